// auto-generated by cutlass_sweep.gemm — config: {"arch": "sm_90", "cluster_m": 1, "cluster_n": 1, "dtype": "e4m3", "dtype_b": "e4m3", "layout": "nt", "stages": 0, "tile_k": 32, "tile_m": 384, "tile_n": 160}
#include "cutlass/cutlass.h"
#include "cutlass/gemm/collective/collective_builder.hpp"
#include "cutlass/gemm/device/gemm_universal_adapter.h"
#include "cutlass/gemm/kernel/gemm_universal.hpp"
#include "cutlass/epilogue/collective/collective_builder.hpp"

using ElemA = cutlass::float_e4m3_t;
using ElemB = cutlass::float_e4m3_t;
using ElemCD = cutlass::float_e4m3_t;
using Acc  = float;
using TileShape    = cute::Shape<cute::_384, cute::_160, cute::_32>;
using ClusterShape = cute::Shape<cute::_1, cute::_1, cute::_1>;

using CollectiveEpilogue = typename cutlass::epilogue::collective::CollectiveBuilder<
    cutlass::arch::Sm90, cutlass::arch::OpClassTensorOp,
    TileShape, ClusterShape,
    cutlass::epilogue::collective::EpilogueTileAuto,
    Acc, Acc,
    ElemCD, cutlass::layout::RowMajor, 128 / cutlass::sizeof_bits<ElemCD>::value,
    ElemCD, cutlass::layout::RowMajor, 128 / cutlass::sizeof_bits<ElemCD>::value,
    cutlass::epilogue::collective::EpilogueScheduleAuto
  >::CollectiveOp;

using CollectiveMainloop = typename cutlass::gemm::collective::CollectiveBuilder<
    cutlass::arch::Sm90, cutlass::arch::OpClassTensorOp,
    ElemA, cutlass::layout::RowMajor, 128 / cutlass::sizeof_bits<ElemA>::value,
    ElemB, cutlass::layout::ColumnMajor, 128 / cutlass::sizeof_bits<ElemB>::value,
    Acc,
    TileShape, ClusterShape,
    cutlass::gemm::collective::StageCountAutoCarveout<static_cast<int>(sizeof(typename CollectiveEpilogue::SharedStorage))>,
    cutlass::gemm::collective::KernelScheduleAuto
  >::CollectiveOp;

using GemmKernel = cutlass::gemm::kernel::GemmUniversal<
    cute::Shape<int,int,int,int>,
    CollectiveMainloop,
    CollectiveEpilogue
>;
using Gemm = cutlass::gemm::device::GemmUniversalAdapter<GemmKernel>;

// Force the device kernel symbol into the cubin without needing a host main.
auto* _anchor = &cutlass::device_kernel<GemmKernel>;


// ===== COMPILED SASS (sm_90a) =====

	.target	sm_90a

	.elftype	@"ET_EXEC"


//--------------------- .note.nv.tkinfo           --------------------------
	.section	.note.nv.tkinfo,"",@"SHT_NOTE"
	.sectionflags	@"SHF_NOTE_NV_TKINFO"
	.tkinfo
        /*0018*/ 	.word	0x00000002
        /*0030*/ 	.string	""
        /*0030*/ 	.string	"ptxas"
        /*0030*/ 	.string	"Cuda compilation tools, release 13.0, V13.0.88"
        /*0030*/ 	.string	"Build cuda_13.0.r13.0/compiler.36424714_0"
        /*0030*/ 	.string	"-arch sm_90a -m 64 "



//--------------------- .note.nv.cuinfo           --------------------------
	.section	.note.nv.cuinfo,"",@"SHT_NOTE"
	.sectionflags	@"SHF_NOTE_NV_CUINFO"
        /*0018*/ 	.short	0x0002
        /*001a*/ 	.short	0x005a
        /*001c*/ 	.short	0x0082
	.zero		2


//--------------------- .nv.info                  --------------------------
	.section	.nv.info,"",@"SHT_CUDA_INFO"
	.align	4


	//----- nvinfo : EIATTR_REGCOUNT
	.align		4
        /*0000*/ 	.byte	0x04, 0x2f
        /*0002*/ 	.short	(.L_12 - .L_11)
	.align		4
.L_11:
        /*0004*/ 	.word	index@(_ZN7cutlass13device_kernelINS_4gemm6kernel13GemmUniversalIN4cute5tupleIJiiiiEEENS1_10collective13CollectiveMmaINS1_37MainloopSm90TmaGmmaWarpSpecializedFP8ILi13ENS5_IJNS4_1CILi1EEESB_SB_EEENS1_35KernelTmaWarpSpecializedCooperativeEEENS5_IJNSA_ILi384EEENSA_ILi160EEENSA_ILi32EEEEEENS_12float_e4m3_tENS5_IJlSB_lEEESJ_SK_NS4_8TiledMMAINS4_8MMA_AtomIJNS4_4SM904GMMA30MMA_64x32x32_F32E4M3E4M3_SS_TNILNSO_7ScaleInE1ELSQ_1EEEEEENS4_6LayoutINS5_IJNSA_ILi2EEESB_SB_EEENS5_IJSB_NSA_ILi0EEESW_EEEEENS5_IJNS4_10UnderscoreESZ_SZ_EEEEENS4_13SM90_TMA_LOADENS4_14ComposedLayoutINS4_7SwizzleILi1ELi4ELi3EEENS4_18smem_ptr_flag_bitsILi8EEENST_INS5_IJNSA_ILi8EEESH_EEENS5_IJSH_SB_EEEEEEEvNS4_8identityES12_S1C_vS1D_EENS_8epilogue10collective6detail29Sm90TmaWarpSpecializedAdapterINS1G_15DefaultEpilogueISJ_SK_SK_NS1F_6thread17LinearCombinationISJ_Li1EffLNS1K_9ScaleType4KindE0ELNS_15FloatRoundStyleE2ESJ_EENS1_15EpilogueDefaultEEEEEvvEEEEvNT_6ParamsE)
        /*0008*/ 	.word	0x000000a8


	//----- nvinfo : EIATTR_FRAME_SIZE
	.align		4
.L_12:
        /*000c*/ 	.byte	0x04, 0x11
        /*000e*/ 	.short	(.L_14 - .L_13)
	.align		4
.L_13:
        /*0010*/ 	.word	index@(_ZN7cutlass13device_kernelINS_4gemm6kernel13GemmUniversalIN4cute5tupleIJiiiiEEENS1_10collective13CollectiveMmaINS1_37MainloopSm90TmaGmmaWarpSpecializedFP8ILi13ENS5_IJNS4_1CILi1EEESB_SB_EEENS1_35KernelTmaWarpSpecializedCooperativeEEENS5_IJNSA_ILi384EEENSA_ILi160EEENSA_ILi32EEEEEENS_12float_e4m3_tENS5_IJlSB_lEEESJ_SK_NS4_8TiledMMAINS4_8MMA_AtomIJNS4_4SM904GMMA30MMA_64x32x32_F32E4M3E4M3_SS_TNILNSO_7ScaleInE1ELSQ_1EEEEEENS4_6LayoutINS5_IJNSA_ILi2EEESB_SB_EEENS5_IJSB_NSA_ILi0EEESW_EEEEENS5_IJNS4_10UnderscoreESZ_SZ_EEEEENS4_13SM90_TMA_LOADENS4_14ComposedLayoutINS4_7SwizzleILi1ELi4ELi3EEENS4_18smem_ptr_flag_bitsILi8EEENST_INS5_IJNSA_ILi8EEESH_EEENS5_IJSH_SB_EEEEEEEvNS4_8identityES12_S1C_vS1D_EENS_8epilogue10collective6detail29Sm90TmaWarpSpecializedAdapterINS1G_15DefaultEpilogueISJ_SK_SK_NS1F_6thread17LinearCombinationISJ_Li1EffLNS1K_9ScaleType4KindE0ELNS_15FloatRoundStyleE2ESJ_EENS1_15EpilogueDefaultEEEEEvvEEEEvNT_6ParamsE)
        /*0014*/ 	.word	0x000004d0


	//----- nvinfo : EIATTR_MIN_STACK_SIZE
	.align		4
.L_14:
        /*0018*/ 	.byte	0x04, 0x12
        /*001a*/ 	.short	(.L_16 - .L_15)
	.align		4
.L_15:
        /*001c*/ 	.word	index@(_ZN7cutlass13device_kernelINS_4gemm6kernel13GemmUniversalIN4cute5tupleIJiiiiEEENS1_10collective13CollectiveMmaINS1_37MainloopSm90TmaGmmaWarpSpecializedFP8ILi13ENS5_IJNS4_1CILi1EEESB_SB_EEENS1_35KernelTmaWarpSpecializedCooperativeEEENS5_IJNSA_ILi384EEENSA_ILi160EEENSA_ILi32EEEEEENS_12float_e4m3_tENS5_IJlSB_lEEESJ_SK_NS4_8TiledMMAINS4_8MMA_AtomIJNS4_4SM904GMMA30MMA_64x32x32_F32E4M3E4M3_SS_TNILNSO_7ScaleInE1ELSQ_1EEEEEENS4_6LayoutINS5_IJNSA_ILi2EEESB_SB_EEENS5_IJSB_NSA_ILi0EEESW_EEEEENS5_IJNS4_10UnderscoreESZ_SZ_EEEEENS4_13SM90_TMA_LOADENS4_14ComposedLayoutINS4_7SwizzleILi1ELi4ELi3EEENS4_18smem_ptr_flag_bitsILi8EEENST_INS5_IJNSA_ILi8EEESH_EEENS5_IJSH_SB_EEEEEEEvNS4_8identityES12_S1C_vS1D_EENS_8epilogue10collective6detail29Sm90TmaWarpSpecializedAdapterINS1G_15DefaultEpilogueISJ_SK_SK_NS1F_6thread17LinearCombinationISJ_Li1EffLNS1K_9ScaleType4KindE0ELNS_15FloatRoundStyleE2ESJ_EENS1_15EpilogueDefaultEEEEEvvEEEEvNT_6ParamsE)
        /*0020*/ 	.word	0x000004d0
.L_16:


//--------------------- .nv.compat                --------------------------
	.section	.nv.compat,"",@"SHT_CUDA_COMPAT_INFO"
	.align	4
        /*0000*/ 	.byte	0x02, 0x09, 0x01, 0x00, 0x02, 0x02, 0x04, 0x00, 0x02, 0x05, 0x05, 0x00, 0x03, 0x07, 0x01, 0x01
        /*0010*/ 	.byte	0x02, 0x03, 0x01, 0x00, 0x02, 0x06, 0x01, 0x00, 0x04, 0x0b, 0x08, 0x00, 0x00, 0x00, 0x00, 0x00
        /*0020*/ 	.byte	0x00, 0x00, 0x00, 0x00


//--------------------- .nv.info._ZN7cutlass13device_kernelINS_4gemm6kernel13GemmUniversalIN4cute5tupleIJiiiiEEENS1_10collective13CollectiveMmaINS1_37MainloopSm90TmaGmmaWarpSpecializedFP8ILi13ENS5_IJNS4_1CILi1EEESB_SB_EEENS1_35KernelTmaWarpSpecializedCooperativeEEENS5_IJNSA_ILi384EEENSA_ILi160EEENSA_ILi32EEEEEENS_12float_e4m3_tENS5_IJlSB_lEEESJ_SK_NS4_8TiledMMAINS4_8MMA_AtomIJNS4_4SM904GMMA30MMA_64x32x32_F32E4M3E4M3_SS_TNILNSO_7ScaleInE1ELSQ_1EEEEEENS4_6LayoutINS5_IJNSA_ILi2EEESB_SB_EEENS5_IJSB_NSA_ILi0EEESW_EEEEENS5_IJNS4_10UnderscoreESZ_SZ_EEEEENS4_13SM90_TMA_LOADENS4_14ComposedLayoutINS4_7SwizzleILi1ELi4ELi3EEENS4_18smem_ptr_flag_bitsILi8EEENST_INS5_IJNSA_ILi8EEESH_EEENS5_IJSH_SB_EEEEEEEvNS4_8identityES12_S1C_vS1D_EENS_8epilogue10collective6detail29Sm90TmaWarpSpecializedAdapterINS1G_15DefaultEpilogueISJ_SK_SK_NS1F_6thread17LinearCombinationISJ_Li1EffLNS1K_9ScaleType4KindE0ELNS_15FloatRoundStyleE2ESJ_EENS1_15EpilogueDefaultEEEEEvvEEEEvNT_6ParamsE --------------------------
	.section	.nv.info._ZN7cutlass13device_kernelINS_4gemm6kernel13GemmUniversalIN4cute5tupleIJiiiiEEENS1_10collective13CollectiveMmaINS1_37MainloopSm90TmaGmmaWarpSpecializedFP8ILi13ENS5_IJNS4_1CILi1EEESB_SB_EEENS1_35KernelTmaWarpSpecializedCooperativeEEENS5_IJNSA_ILi384EEENSA_ILi160EEENSA_ILi32EEEEEENS_12float_e4m3_tENS5_IJlSB_lEEESJ_SK_NS4_8TiledMMAINS4_8MMA_AtomIJNS4_4SM904GMMA30MMA_64x32x32_F32E4M3E4M3_SS_TNILNSO_7ScaleInE1ELSQ_1EEEEEENS4_6LayoutINS5_IJNSA_ILi2EEESB_SB_EEENS5_IJSB_NSA_ILi0EEESW_EEEEENS5_IJNS4_10UnderscoreESZ_SZ_EEEEENS4_13SM90_TMA_LOADENS4_14ComposedLayoutINS4_7SwizzleILi1ELi4ELi3EEENS4_18smem_ptr_flag_bitsILi8EEENST_INS5_IJNSA_ILi8EEESH_EEENS5_IJSH_SB_EEEEEEEvNS4_8identityES12_S1C_vS1D_EENS_8epilogue10collective6detail29Sm90TmaWarpSpecializedAdapterINS1G_15DefaultEpilogueISJ_SK_SK_NS1F_6thread17LinearCombinationISJ_Li1EffLNS1K_9ScaleType4KindE0ELNS_15FloatRoundStyleE2ESJ_EENS1_15EpilogueDefaultEEEEEvvEEEEvNT_6ParamsE,"",@"SHT_CUDA_INFO"
	.sectionflags	@""
	.align	4


	//----- nvinfo : EIATTR_CUDA_API_VERSION
	.align		4
        /*0000*/ 	.byte	0x04, 0x37
        /*0002*/ 	.short	(.L_18 - .L_17)
.L_17:
        /*0004*/ 	.word	0x00000082


	//----- nvinfo : EIATTR_KPARAM_INFO
	.align		4
.L_18:
        /*0008*/ 	.byte	0x04, 0x17
        /*000a*/ 	.short	(.L_20 - .L_19)
.L_19:
        /*000c*/ 	.word	0x00000000
        /*0010*/ 	.short	0x0000
        /*0012*/ 	.short	0x0070
        /*0014*/ 	.byte	0x00, 0xf0, 0x01, 0x10


	//----- nvinfo : EIATTR_SPARSE_MMA_MASK
	.align		4
.L_20:
        /*0018*/ 	.byte	0x03, 0x50
        /*001a*/ 	.short	0x0000


	//----- nvinfo : EIATTR_MAXREG_COUNT
	.align		4
        /*001c*/ 	.byte	0x03, 0x1b
        /*001e*/ 	.short	0x00a8


	//----- nvinfo : EIATTR_NUM_BARRIERS
	.align		4
        /*0020*/ 	.byte	0x02, 0x4c
        /*0022*/ 	.byte	0x01
	.zero		1


	//----- nvinfo : EIATTR_ANNOTATIONS
	.align		4
        /*0024*/ 	.byte	0x04, 0x55
        /*0026*/ 	.short	(.L_22 - .L_21)


	//   ....[0]....
.L_21:
        /*0028*/ 	.word	0x00000001
        /*002c*/ 	.byte	0x00, 0x07, 0x00, 0x00, 0x01, 0x00, 0x00, 0x00, 0x20, 0x07, 0x00, 0x00, 0x01, 0x00, 0x00, 0x00
        /* <DEDUP_REMOVED lines=1215> */
        /*4c2c*/ 	.byte	0xe0, 0x9b, 0x02, 0x00


	//----- nvinfo : EIATTR_MERCURY_ISA_VERSION
	.align		4
.L_22:
        /*4c30*/ 	.byte	0x03, 0x5f
        /*4c32*/ 	.short	0x0101


	//----- nvinfo : EIATTR_INT_WARP_WIDE_INSTR_OFFSETS
	.align		4
        /*4c34*/ 	.byte	0x04, 0x31
        /*4c36*/ 	.short	(.L_24 - .L_23)


	//   ....[0]....
.L_23:
        /*4c38*/ 	.word	0x000005c0


	//   ....[1]....
        /*4c3c*/ 	.word	0x000005d0


	//   ....[2]....
        /*4c40*/ 	.word	0x00000710


	//----- nvinfo : EIATTR_COOP_GROUP_MASK_REGIDS
	.align		4
.L_24:
        /*4c44*/ 	.byte	0x04, 0x29
        /*4c46*/ 	.short	(.L_26 - .L_25)


	//   ....[0]....
.L_25:
        /*4c48*/ 	.word	0xffffffff


	//   ....[1]....
        /*4c4c*/ 	.word	0xffffffff


	//   ....[2]....
        /*4c50*/ 	.word	0xffffffff


	//   ....[3]....
        /*4c54*/ 	.word	0xffffffff


	//   ....[4]....
        /*4c58*/ 	.word	0xffffffff


	//----- nvinfo : EIATTR_COOP_GROUP_INSTR_OFFSETS
	.align		4
.L_26:
        /*4c5c*/ 	.byte	0x04, 0x28
        /*4c5e*/ 	.short	(.L_28 - .L_27)


	//   ....[0]....
.L_27:
        /*4c60*/ 	.word	0x00000070


	//   ....[1]....
        /*4c64*/ 	.word	0x00000080


	//   ....[2]....
        /*4c68*/ 	.word	0x000001a0


	//   ....[3]....
        /*4c6c*/ 	.word	0x00000500


	//   ....[4]....
        /*4c70*/ 	.word	0x000026e0


	//----- nvinfo : EIATTR_REG_RECONFIG
	.align		4
.L_28:
        /*4c74*/ 	.byte	0x01, 0x54
	.zero		2


	//----- nvinfo : EIATTR_MBARRIER_INSTR_OFFSETS
	.align		4
        /*4c78*/ 	.byte	0x04, 0x39
        /*4c7a*/ 	.short	(.L_30 - .L_29)


	//   ....[0]....
.L_29:
        /*4c7c*/ 	.word	0x00000340
        /*4c80*/ 	.word	0x000000ff
        /*4c84*/ 	.word	0x00000000
        /*4c88*/ 	.short	0x0100
        /*4c8a*/ 	.byte	0x0a
	.zero		1


	//   ....[1]....
        /*4c8c*/ 	.word	0x00000350
        /*4c90*/ 	.word	0x000000ff
        /*4c94*/ 	.word	0x00000068
        /*4c98*/ 	.short	0x0100
        /*4c9a*/ 	.byte	0x0a
	.zero		1


	//   ....[2]....
        /*4c9c*/ 	.word	0x00000360
        /*4ca0*/ 	.word	0x000000ff
        /*4ca4*/ 	.word	0x00000008
        /*4ca8*/ 	.short	0x0100
        /*4caa*/ 	.byte	0x0a
	.zero		1


	//   ....[3]....
        /*4cac*/ 	.word	0x00000370
        /*4cb0*/ 	.word	0x000000ff
        /*4cb4*/ 	.word	0x00000070
        /*4cb8*/ 	.short	0x0100
        /*4cba*/ 	.byte	0x0a
	.zero		1


	//   ....[4]....
        /*4cbc*/ 	.word	0x00000380
        /*4cc0*/ 	.word	0x000000ff
        /*4cc4*/ 	.word	0x00000010
        /*4cc8*/ 	.short	0x0100
        /*4cca*/ 	.byte	0x0a
	.zero		1


	//   ....[5]....
        /*4ccc*/ 	.word	0x00000390
        /*4cd0*/ 	.word	0x000000ff
        /*4cd4*/ 	.word	0x00000078
        /*4cd8*/ 	.short	0x0100
        /*4cda*/ 	.byte	0x0a
	.zero		1


	//   ....[6]....
        /*4cdc*/ 	.word	0x000003a0
        /*4ce0*/ 	.word	0x000000ff
        /*4ce4*/ 	.word	0x00000018
        /*4ce8*/ 	.short	0x0100
        /*4cea*/ 	.byte	0x0a
	.zero		1


	//   ....[7]....
        /*4cec*/ 	.word	0x000003b0
        /*4cf0*/ 	.word	0x000000ff
        /*4cf4*/ 	.word	0x00000080
        /*4cf8*/ 	.short	0x0100
        /*4cfa*/ 	.byte	0x0a
	.zero		1


	//   ....[8]....
        /*4cfc*/ 	.word	0x000003c0
        /*4d00*/ 	.word	0x000000ff
        /*4d04*/ 	.word	0x00000020
        /*4d08*/ 	.short	0x0100
        /*4d0a*/ 	.byte	0x0a
	.zero		1


	//   ....[9]....
        /*4d0c*/ 	.word	0x000003d0
        /*4d10*/ 	.word	0x000000ff
        /*4d14*/ 	.word	0x00000088
        /*4d18*/ 	.short	0x0100
        /*4d1a*/ 	.byte	0x0a
	.zero		1


	//   ....[10]....
        /*4d1c*/ 	.word	0x000003e0
        /*4d20*/ 	.word	0x000000ff
        /*4d24*/ 	.word	0x00000028
        /*4d28*/ 	.short	0x0100
        /*4d2a*/ 	.byte	0x0a
	.zero		1


	//   ....[11]....
        /*4d2c*/ 	.word	0x000003f0
        /*4d30*/ 	.word	0x000000ff
        /*4d34*/ 	.word	0x00000090
        /*4d38*/ 	.short	0x0100
        /*4d3a*/ 	.byte	0x0a
	.zero		1


	//   ....[12]....
        /*4d3c*/ 	.word	0x00000400
        /*4d40*/ 	.word	0x000000ff
        /*4d44*/ 	.word	0x00000030
        /*4d48*/ 	.short	0x0100
        /*4d4a*/ 	.byte	0x0a
	.zero		1


	//   ....[13]....
        /*4d4c*/ 	.word	0x00000410
        /*4d50*/ 	.word	0x000000ff
        /*4d54*/ 	.word	0x00000098
        /*4d58*/ 	.short	0x0100
        /*4d5a*/ 	.byte	0x0a
	.zero		1


	//   ....[14]....
        /*4d5c*/ 	.word	0x00000420
        /*4d60*/ 	.word	0x000000ff
        /*4d64*/ 	.word	0x00000038
        /*4d68*/ 	.short	0x0100
        /*4d6a*/ 	.byte	0x0a
	.zero		1


	//   ....[15]....
        /*4d6c*/ 	.word	0x00000430
        /*4d70*/ 	.word	0x000000ff
        /*4d74*/ 	.word	0x000000a0
        /*4d78*/ 	.short	0x0100
        /*4d7a*/ 	.byte	0x0a
	.zero		1


	//   ....[16]....
        /*4d7c*/ 	.word	0x00000440
        /*4d80*/ 	.word	0x000000ff
        /*4d84*/ 	.word	0x00000040
        /*4d88*/ 	.short	0x0100
        /*4d8a*/ 	.byte	0x0a
	.zero		1


	//   ....[17]....
        /*4d8c*/ 	.word	0x00000450
        /*4d90*/ 	.word	0x000000ff
        /*4d94*/ 	.word	0x000000a8
        /*4d98*/ 	.short	0x0100
        /*4d9a*/ 	.byte	0x0a
	.zero		1


	//   ....[18]....
        /*4d9c*/ 	.word	0x00000460
        /*4da0*/ 	.word	0x000000ff
        /*4da4*/ 	.word	0x00000048
        /*4da8*/ 	.short	0x0100
        /*4daa*/ 	.byte	0x0a
	.zero		1


	//   ....[19]....
        /*4dac*/ 	.word	0x00000470
        /*4db0*/ 	.word	0x000000ff
        /*4db4*/ 	.word	0x000000b0
        /*4db8*/ 	.short	0x0100
        /*4dba*/ 	.byte	0x0a
	.zero		1


	//   ....[20]....
        /*4dbc*/ 	.word	0x00000480
        /*4dc0*/ 	.word	0x000000ff
        /*4dc4*/ 	.word	0x00000050
        /*4dc8*/ 	.short	0x0100
        /*4dca*/ 	.byte	0x0a
	.zero		1


	//   ....[21]....
        /*4dcc*/ 	.word	0x00000490
        /*4dd0*/ 	.word	0x000000ff
        /*4dd4*/ 	.word	0x000000b8
        /*4dd8*/ 	.short	0x0100
        /*4dda*/ 	.byte	0x0a
	.zero		1


	//   ....[22]....
        /*4ddc*/ 	.word	0x000004a0
        /*4de0*/ 	.word	0x000000ff
        /*4de4*/ 	.word	0x00000058
        /*4de8*/ 	.short	0x0100
        /*4dea*/ 	.byte	0x0a
	.zero		1


	//   ....[23]....
        /*4dec*/ 	.word	0x000004b0
        /*4df0*/ 	.word	0x000000ff
        /*4df4*/ 	.word	0x000000c0
        /*4df8*/ 	.short	0x0100
        /*4dfa*/ 	.byte	0x0a
	.zero		1


	//   ....[24]....
        /*4dfc*/ 	.word	0x000004c0
        /*4e00*/ 	.word	0x000000ff
        /*4e04*/ 	.word	0x00000060
        /*4e08*/ 	.short	0x0100
        /*4e0a*/ 	.byte	0x0a
	.zero		1


	//   ....[25]....
        /*4e0c*/ 	.word	0x000004d0
        /*4e10*/ 	.word	0x000000ff
        /*4e14*/ 	.word	0x000000c8
        /*4e18*/ 	.short	0x0100
        /*4e1a*/ 	.byte	0x0a
	.zero		1


	//   ....[26]....
        /*4e1c*/ 	.word	0x00000740
        /*4e20*/ 	.word	0x000000ff
        /*4e24*/ 	.word	0x000000e0
        /*4e28*/ 	.short	0x0100
        /*4e2a*/ 	.byte	0x08
	.zero		1


	//   ....[27]....
        /*4e2c*/ 	.word	0x00000750
        /*4e30*/ 	.word	0x000000ff
        /*4e34*/ 	.word	0x000000e8
        /*4e38*/ 	.short	0x0100
        /*4e3a*/ 	.byte	0x08
	.zero		1


	//   ....[28]....
        /*4e3c*/ 	.word	0x00002ae0
        /*4e40*/ 	.word	0x000000ff
        /*4e44*/ 	.word	0x00000000
        /*4e48*/ 	.short	0x010a
        /*4e4a*/ 	.byte	0x0c
	.zero		1


	//   ....[29]....
        /*4e4c*/ 	.word	0x00002b40
        /*4e50*/ 	.word	0x000000ff
        /*4e54*/ 	.word	0x00000000
        /*4e58*/ 	.short	0x010a
        /*4e5a*/ 	.byte	0x0c
	.zero		1


	//   ....[30]....
        /*4e5c*/ 	.word	0x00006360
        /*4e60*/ 	.word	0x000000ff
        /*4e64*/ 	.word	0x00000000
        /*4e68*/ 	.short	0x010a
        /*4e6a*/ 	.byte	0x0d
	.zero		1


	//   ....[31]....
        /*4e6c*/ 	.word	0x000063a0
        /*4e70*/ 	.word	0x000000ff
        /*4e74*/ 	.word	0x00000000
        /*4e78*/ 	.short	0x010a
        /*4e7a*/ 	.byte	0x0d
	.zero		1


	//   ....[32]....
        /*4e7c*/ 	.word	0x00009fc0
        /*4e80*/ 	.word	0x000000ff
        /*4e84*/ 	.word	0x00000000
        /*4e88*/ 	.short	0x0101
        /*4e8a*/ 	.byte	0x0c
	.zero		1


	//   ....[33]....
        /*4e8c*/ 	.word	0x0000d4d0
        /*4e90*/ 	.word	0x000000ff
        /*4e94*/ 	.word	0x00000000
        /*4e98*/ 	.short	0x0101
        /*4e9a*/ 	.byte	0x06
	.zero		1


	//   ....[34]....
        /*4e9c*/ 	.word	0x000288f0
        /*4ea0*/ 	.word	0x00000010
        /*4ea4*/ 	.word	0x00000068
        /*4ea8*/ 	.short	0x010a
        /*4eaa*/ 	.byte	0x3f
	.zero		1


	//   ....[35]....
        /*4eac*/ 	.word	0x00028c40
        /*4eb0*/ 	.word	0x00000002
        /*4eb4*/ 	.word	0x000000e8
        /*4eb8*/ 	.short	0x0101
        /*4eba*/ 	.byte	0x3f
	.zero		1


	//   ....[36]....
        /*4ebc*/ 	.word	0x00029410
        /*4ec0*/ 	.word	0x00000003
        /*4ec4*/ 	.word	0x00000000
        /*4ec8*/ 	.short	0x010a
        /*4eca*/ 	.byte	0x3f
	.zero		1


	//   ....[37]....
        /*4ecc*/ 	.word	0x000294a0
        /*4ed0*/ 	.word	0x00000003
        /*4ed4*/ 	.word	0x00000000
        /*4ed8*/ 	.short	0x010a
        /*4eda*/ 	.byte	0x3f
	.zero		1


	//   ....[38]....
        /*4edc*/ 	.word	0x00029530
        /*4ee0*/ 	.word	0x00000003
        /*4ee4*/ 	.word	0x00000000
        /*4ee8*/ 	.short	0x010a
        /*4eea*/ 	.byte	0x3f
	.zero		1


	//   ....[39]....
        /*4eec*/ 	.word	0x000295c0
        /*4ef0*/ 	.word	0x00000003
        /*4ef4*/ 	.word	0x00000000
        /*4ef8*/ 	.short	0x010a
        /*4efa*/ 	.byte	0x3f
	.zero		1


	//   ....[40]....
        /*4efc*/ 	.word	0x00029650
        /*4f00*/ 	.word	0x00000003
        /*4f04*/ 	.word	0x00000000
        /*4f08*/ 	.short	0x010a
        /*4f0a*/ 	.byte	0x3f
	.zero		1


	//   ....[41]....
        /*4f0c*/ 	.word	0x000296e0
        /*4f10*/ 	.word	0x00000003
        /*4f14*/ 	.word	0x00000000
        /*4f18*/ 	.short	0x010a
        /*4f1a*/ 	.byte	0x3f
	.zero		1


	//   ....[42]....
        /*4f1c*/ 	.word	0x00029770
        /*4f20*/ 	.word	0x00000003
        /*4f24*/ 	.word	0x00000000
        /*4f28*/ 	.short	0x010a
        /*4f2a*/ 	.byte	0x3f
	.zero		1


	//   ....[43]....
        /*4f2c*/ 	.word	0x00029800
        /*4f30*/ 	.word	0x00000003
        /*4f34*/ 	.word	0x00000000
        /*4f38*/ 	.short	0x010a
        /*4f3a*/ 	.byte	0x3f
	.zero		1


	//   ....[44]....
        /*4f3c*/ 	.word	0x00029890
        /*4f40*/ 	.word	0x00000003
        /*4f44*/ 	.word	0x00000000
        /*4f48*/ 	.short	0x010a
        /*4f4a*/ 	.byte	0x3f
	.zero		1


	//   ....[45]....
        /*4f4c*/ 	.word	0x00029920
        /*4f50*/ 	.word	0x00000003
        /*4f54*/ 	.word	0x00000000
        /*4f58*/ 	.short	0x010a
        /*4f5a*/ 	.byte	0x3f
	.zero		1


	//   ....[46]....
        /*4f5c*/ 	.word	0x000299b0
        /*4f60*/ 	.word	0x00000003
        /*4f64*/ 	.word	0x00000000
        /*4f68*/ 	.short	0x010a
        /*4f6a*/ 	.byte	0x3f
	.zero		1


	//   ....[47]....
        /*4f6c*/ 	.word	0x00029a40
        /*4f70*/ 	.word	0x00000003
        /*4f74*/ 	.word	0x00000000
        /*4f78*/ 	.short	0x010a
        /*4f7a*/ 	.byte	0x3f
	.zero		1


	//   ....[48]....
        /*4f7c*/ 	.word	0x00029ad0
        /*4f80*/ 	.word	0x00000003
        /*4f84*/ 	.word	0x00000000
        /*4f88*/ 	.short	0x010a
        /*4f8a*/ 	.byte	0x3f
	.zero		1


	//   ....[49]....
        /*4f8c*/ 	.word	0x00029b40
        /*4f90*/ 	.word	0x0000000c
        /*4f94*/ 	.word	0x00000000
        /*4f98*/ 	.short	0x010a
        /*4f9a*/ 	.byte	0x3f
	.zero		1


	//   ....[50]....
        /*4f9c*/ 	.word	0x00029bb0
        /*4fa0*/ 	.word	0x00000000
        /*4fa4*/ 	.word	0x00000000
        /*4fa8*/ 	.short	0x010a
        /*4faa*/ 	.byte	0x3f
	.zero		1


	//   ....[51]....
        /*4fac*/ 	.word	0x00029c90
        /*4fb0*/ 	.word	0x00000010
        /*4fb4*/ 	.word	0x00000068
        /*4fb8*/ 	.short	0x010a
        /*4fba*/ 	.byte	0x3f
	.zero		1


	//   ....[52]....
        /*4fbc*/ 	.word	0x00029d70
        /*4fc0*/ 	.word	0x00000003
        /*4fc4*/ 	.word	0x00000000
        /*4fc8*/ 	.short	0x010a
        /*4fca*/ 	.byte	0x3f
	.zero		1


	//   ....[53]....
        /*4fcc*/ 	.word	0x00029dc0
        /*4fd0*/ 	.word	0x00000003
        /*4fd4*/ 	.word	0x00000000
        /*4fd8*/ 	.short	0x010a
        /*4fda*/ 	.byte	0x3f
	.zero		1


	//   ....[54]....
        /*4fdc*/ 	.word	0x00029e10
        /*4fe0*/ 	.word	0x00000003
        /*4fe4*/ 	.word	0x00000000
        /*4fe8*/ 	.short	0x010a
        /*4fea*/ 	.byte	0x3f
	.zero		1


	//   ....[55]....
        /*4fec*/ 	.word	0x00029e60
        /*4ff0*/ 	.word	0x00000003
        /*4ff4*/ 	.word	0x00000000
        /*4ff8*/ 	.short	0x010a
        /*4ffa*/ 	.byte	0x3f
	.zero		1


	//   ....[56]....
        /*4ffc*/ 	.word	0x00029eb0
        /*5000*/ 	.word	0x00000003
        /*5004*/ 	.word	0x00000000
        /*5008*/ 	.short	0x010a
        /*500a*/ 	.byte	0x3f
	.zero		1


	//   ....[57]....
        /*500c*/ 	.word	0x00029f00
        /*5010*/ 	.word	0x00000003
        /*5014*/ 	.word	0x00000000
        /*5018*/ 	.short	0x010a
        /*501a*/ 	.byte	0x3f
	.zero		1


	//   ....[58]....
        /*501c*/ 	.word	0x00029f50
        /*5020*/ 	.word	0x00000003
        /*5024*/ 	.word	0x00000000
        /*5028*/ 	.short	0x010a
        /*502a*/ 	.byte	0x3f
	.zero		1


	//   ....[59]....
        /*502c*/ 	.word	0x00029fa0
        /*5030*/ 	.word	0x00000003
        /*5034*/ 	.word	0x00000000
        /*5038*/ 	.short	0x010a
        /*503a*/ 	.byte	0x3f
	.zero		1


	//   ....[60]....
        /*503c*/ 	.word	0x00029ff0
        /*5040*/ 	.word	0x00000003
        /*5044*/ 	.word	0x00000000
        /*5048*/ 	.short	0x010a
        /*504a*/ 	.byte	0x3f
	.zero		1


	//   ....[61]....
        /*504c*/ 	.word	0x0002a040
        /*5050*/ 	.word	0x00000003
        /*5054*/ 	.word	0x00000000
        /*5058*/ 	.short	0x010a
        /*505a*/ 	.byte	0x3f
	.zero		1


	//   ....[62]....
        /*505c*/ 	.word	0x0002a090
        /*5060*/ 	.word	0x00000003
        /*5064*/ 	.word	0x00000000
        /*5068*/ 	.short	0x010a
        /*506a*/ 	.byte	0x3f
	.zero		1


	//   ....[63]....
        /*506c*/ 	.word	0x0002a0e0
        /*5070*/ 	.word	0x00000003
        /*5074*/ 	.word	0x00000000
        /*5078*/ 	.short	0x010a
        /*507a*/ 	.byte	0x3f
	.zero		1


	//----- nvinfo : EIATTR_NUM_MBARRIERS
	.align		4
.L_30:
        /*507c*/ 	.byte	0x03, 0x38
        /*507e*/ 	.short	0x001c


	//----- nvinfo : EIATTR_EXIT_INSTR_OFFSETS
	.align		4
        /*5080*/ 	.byte	0x04, 0x1c
        /*5082*/ 	.short	(.L_32 - .L_31)


	//   ....[0]....
.L_31:
        /*5084*/ 	.word	0x000007b0


	//   ....[1]....
        /*5088*/ 	.word	0x00001100


	//   ....[2]....
        /*508c*/ 	.word	0x00027f10


	//   ....[3]....
        /*5090*/ 	.word	0x00028580


	//   ....[4]....
        /*5094*/ 	.word	0x00029b20


	//----- nvinfo : EIATTR_MAX_THREADS
	.align		4
.L_32:
        /*5098*/ 	.byte	0x04, 0x05
        /*509a*/ 	.short	(.L_34 - .L_33)
.L_33:
        /*509c*/ 	.word	0x00000180
        /*50a0*/ 	.word	0x00000001
        /*50a4*/ 	.word	0x00000001


	//----- nvinfo : EIATTR_CRS_STACK_SIZE
	.align		4
.L_34:
        /*50a8*/ 	.byte	0x04, 0x1e
        /*50aa*/ 	.short	(.L_36 - .L_35)
.L_35:
        /*50ac*/ 	.word	0x00000000


	//----- nvinfo : EIATTR_CBANK_PARAM_SIZE
	.align		4
.L_36:
        /*50b0*/ 	.byte	0x03, 0x19
        /*50b2*/ 	.short	0x0470


	//----- nvinfo : EIATTR_PARAM_CBANK
	.align		4
        /*50b4*/ 	.byte	0x04, 0x0a
        /*50b6*/ 	.short	(.L_38 - .L_37)
	.align		4
.L_37:
        /*50b8*/ 	.word	index@(.nv.constant0._ZN7cutlass13device_kernelINS_4gemm6kernel13GemmUniversalIN4cute5tupleIJiiiiEEENS1_10collective13CollectiveMmaINS1_37MainloopSm90TmaGmmaWarpSpecializedFP8ILi13ENS5_IJNS4_1CILi1EEESB_SB_EEENS1_35KernelTmaWarpSpecializedCooperativeEEENS5_IJNSA_ILi384EEENSA_ILi160EEENSA_ILi32EEEEEENS_12float_e4m3_tENS5_IJlSB_lEEESJ_SK_NS4_8TiledMMAINS4_8MMA_AtomIJNS4_4SM904GMMA30MMA_64x32x32_F32E4M3E4M3_SS_TNILNSO_7ScaleInE1ELSQ_1EEEEEENS4_6LayoutINS5_IJNSA_ILi2EEESB_SB_EEENS5_IJSB_NSA_ILi0EEESW_EEEEENS5_IJNS4_10UnderscoreESZ_SZ_EEEEENS4_13SM90_TMA_LOADENS4_14ComposedLayoutINS4_7SwizzleILi1ELi4ELi3EEENS4_18smem_ptr_flag_bitsILi8EEENST_INS5_IJNSA_ILi8EEESH_EEENS5_IJSH_SB_EEEEEEEvNS4_8identityES12_S1C_vS1D_EENS_8epilogue10collective6detail29Sm90TmaWarpSpecializedAdapterINS1G_15DefaultEpilogueISJ_SK_SK_NS1F_6thread17LinearCombinationISJ_Li1EffLNS1K_9ScaleType4KindE0ELNS_15FloatRoundStyleE2ESJ_EENS1_15EpilogueDefaultEEEEEvvEEEEvNT_6ParamsE)
        /*50bc*/ 	.short	0x0210
        /*50be*/ 	.short	0x0470


	//----- nvinfo : EIATTR_SW_WAR
	.align		4
.L_38:
        /*50c0*/ 	.byte	0x04, 0x36
        /*50c2*/ 	.short	(.L_40 - .L_39)
.L_39:
        /*50c4*/ 	.word	0x00000008
.L_40:


//--------------------- .nv.callgraph             --------------------------
	.section	.nv.callgraph,"",@"SHT_CUDA_CALLGRAPH"
	.align	4
	.sectionentsize	8
	.align		4
        /*0000*/ 	.word	0x00000000
	.align		4
        /*0004*/ 	.word	0xffffffff
	.align		4
        /*0008*/ 	.word	0x00000000
	.align		4
        /*000c*/ 	.word	0xfffffffe
	.align		4
        /*0010*/ 	.word	0x00000000
	.align		4
        /*0014*/ 	.word	0xfffffffd
	.align		4
        /*0018*/ 	.word	0x00000000
	.align		4
        /*001c*/ 	.word	0xfffffffc


//--------------------- .nv.constant4             --------------------------
	.section	.nv.constant4,"a",@progbits
	.align	8
	.align		8
.nv.constant4:
        /*0000*/ 	.dword	_ZN40_INTERNAL_4fd44065_4_k_cu_d2277b60_176044cuda3std3__45__cpo5beginE
	.align		8
        /*0008*/ 	.dword	_ZN40_INTERNAL_4fd44065_4_k_cu_d2277b60_176044cuda3std3__45__cpo3endE
	.align		8
        /*0010*/ 	.dword	_ZN40_INTERNAL_4fd44065_4_k_cu_d2277b60_176044cuda3std3__45__cpo6cbeginE
	.align		8
        /*0018*/ 	.dword	_ZN40_INTERNAL_4fd44065_4_k_cu_d2277b60_176044cuda3std3__45__cpo4cendE
	.align		8
        /*0020*/ 	.dword	_ZN40_INTERNAL_4fd44065_4_k_cu_d2277b60_176044cuda3std3__442_GLOBAL__N__4fd44065_4_k_cu_d2277b60_176046ignoreE
	.align		8
        /*0028*/ 	.dword	_ZN40_INTERNAL_4fd44065_4_k_cu_d2277b60_176044cuda3std3__419piecewise_constructE
	.align		8
        /*0030*/ 	.dword	_ZN40_INTERNAL_4fd44065_4_k_cu_d2277b60_176044cuda3std3__48in_placeE
	.align		8
        /*0038*/ 	.dword	_ZN40_INTERNAL_4fd44065_4_k_cu_d2277b60_176044cuda3std6ranges3__45__cpo4swapE
	.align		8
        /*0040*/ 	.dword	_ZN40_INTERNAL_4fd44065_4_k_cu_d2277b60_176044cuda3std6ranges3__45__cpo9iter_moveE
	.align		8
        /*0048*/ 	.dword	_ZN40_INTERNAL_4fd44065_4_k_cu_d2277b60_176044cute7productE
	.align		8
        /*0050*/ 	.dword	_ZN40_INTERNAL_4fd44065_4_k_cu_d2277b60_176044cute1_E


//--------------------- .text._ZN7cutlass13device_kernelINS_4gemm6kernel13GemmUniversalIN4cute5tupleIJiiiiEEENS1_10collective13CollectiveMmaINS1_37MainloopSm90TmaGmmaWarpSpecializedFP8ILi13ENS5_IJNS4_1CILi1EEESB_SB_EEENS1_35KernelTmaWarpSpecializedCooperativeEEENS5_IJNSA_ILi384EEENSA_ILi160EEENSA_ILi32EEEEEENS_12float_e4m3_tENS5_IJlSB_lEEESJ_SK_NS4_8TiledMMAINS4_8MMA_AtomIJNS4_4SM904GMMA30MMA_64x32x32_F32E4M3E4M3_SS_TNILNSO_7ScaleInE1ELSQ_1EEEEEENS4_6LayoutINS5_IJNSA_ILi2EEESB_SB_EEENS5_IJSB_NSA_ILi0EEESW_EEEEENS5_IJNS4_10UnderscoreESZ_SZ_EEEEENS4_13SM90_TMA_LOADENS4_14ComposedLayoutINS4_7SwizzleILi1ELi4ELi3EEENS4_18smem_ptr_flag_bitsILi8EEENST_INS5_IJNSA_ILi8EEESH_EEENS5_IJSH_SB_EEEEEEEvNS4_8identityES12_S1C_vS1D_EENS_8epilogue10collective6detail29Sm90TmaWarpSpecializedAdapterINS1G_15DefaultEpilogueISJ_SK_SK_NS1F_6thread17LinearCombinationISJ_Li1EffLNS1K_9ScaleType4KindE0ELNS_15FloatRoundStyleE2ESJ_EENS1_15EpilogueDefaultEEEEEvvEEEEvNT_6ParamsE --------------------------
	.section	.text._ZN7cutlass13device_kernelINS_4gemm6kernel13GemmUniversalIN4cute5tupleIJiiiiEEENS1_10collective13CollectiveMmaINS1_37MainloopSm90TmaGmmaWarpSpecializedFP8ILi13ENS5_IJNS4_1CILi1EEESB_SB_EEENS1_35KernelTmaWarpSpecializedCooperativeEEENS5_IJNSA_ILi384EEENSA_ILi160EEENSA_ILi32EEEEEENS_12float_e4m3_tENS5_IJlSB_lEEESJ_SK_NS4_8TiledMMAINS4_8MMA_AtomIJNS4_4SM904GMMA30MMA_64x32x32_F32E4M3E4M3_SS_TNILNSO_7ScaleInE1ELSQ_1EEEEEENS4_6LayoutINS5_IJNSA_ILi2EEESB_SB_EEENS5_IJSB_NSA_ILi0EEESW_EEEEENS5_IJNS4_10UnderscoreESZ_SZ_EEEEENS4_13SM90_TMA_LOADENS4_14ComposedLayoutINS4_7SwizzleILi1ELi4ELi3EEENS4_18smem_ptr_flag_bitsILi8EEENST_INS5_IJNSA_ILi8EEESH_EEENS5_IJSH_SB_EEEEEEEvNS4_8identityES12_S1C_vS1D_EENS_8epilogue10collective6detail29Sm90TmaWarpSpecializedAdapterINS1G_15DefaultEpilogueISJ_SK_SK_NS1F_6thread17LinearCombinationISJ_Li1EffLNS1K_9ScaleType4KindE0ELNS_15FloatRoundStyleE2ESJ_EENS1_15EpilogueDefaultEEEEEvvEEEEvNT_6ParamsE,"ax",@progbits
	.align	128
.text._ZN7cutlass13device_kernelINS_4gemm6kernel13GemmUniversalIN4cute5tupleIJiiiiEEENS1_10collective13CollectiveMmaINS1_37MainloopSm90TmaGmmaWarpSpecializedFP8ILi13ENS5_IJNS4_1CILi1EEESB_SB_EEENS1_35KernelTmaWarpSpecializedCooperativeEEENS5_IJNSA_ILi384EEENSA_ILi160EEENSA_ILi32EEEEEENS_12float_e4m3_tENS5_IJlSB_lEEESJ_SK_NS4_8TiledMMAINS4_8MMA_AtomIJNS4_4SM904GMMA30MMA_64x32x32_F32E4M3E4M3_SS_TNILNSO_7ScaleInE1ELSQ_1EEEEEENS4_6LayoutINS5_IJNSA_ILi2EEESB_SB_EEENS5_IJSB_NSA_ILi0EEESW_EEEEENS5_IJNS4_10UnderscoreESZ_SZ_EEEEENS4_13SM90_TMA_LOADENS4_14ComposedLayoutINS4_7SwizzleILi1ELi4ELi3EEENS4_18smem_ptr_flag_bitsILi8EEENST_INS5_IJNSA_ILi8EEESH_EEENS5_IJSH_SB_EEEEEEEvNS4_8identityES12_S1C_vS1D_EENS_8epilogue10collective6detail29Sm90TmaWarpSpecializedAdapterINS1G_15DefaultEpilogueISJ_SK_SK_NS1F_6thread17LinearCombinationISJ_Li1EffLNS1K_9ScaleType4KindE0ELNS_15FloatRoundStyleE2ESJ_EENS1_15EpilogueDefaultEEEEEvvEEEEvNT_6ParamsE:
        .type           _ZN7cutlass13device_kernelINS_4gemm6kernel13GemmUniversalIN4cute5tupleIJiiiiEEENS1_10collective13CollectiveMmaINS1_37MainloopSm90TmaGmmaWarpSpecializedFP8ILi13ENS5_IJNS4_1CILi1EEESB_SB_EEENS1_35KernelTmaWarpSpecializedCooperativeEEENS5_IJNSA_ILi384EEENSA_ILi160EEENSA_ILi32EEEEEENS_12float_e4m3_tENS5_IJlSB_lEEESJ_SK_NS4_8TiledMMAINS4_8MMA_AtomIJNS4_4SM904GMMA30MMA_64x32x32_F32E4M3E4M3_SS_TNILNSO_7ScaleInE1ELSQ_1EEEEEENS4_6LayoutINS5_IJNSA_ILi2EEESB_SB_EEENS5_IJSB_NSA_ILi0EEESW_EEEEENS5_IJNS4_10UnderscoreESZ_SZ_EEEEENS4_13SM90_TMA_LOADENS4_14ComposedLayoutINS4_7SwizzleILi1ELi4ELi3EEENS4_18smem_ptr_flag_bitsILi8EEENST_INS5_IJNSA_ILi8EEESH_EEENS5_IJSH_SB_EEEEEEEvNS4_8identityES12_S1C_vS1D_EENS_8epilogue10collective6detail29Sm90TmaWarpSpecializedAdapterINS1G_15DefaultEpilogueISJ_SK_SK_NS1F_6thread17LinearCombinationISJ_Li1EffLNS1K_9ScaleType4KindE0ELNS_15FloatRoundStyleE2ESJ_EENS1_15EpilogueDefaultEEEEEvvEEEEvNT_6ParamsE,@function
        .size           _ZN7cutlass13device_kernelINS_4gemm6kernel13GemmUniversalIN4cute5tupleIJiiiiEEENS1_10collective13CollectiveMmaINS1_37MainloopSm90TmaGmmaWarpSpecializedFP8ILi13ENS5_IJNS4_1CILi1EEESB_SB_EEENS1_35KernelTmaWarpSpecializedCooperativeEEENS5_IJNSA_ILi384EEENSA_ILi160EEENSA_ILi32EEEEEENS_12float_e4m3_tENS5_IJlSB_lEEESJ_SK_NS4_8TiledMMAINS4_8MMA_AtomIJNS4_4SM904GMMA30MMA_64x32x32_F32E4M3E4M3_SS_TNILNSO_7ScaleInE1ELSQ_1EEEEEENS4_6LayoutINS5_IJNSA_ILi2EEESB_SB_EEENS5_IJSB_NSA_ILi0EEESW_EEEEENS5_IJNS4_10UnderscoreESZ_SZ_EEEEENS4_13SM90_TMA_LOADENS4_14ComposedLayoutINS4_7SwizzleILi1ELi4ELi3EEENS4_18smem_ptr_flag_bitsILi8EEENST_INS5_IJNSA_ILi8EEESH_EEENS5_IJSH_SB_EEEEEEEvNS4_8identityES12_S1C_vS1D_EENS_8epilogue10collective6detail29Sm90TmaWarpSpecializedAdapterINS1G_15DefaultEpilogueISJ_SK_SK_NS1F_6thread17LinearCombinationISJ_Li1EffLNS1K_9ScaleType4KindE0ELNS_15FloatRoundStyleE2ESJ_EENS1_15EpilogueDefaultEEEEEvvEEEEvNT_6ParamsE,(.L_x_94 - _ZN7cutlass13device_kernelINS_4gemm6kernel13GemmUniversalIN4cute5tupleIJiiiiEEENS1_10collective13CollectiveMmaINS1_37MainloopSm90TmaGmmaWarpSpecializedFP8ILi13ENS5_IJNS4_1CILi1EEESB_SB_EEENS1_35KernelTmaWarpSpecializedCooperativeEEENS5_IJNSA_ILi384EEENSA_ILi160EEENSA_ILi32EEEEEENS_12float_e4m3_tENS5_IJlSB_lEEESJ_SK_NS4_8TiledMMAINS4_8MMA_AtomIJNS4_4SM904GMMA30MMA_64x32x32_F32E4M3E4M3_SS_TNILNSO_7ScaleInE1ELSQ_1EEEEEENS4_6LayoutINS5_IJNSA_ILi2EEESB_SB_EEENS5_IJSB_NSA_ILi0EEESW_EEEEENS5_IJNS4_10UnderscoreESZ_SZ_EEEEENS4_13SM90_TMA_LOADENS4_14ComposedLayoutINS4_7SwizzleILi1ELi4ELi3EEENS4_18smem_ptr_flag_bitsILi8EEENST_INS5_IJNSA_ILi8EEESH_EEENS5_IJSH_SB_EEEEEEEvNS4_8identityES12_S1C_vS1D_EENS_8epilogue10collective6detail29Sm90TmaWarpSpecializedAdapterINS1G_15DefaultEpilogueISJ_SK_SK_NS1F_6thread17LinearCombinationISJ_Li1EffLNS1K_9ScaleType4KindE0ELNS_15FloatRoundStyleE2ESJ_EENS1_15EpilogueDefaultEEEEEvvEEEEvNT_6ParamsE)
        .other          _ZN7cutlass13device_kernelINS_4gemm6kernel13GemmUniversalIN4cute5tupleIJiiiiEEENS1_10collective13CollectiveMmaINS1_37MainloopSm90TmaGmmaWarpSpecializedFP8ILi13ENS5_IJNS4_1CILi1EEESB_SB_EEENS1_35KernelTmaWarpSpecializedCooperativeEEENS5_IJNSA_ILi384EEENSA_ILi160EEENSA_ILi32EEEEEENS_12float_e4m3_tENS5_IJlSB_lEEESJ_SK_NS4_8TiledMMAINS4_8MMA_AtomIJNS4_4SM904GMMA30MMA_64x32x32_F32E4M3E4M3_SS_TNILNSO_7ScaleInE1ELSQ_1EEEEEENS4_6LayoutINS5_IJNSA_ILi2EEESB_SB_EEENS5_IJSB_NSA_ILi0EEESW_EEEEENS5_IJNS4_10UnderscoreESZ_SZ_EEEEENS4_13SM90_TMA_LOADENS4_14ComposedLayoutINS4_7SwizzleILi1ELi4ELi3EEENS4_18smem_ptr_flag_bitsILi8EEENST_INS5_IJNSA_ILi8EEESH_EEENS5_IJSH_SB_EEEEEEEvNS4_8identityES12_S1C_vS1D_EENS_8epilogue10collective6detail29Sm90TmaWarpSpecializedAdapterINS1G_15DefaultEpilogueISJ_SK_SK_NS1F_6thread17LinearCombinationISJ_Li1EffLNS1K_9ScaleType4KindE0ELNS_15FloatRoundStyleE2ESJ_EENS1_15EpilogueDefaultEEEEEvvEEEEvNT_6ParamsE,@"STO_CUDA_ENTRY STV_DEFAULT"
_ZN7cutlass13device_kernelINS_4gemm6kernel13GemmUniversalIN4cute5tupleIJiiiiEEENS1_10collective13CollectiveMmaINS1_37MainloopSm90TmaGmmaWarpSpecializedFP8ILi13ENS5_IJNS4_1CILi1EEESB_SB_EEENS1_35KernelTmaWarpSpecializedCooperativeEEENS5_IJNSA_ILi384EEENSA_ILi160EEENSA_ILi32EEEEEENS_12float_e4m3_tENS5_IJlSB_lEEESJ_SK_NS4_8TiledMMAINS4_8MMA_AtomIJNS4_4SM904GMMA30MMA_64x32x32_F32E4M3E4M3_SS_TNILNSO_7ScaleInE1ELSQ_1EEEEEENS4_6LayoutINS5_IJNSA_ILi2EEESB_SB_EEENS5_IJSB_NSA_ILi0EEESW_EEEEENS5_IJNS4_10UnderscoreESZ_SZ_EEEEENS4_13SM90_TMA_LOADENS4_14ComposedLayoutINS4_7SwizzleILi1ELi4ELi3EEENS4_18smem_ptr_flag_bitsILi8EEENST_INS5_IJNSA_ILi8EEESH_EEENS5_IJSH_SB_EEEEEEEvNS4_8identityES12_S1C_vS1D_EENS_8epilogue10collective6detail29Sm90TmaWarpSpecializedAdapterINS1G_15DefaultEpilogueISJ_SK_SK_NS1F_6thread17LinearCombinationISJ_Li1EffLNS1K_9ScaleType4KindE0ELNS_15FloatRoundStyleE2ESJ_EENS1_15EpilogueDefaultEEEEEvvEEEEvNT_6ParamsE:
[----:B------:R-:W0:Y:S02]  /*0000*/  LDC R1, c[0x0][0x28] ;  /* 0x00000a00ff017b82 */ /* 0x000e240000000800 */
[----:B0-----:R-:W-:Y:S01]  /*0010*/  VIADD R1, R1, 0xfffffb30 ;  /* 0xfffffb3001017836 */ /* 0x001fe20000000000 */
[----:B------:R-:W0:Y:S01]  /*0020*/  S2R R2, SR_TID.X ;  /* 0x0000000000027919 */ /* 0x000e220000002100 */
[----:B------:R-:W-:Y:S01]  /*0030*/  ELECT P0, URZ, PT ;  /* 0x00000000003f782f */ /* 0x000fe20003800000 */
[----:B------:R-:W-:Y:S01]  /*0040*/  BSSY B0, `(.L_x_0) ;  /* 0x0000015000007945 */ /* 0x000fe20003800000 */
[--C-:B0-----:R-:W-:Y:S02]  /*0050*/  SHF.R.U32.HI R0, RZ, 0x5, R2.reuse ;  /* 0x00000005ff007819 */ /* 0x101fe40000011602 */
[----:B------:R-:W-:-:S03]  /*0060*/  SHF.R.U32.HI R2, RZ, 0x7, R2 ;  /* 0x00000007ff027819 */ /* 0x000fc60000011602 */
[----:B------:R-:W0:Y:S04]  /*0070*/  SHFL.IDX PT, R3, R0, RZ, 0x1f ;  /* 0x00001fff00037589 */ /* 0x000e2800000e0000 */
[----:B------:R-:W1:Y:S01]  /*0080*/  SHFL.IDX PT, R2, R2, RZ, 0x1f ;  /* 0x00001fff02027589 */ /* 0x000e6200000e0000 */
[----:B0-----:R-:W-:Y:S02]  /*0090*/  R2UR UR4, R3 ;  /* 0x00000000030472ca */ /* 0x001fe400000e0000 */
[----:B-1----:R-:W-:-:S11]  /*00a0*/  R2UR UR8, R2 ;  /* 0x00000000020872ca */ /* 0x002fd600000e0000 */
[----:B------:R-:W-:Y:S02]  /*00b0*/  USHF.R.S32.HI UR5, URZ, 0x1f, UR4 ;  /* 0x0000001f3f057899 */ /* 0x000fe40008011404 */
[----:B------:R-:W-:Y:S02]  /*00c0*/  ISETP.NE.OR P0, PT, RZ, UR4, !P0 ;  /* 0x00000004ff007c0c */ /* 0x000fe4000c705670 */
[----:B------:R-:W-:-:S04]  /*00d0*/  ULEA.HI UR5, UR5, UR4, URZ, 0x2 ;  /* 0x0000000405057291 */ /* 0x000fc8000f8f103f */
[----:B------:R-:W-:-:S04]  /*00e0*/  ULOP3.LUT UR5, UR5, 0xfffffffc, URZ, 0xc0, !UPT ;  /* 0xfffffffc05057892 */ /* 0x000fc8000f8ec03f */
[----:B------:R-:W-:-:S03]  /*00f0*/  UIADD3 UR6, UR4, -UR5, URZ ;  /* 0x8000000504067290 */ /* 0x000fc6000fffe03f */
[----:B------:R-:W-:Y:S09]  /*0100*/  @P0 BRA `(.L_x_1) ;  /* 0x0000000000200947 */ /* 0x000ff20003800000 */
[----:B------:R-:W-:Y:S02]  /*0110*/  ULDC.64 UR4, c[0x0][0x198] ;  /* 0x0000660000047ab9 */ /* 0x000fe40000000a00 */
[----:B------:R-:W-:Y:S02]  /*0120*/  UIADD3 UR10, UP0, UR4, 0xf0, URZ ;  /* 0x000000f0040a7890 */ /* 0x000fe4000ff1e03f */
[----:B------:R-:W-:Y:S02]  /*0130*/  UIADD3 UR4, UP1, UR4, 0x1f0, URZ ;  /* 0x000001f004047890 */ /* 0x000fe4000ff3e03f */
[----:B------:R-:W-:Y:S02]  /*0140*/  UIADD3.X UR11, URZ, UR5, URZ, UP0, !UPT ;  /* 0x000000053f0b7290 */ /* 0x000fe400087fe43f */
[----:B------:R-:W-:-:S07]  /*0150*/  UIADD3.X UR5, URZ, UR5, URZ, UP1, !UPT ;  /* 0x000000053f057290 */ /* 0x000fce0008ffe43f */
[----:B------:R0:W-:Y:S02]  /*0160*/  UTMACCTL.PF [UR10] ;  /* 0x000000000a0079b9 */ /* 0x0001e40008040000 */
[----:B------:R0:W-:Y:S02]  /*0170*/  UTMACCTL.PF [UR4] ;  /* 0x00000000040079b9 */ /* 0x0001e40008040000 */
[----:B0-----:R-:W-:Y:S01]  /*0180*/  NOP ;  /* 0x0000000000007918 */ /* 0x001fe20000000000 */
.L_x_1:
[----:B------:R-:W-:Y:S05]  /*0190*/  BSYNC B0 ;  /* 0x0000000000007941 */ /* 0x000fea0003800000 */
.L_x_0:
[----:B------:R-:W0:Y:S01]  /*01a0*/  SHFL.IDX PT, R2, R0, RZ, 0x1f ;  /* 0x00001fff00027589 */ /* 0x000e2200000e0000 */
[----:B------:R-:W-:Y:S01]  /*01b0*/  UISETP.NE.AND UP0, UPT, UR6, 0x3, UPT ;  /* 0x000000030600788c */ /* 0x000fe2000bf05270 */
[----:B------:R-:W-:Y:S01]  /*01c0*/  ISETP.NE.AND P1, PT, RZ, UR8, PT ;  /* 0x00000008ff007c0c */ /* 0x000fe2000bf25270 */
[----:B------:R-:W-:Y:S02]  /*01d0*/  UIADD3 UR11, UR8, -0x1, URZ ;  /* 0xffffffff080b7890 */ /* 0x000fe4000fffe03f */
[----:B------:R-:W-:Y:S02]  /*01e0*/  UISETP.EQ.OR UP0, UPT, UR6, URZ, !UP0 ;  /* 0x0000003f0600728c */ /* 0x000fe4000c702670 */
[----:B------:R-:W-:Y:S02]  /*01f0*/  UISETP.GE.U32.AND UP1, UPT, UR11, 0x2, UPT ;  /* 0x000000020b00788c */ /* 0x000fe4000bf26070 */
[----:B------:R-:W-:-:S04]  /*0200*/  UISETP.EQ.AND UP0, UPT, UR8, URZ, UP0 ;  /* 0x0000003f0800728c */ /* 0x000fc80008702270 */
[----:B------:R-:W-:-:S04]  /*0210*/  USEL UR7, URZ, 0x1, !UP0 ;  /* 0x000000013f077887 */ /* 0x000fc8000c000000 */
[----:B------:R-:W-:Y:S01]  /*0220*/  USEL UR7, UR7, 0x2, UP1 ;  /* 0x0000000207077887 */ /* 0x000fe20008800000 */
[----:B0-----:R-:W-:-:S13]  /*0230*/  ISETP.NE.AND P0, PT, R2, RZ, PT ;  /* 0x000000ff0200720c */ /* 0x001fda0003f05270 */
[----:B------:R-:W-:Y:S05]  /*0240*/  @P0 BRA `(.L_x_2) ;  /* 0x0000000000ac0947 */ /* 0x000fea0003800000 */
[----:B------:R-:W-:Y:S01]  /*0250*/  ELECT P0, URZ, PT ;  /* 0x00000000003f782f */ /* 0x000fe20003800000 */
[----:B------:R-:W-:-:S12]  /*0260*/  BSSY B0, `(.L_x_2) ;  /* 0x0000029000007945 */ /* 0x000fd80003800000 */
[----:B------:R-:W-:Y:S05]  /*0270*/  @!P0 BRA `(.L_x_3) ;  /* 0x00000000009c8947 */ /* 0x000fea0003800000 */
[----:B------:R-:W0:Y:S01]  /*0280*/  S2UR UR10, SR_CgaCtaId ;  /* 0x00000000000a79c3 */ /* 0x000e220000008800 */
[----:B------:R-:W-:Y:S01]  /*0290*/  UMOV UR4, 0x400 ;  /* 0x0000040000047882 */ /* 0x000fe20000000000 */
[----:B------:R-:W-:Y:S01]  /*02a0*/  UMOV UR5, 0x1 ;  /* 0x0000000100057882 */ /* 0x000fe20000000000 */
[----:B------:R-:W-:Y:S02]  /*02b0*/  UMOV UR8, 0x100 ;  /* 0x0000010000087882 */ /* 0x000fe40000000000 */
[----:B------:R-:W-:-:S04]  /*02c0*/  UIADD3 UR8, -UR8, 0x100000, URZ ;  /* 0x0010000008087890 */ /* 0x000fc8000fffe13f */
[----:B------:R-:W-:Y:S02]  /*02d0*/  USHF.L.U32 UR9, UR8, 0xb, URZ ;  /* 0x0000000b08097899 */ /* 0x000fe4000800063f */
[----:B------:R-:W-:Y:S02]  /*02e0*/  USHF.L.U32 UR8, UR8, 0x1, URZ ;  /* 0x0000000108087899 */ /* 0x000fe4000800063f */
[----:B0-----:R-:W-:Y:S02]  /*02f0*/  ULEA UR10, UR10, UR4, 0x18 ;  /* 0x000000040a0a7291 */ /* 0x001fe4000f8ec03f */
[----:B------:R-:W-:-:S04]  /*0300*/  UIADD3 UR4, -UR5, 0x100000, URZ ;  /* 0x0010000005047890 */ /* 0x000fc8000fffe13f */
[----:B------:R-:W-:Y:S02]  /*0310*/  USHF.L.U32 UR5, UR4, 0xb, URZ ;  /* 0x0000000b04057899 */ /* 0x000fe4000800063f */
[----:B------:R-:W-:Y:S01]  /*0320*/  USHF.L.U32 UR4, UR4, 0x1, URZ ;  /* 0x0000000104047899 */ /* 0x000fe2000800063f */
[----:B------:R-:W0:Y:S11]  /*0330*/  FENCE.VIEW.ASYNC.S ;  /* 0x00000000000073c6 */ /* 0x000e360000000000 */
[----:B0-----:R0:W1:Y:S01]  /*0340*/  SYNCS.EXCH.64 URZ, [UR10], UR4 ;  /* 0x000000040a3f75b2 */ /* 0x0010620008000100 */
[----:B------:R0:W2:Y:S01]  /*0350*/  SYNCS.EXCH.64 URZ, [UR10+0x68], UR8 ;  /* 0x000068080a3f75b2 */ /* 0x0000a20008000100 */
[----:B------:R0:W3:Y:S01]  /*0360*/  SYNCS.EXCH.64 URZ, [UR10+0x8], UR4 ;  /* 0x000008040a3f75b2 */ /* 0x0000e20008000100 */
[----:B------:R0:W4:Y:S01]  /*0370*/  SYNCS.EXCH.64 URZ, [UR10+0x70], UR8 ;  /* 0x000070080a3f75b2 */ /* 0x0001220008000100 */
[----:B------:R0:W0:Y:S01]  /*0380*/  SYNCS.EXCH.64 URZ, [UR10+0x10], UR4 ;  /* 0x000010040a3f75b2 */ /* 0x0000220008000100 */
        /* <DEDUP_REMOVED lines=21> */
[----:B-123--:R-:W-:Y:S01]  /*04e0*/  NOP ;  /* 0x0000000000007918 */ /* 0x00efe20000000000 */
.L_x_3:
[----:B0-----:R-:W-:Y:S05]  /*04f0*/  BSYNC B0 ;  /* 0x0000000000007941 */ /* 0x001fea0003800000 */
.L_x_2:
[----:B------:R-:W0:Y:S01]  /*0500*/  SHFL.IDX PT, R0, R0, RZ, 0x1f ;  /* 0x00001fff00007589 */ /* 0x000e2200000e0000 */
[----:B------:R-:W1:Y:S01]  /*0510*/  LDC R2, c[0x0][0x65c] ;  /* 0x00019700ff027b82 */ /* 0x000e620000000800 */
[----:B------:R-:W-:Y:S01]  /*0520*/  ELECT P0, URZ, PT ;  /* 0x00000000003f782f */ /* 0x000fe20003800000 */
[----:B------:R-:W-:Y:S01]  /*0530*/  IMAD.MOV.U32 R3, RZ, RZ, RZ ;  /* 0x000000ffff037224 */ /* 0x000fe200078e00ff */
[----:B------:R-:W-:Y:S01]  /*0540*/  UMOV UR4, 0x20 ;  /* 0x0000002000047882 */ /* 0x000fe20000000000 */
[----:B------:R-:W-:Y:S01]  /*0550*/  NOP ;  /* 0x0000000000007918 */ /* 0x000fe20000000000 */
[----:B------:R-:W-:Y:S01]  /*0560*/  NOP ;  /* 0x0000000000007918 */ /* 0x000fe20000000000 */
[----:B------:R-:W-:Y:S02]  /*0570*/  LOP3.LUT R6, R6, 0xfff7ffff, RZ, 0xc0, !PT ;  /* 0xfff7ffff06067812 */ /* 0x000fe400078ec0ff */
[----:B0-----:R-:W-:Y:S02]  /*0580*/  ISETP.NE.OR P0, PT, R0, RZ, !P0 ;  /* 0x000000ff0000720c */ /* 0x001fe40004705670 */
[----:B-1----:R-:W-:Y:S01]  /*0590*/  ISETP.NE.AND P2, PT, R2, 0x1, PT ;  /* 0x000000010200780c */ /* 0x002fe20003f45270 */
[----:B------:R-:W0:Y:S01]  /*05a0*/  S2R R0, SR_CTAID.Y ;  /* 0x0000000000007919 */ /* 0x000e220000002600 */
[----:B------:R-:W1:Y:S09]  /*05b0*/  S2R R2, SR_CTAID.X ;  /* 0x0000000000027919 */ /* 0x000e720000002500 */
[----:B------:R-:W-:Y:S01]  /*05c0*/  VOTEU.ALL UP0, P0 ;  /* 0x00000000003f7886 */ /* 0x000fe20000000000 */
[----:B------:R-:W-:Y:S01]  /*05d0*/  VOTEU.ALL UP1, P0 ;  /* 0x00000000003f7886 */ /* 0x000fe20000020000 */
[----:B------:R-:W1:Y:S01]  /*05e0*/  @P2 LDC R9, c[0x0][0x10] ;  /* 0x00000400ff092b82 */ /* 0x000e620000000800 */
[----:B------:R-:W-:Y:S01]  /*05f0*/  @P2 IMAD.MOV.U32 R5, RZ, RZ, RZ ;  /* 0x000000ffff052224 */ /* 0x000fe200078e00ff */
[----:B------:R-:W-:Y:S01]  /*0600*/  @P2 LOP3.LUT R6, R6, 0x80000, RZ, 0xfc, !PT ;  /* 0x0008000006062812 */ /* 0x000fe200078efcff */
[----:B------:R-:W-:Y:S01]  /*0610*/  @P2 IMAD.MOV.U32 R11, RZ, RZ, RZ ;  /* 0x000000ffff0b2224 */ /* 0x000fe200078e00ff */
[----:B------:R-:W-:Y:S01]  /*0620*/  @!UP0 UMOV UR8, 0x400 ;  /* 0x0000040000088882 */ /* 0x000fe20000000000 */
[----:B------:R-:W-:-:S04]  /*0630*/  @!UP0 UIADD3 UR4, -UR4, 0x100000, URZ ;  /* 0x0010000004048890 */ /* 0x000fc8000fffe13f */
[----:B------:R-:W-:Y:S02]  /*0640*/  @!UP0 USHF.L.U32 UR5, UR4, 0xb, URZ ;  /* 0x0000000b04058899 */ /* 0x000fe4000800063f */
[----:B------:R-:W-:Y:S01]  /*0650*/  @!UP0 USHF.L.U32 UR4, UR4, 0x1, URZ ;  /* 0x0000000104048899 */ /* 0x000fe2000800063f */
[----:B------:R-:W2:Y:S08]  /*0660*/  @!P2 LDC R7, c[0x0][0xc] ;  /* 0x00000300ff07ab82 */ /* 0x000eb00000000800 */
[----:B------:R-:W3:Y:S01]  /*0670*/  @!UP0 S2UR UR9, SR_CgaCtaId ;  /* 0x00000000000989c3 */ /* 0x000ee20000008800 */
[----:B0-----:R-:W-:-:S04]  /*0680*/  @P2 IMAD.MOV.U32 R4, RZ, RZ, R0 ;  /* 0x000000ffff042224 */ /* 0x001fc800078e0000 */
[----:B-1----:R-:W-:-:S04]  /*0690*/  @P2 IMAD.WIDE.U32 R8, R2, R9, R4 ;  /* 0x0000000902082225 */ /* 0x002fc800078e0004 */
[----:B------:R-:W-:Y:S02]  /*06a0*/  @P2 IMAD.MOV.U32 R18, RZ, RZ, R8 ;  /* 0x000000ffff122224 */ /* 0x000fe400078e0008 */
[----:B------:R-:W-:Y:S02]  /*06b0*/  @P2 IMAD.IADD R19, R9, 0x1, R11 ;  /* 0x0000000109132824 */ /* 0x000fe400078e020b */
[----:B--2---:R-:W-:-:S04]  /*06c0*/  @!P2 IMAD.WIDE.U32 R4, R7, R0, R2 ;  /* 0x000000000704a225 */ /* 0x004fc800078e0002 */
[----:B------:R-:W-:Y:S02]  /*06d0*/  @!P2 IMAD.MOV.U32 R18, RZ, RZ, R4 ;  /* 0x000000ffff12a224 */ /* 0x000fe400078e0004 */
[----:B------:R-:W-:Y:S01]  /*06e0*/  @!P2 IMAD.MOV.U32 R19, RZ, RZ, R5 ;  /* 0x000000ffff13a224 */ /* 0x000fe200078e0005 */
[----:B---3--:R-:W-:Y:S02]  /*06f0*/  @!UP0 ULEA UR8, UR9, UR8, 0x18 ;  /* 0x0000000809088291 */ /* 0x008fe4000f8ec03f */
[----:B------:R0:W-:Y:S01]  /*0700*/  STL [R1+0x40c], R18 ;  /* 0x00040c1201007387 */ /* 0x0001e20000100800 */
[----:B------:R-:W-:-:S03]  /*0710*/  VOTEU.ALL UP0, P0 ;  /* 0x00000000003f7886 */ /* 0x000fc60000000000 */
[----:B------:R0:W-:Y:S04]  /*0720*/  STL [R1+0x408], R19 ;  /* 0x0004081301007387 */ /* 0x0001e80000100800 */
[----:B------:R-:W1:Y:S02]  /*0730*/  FENCE.VIEW.ASYNC.S ;  /* 0x00000000000073c6 */ /* 0x000e640000000000 */
[----:B-1----:R0:W4:Y:S01]  /*0740*/  @!UP0 SYNCS.EXCH.64 URZ, [UR8+0xe0], UR4 ;  /* 0x0000e004083f85b2 */ /* 0x0021220008000100 */
[----:B------:R0:W4:Y:S01]  /*0750*/  @!UP1 SYNCS.EXCH.64 URZ, [UR8+0xe8], UR4 ;  /* 0x0000e804083f95b2 */ /* 0x0001220008000100 */
[----:B------:R-:W-:Y:S01]  /*0760*/  NOP ;  /* 0x0000000000007918 */ /* 0x000fe20000000000 */
[----:B----4-:R-:W-:Y:S06]  /*0770*/  BAR.SYNC.DEFER_BLOCKING 0x0 ;  /* 0x0000000000007b1d */ /* 0x010fec0000010000 */
[----:B0-----:R-:W-:Y:S05]  /*0780*/  @!P1 BRA `(.L_x_4) ;  /* 0x0000027400e49947 */ /* 0x001fea0003800000 */
[----:B------:R-:W-:-:S06]  /*0790*/  UISETP.GT.U32.AND UP0, UPT, UR11, 0x1, UPT ;  /* 0x000000010b00788c */ /* 0x000fcc000bf04070 */
[----:B------:R-:W-:-:S13]  /*07a0*/  PLOP3.LUT P0, PT, PT, PT, UP0, 0x80, 0x0 ;  /* 0x000000000000781c */ /* 0x000fda0003f0f008 */
[----:B------:R-:W-:Y:S05]  /*07b0*/  @P0 EXIT ;  /* 0x000000000000094d */ /* 0x000fea0003800000 */
[----:B------:R-:W-:Y:S01]  /*07c0*/  IMAD.MOV.U32 R7, RZ, RZ, -0x1 ;  /* 0xffffffffff077424 */ /* 0x000fe200078e00ff */
[----:B------:R-:W-:Y:S01]  /*07d0*/  ULDC.64 UR4, c[0x0][0x650] ;  /* 0x0001940000047ab9 */ /* 0x000fe20000000a00 */
[----:B------:R-:W-:Y:S01]  /*07e0*/  IMAD.MOV.U32 R5, RZ, RZ, -0x1 ;  /* 0xffffffffff057424 */ /* 0x000fe200078e00ff */
[----:B------:R-:W-:Y:S01]  /*07f0*/  ISETP.GE.U32.AND P0, PT, R18, UR4, PT ;  /* 0x0000000412007c0c */ /* 0x000fe2000bf06070 */
[----:B------:R-:W-:Y:S01]  /*0800*/  UMOV UR34, 0xffffffff ;  /* 0xffffffff00227882 */ /* 0x000fe20000000000 */
[----:B------:R0:W-:Y:S01]  /*0810*/  STL [R1+0x400], R7 ;  /* 0x0004000701007387 */ /* 0x0001e20000100800 */
[----:B------:R-:W-:Y:S02]  /*0820*/  PRMT R4, RZ, 0x7610, R4 ;  /* 0x00007610ff047816 */ /* 0x000fe40000000004 */
[----:B------:R-:W-:Y:S01]  /*0830*/  ISETP.GE.U32.AND.EX P0, PT, R19, UR5, PT, P0 ;  /* 0x0000000513007c0c */ /* 0x000fe2000bf06100 */
[----:B------:R0:W-:-:S12]  /*0840*/  STL [R1+0x404], R5 ;  /* 0x0004040501007387 */ /* 0x0001d80000100800 */
[----:B0-----:R-:W-:Y:S05]  /*0850*/  @P0 BRA `(.L_x_5) ;  /* 0x0000000400680947 */ /* 0x001fea0003800000 */
[----:B------:R-:W0:Y:S01]  /*0860*/  LDC.64 R14, c[0x0][0x628] ;  /* 0x00018a00ff0e7b82 */ /* 0x000e220000000a00 */
[----:B------:R-:W-:Y:S02]  /*0870*/  IMAD.MOV.U32 R4, RZ, RZ, R18 ;  /* 0x000000ffff047224 */ /* 0x000fe400078e0012 */
[----:B------:R-:W-:-:S05]  /*0880*/  IMAD.MOV.U32 R5, RZ, RZ, R19 ;  /* 0x000000ffff057224 */ /* 0x000fca00078e0013 */
[----:B------:R-:W1:Y:S08]  /*0890*/  LDC R12, c[0x0][0x630] ;  /* 0x00018c00ff0c7b82 */ /* 0x000e700000000800 */
[----:B------:R-:W2:Y:S01]  /*08a0*/  LDC.64 R16, c[0x0][0x620] ;  /* 0x00018800ff107b82 */ /* 0x000ea20000000a00 */
[----:B0-----:R-:W-:-:S04]  /*08b0*/  ISETP.NE.U32.AND P0, PT, R14, RZ, PT ;  /* 0x000000ff0e00720c */ /* 0x001fc80003f05070 */
[----:B------:R-:W-:-:S13]  /*08c0*/  ISETP.NE.AND.EX P0, PT, R15, RZ, PT, P0 ;  /* 0x000000ff0f00720c */ /* 0x000fda0003f05300 */
[----:B-12---:R-:W-:Y:S05]  /*08d0*/  @!P0 BRA `(.L_x_6) ;  /* 0x0000000000288947 */ /* 0x006fea0003800000 */
[----:B------:R-:W0:Y:S02]  /*08e0*/  LDC R7, c[0x0][0x634] ;  /* 0x00018d00ff077b82 */ /* 0x000e240000000800 */
[----:B0-----:R-:W-:-:S05]  /*08f0*/  IADD3 R7, P0, R18, R7, RZ ;  /* 0x0000000712077210 */ /* 0x001fca0007f1e0ff */
[----:B------:R-:W-:-:S04]  /*0900*/  IMAD.X R13, RZ, RZ, R19, P0 ;  /* 0x000000ffff0d7224 */ /* 0x000fc800000e0613 */
[----:B------:R-:W-:-:S04]  /*0910*/  IMAD.WIDE.U32 R4, R13, R14, RZ ;  /* 0x0000000e0d047225 */ /* 0x000fc800078e00ff */
[----:B------:R-:W-:-:S04]  /*0920*/  IMAD.WIDE.U32 R8, P0, R7, R15, R4 ;  /* 0x0000000f07087225 */ /* 0x000fc80007800004 */
[----:B------:R-:W-:-:S04]  /*0930*/  IMAD.WIDE.U32 R4, R7, R14, RZ ;  /* 0x0000000e07047225 */ /* 0x000fc800078e00ff */
[----:B------:R-:W-:Y:S01]  /*0940*/  IMAD.X R11, RZ, RZ, RZ, P0 ;  /* 0x000000ffff0b7224 */ /* 0x000fe200000e06ff */
[----:B------:R-:W-:Y:S01]  /*0950*/  IADD3 RZ, P0, R5, R8, RZ ;  /* 0x0000000805ff7210 */ /* 0x000fe20007f1e0ff */
[----:B------:R-:W-:-:S04]  /*0960*/  IMAD.MOV.U32 R10, RZ, RZ, R9 ;  /* 0x000000ffff0a7224 */ /* 0x000fc800078e0009 */
[----:B------:R-:W-:-:S08]  /*0970*/  IMAD.WIDE.U32.X R4, R13, R15, R10, P0 ;  /* 0x0000000f0d047225 */ /* 0x000fd000000e040a */
.L_x_6:
[-CC-:B------:R-:W-:Y:S01]  /*0980*/  SHF.R.U64 R23, R4, R12.reuse, R5.reuse ;  /* 0x0000000c04177219 */ /* 0x180fe20000001205 */
[----:B------:R-:W0:Y:S01]  /*0990*/  LDC R10, c[0x0][0x618] ;  /* 0x00018600ff0a7b82 */ /* 0x000e220000000800 */
[----:B------:R-:W-:Y:S01]  /*09a0*/  SHF.R.U32.HI R4, RZ, R12, R5 ;  /* 0x0000000cff047219 */ /* 0x000fe20000011605 */
[----:B------:R-:W-:Y:S01]  /*09b0*/  IMAD.MOV.U32 R5, RZ, RZ, R19 ;  /* 0x000000ffff057224 */ /* 0x000fe200078e0013 */
[----:B------:R-:W-:Y:S01]  /*09c0*/  IADD3 R9, P0, RZ, -R23, RZ ;  /* 0x80000017ff097210 */ /* 0x000fe20007f1e0ff */
[----:B------:R-:W-:Y:S01]  /*09d0*/  ULDC UR4, c[0x0][0x150] ;  /* 0x0000540000047ab9 */ /* 0x000fe20000000800 */
[----:B------:R-:W-:-:S03]  /*09e0*/  I2FP.F32.U32 R3, R2 ;  /* 0x0000000200037245 */ /* 0x000fc60000201000 */
[----:B------:R-:W-:Y:S01]  /*09f0*/  IMAD.X R11, RZ, RZ, ~R4, P0 ;  /* 0x000000ffff0b7224 */ /* 0x000fe200000e0e04 */
[----:B------:R-:W1:Y:S01]  /*0a00*/  LDC R12, c[0x0][0x608] ;  /* 0x00018200ff0c7b82 */ /* 0x000e620000000800 */
[----:B------:R-:W-:Y:S02]  /*0a10*/  IMAD.MOV.U32 R4, RZ, RZ, R18 ;  /* 0x000000ffff047224 */ /* 0x000fe400078e0012 */
[----:B------:R-:W-:Y:S01]  /*0a20*/  FMUL R3, R3, UR4 ;  /* 0x0000000403037c20 */ /* 0x000fe20008400000 */
[-C--:B------:R-:W-:Y:S01]  /*0a30*/  IMAD R8, R11, R16.reuse, RZ ;  /* 0x000000100b087224 */ /* 0x080fe200078e02ff */
[----:B------:R-:W-:Y:S01]  /*0a40*/  ULDC UR4, c[0x0][0x154] ;  /* 0x0000550000047ab9 */ /* 0x000fe20000000800 */
[C---:B------:R-:W-:Y:S02]  /*0a50*/  IMAD.WIDE.U32 R4, R9.reuse, R16, R4 ;  /* 0x0000001009047225 */ /* 0x040fe400078e0004 */
[----:B------:R-:W2:Y:S01]  /*0a60*/  LDC.64 R18, c[0x0][0x640] ;  /* 0x00019000ff127b82 */ /* 0x000ea20000000a00 */
[----:B------:R-:W3:Y:S01]  /*0a70*/  F2I.U32.TRUNC.NTZ R3, R3 ;  /* 0x0000000300037305 */ /* 0x000ee2000020f000 */
[----:B------:R-:W-:-:S04]  /*0a80*/  IMAD R9, R9, R17, R8 ;  /* 0x0000001109097224 */ /* 0x000fc800078e0208 */
[----:B------:R-:W-:Y:S02]  /*0a90*/  IMAD.IADD R5, R5, 0x1, R9 ;  /* 0x0000000105057824 */ /* 0x000fe400078e0209 */
[----:B------:R-:W4:Y:S01]  /*0aa0*/  LDC R7, c[0x0][0x144] ;  /* 0x00005100ff077b82 */ /* 0x000f220000000800 */
[----:B------:R-:W-:Y:S02]  /*0ab0*/  IMAD.MOV.U32 R9, RZ, RZ, -0x1 ;  /* 0xffffffffff097424 */ /* 0x000fe400078e00ff */
[----:B0-----:R-:W-:Y:S02]  /*0ac0*/  SHF.R.U64 R14, R4, R10, R5 ;  /* 0x0000000a040e7219 */ /* 0x001fe40000001205 */
[----:B------:R-:W-:-:S03]  /*0ad0*/  I2FP.F32.U32 R4, R0 ;  /* 0x0000000000047245 */ /* 0x000fc60000201000 */
[----:B------:R-:W0:Y:S01]  /*0ae0*/  LDC R16, c[0x0][0x658] ;  /* 0x00019600ff107b82 */ /* 0x000e220000000800 */
[----:B---3--:R-:W-:Y:S01]  /*0af0*/  IMAD.MOV R8, RZ, RZ, -R3 ;  /* 0x000000ffff087224 */ /* 0x008fe200078e0a03 */
[----:B------:R-:W-:Y:S01]  /*0b00*/  SHF.R.U32.HI R3, RZ, R10, R5 ;  /* 0x0000000aff037219 */ /* 0x000fe20000011605 */
[----:B------:R-:W-:Y:S01]  /*0b10*/  FMUL R4, R4, UR4 ;  /* 0x0000000404047c20 */ /* 0x000fe20008400000 */
[----:B------:R-:W-:Y:S02]  /*0b20*/  IMAD.MOV.U32 R5, RZ, RZ, 0x1 ;  /* 0x00000001ff057424 */ /* 0x000fe400078e00ff */
[-CC-:B-1----:R-:W-:Y:S02]  /*0b30*/  SHF.R.U64 R24, R14, R12.reuse, R3.reuse ;  /* 0x0000000c0e187219 */ /* 0x182fe40000001203 */
[----:B------:R-:W1:Y:S01]  /*0b40*/  LDC R13, c[0x0][0x148] ;  /* 0x00005200ff0d7b82 */ /* 0x000e620000000800 */
[----:B--2---:R-:W-:Y:S02]  /*0b50*/  ISETP.NE.U32.AND P0, PT, R18, RZ, PT ;  /* 0x000000ff1200720c */ /* 0x004fe40003f05070 */
[----:B------:R-:W-:-:S02]  /*0b60*/  SHF.R.U32.HI R3, RZ, R12, R3 ;  /* 0x0000000cff037219 */ /* 0x000fc40000011603 */
[----:B------:R-:W-:Y:S01]  /*0b70*/  ISETP.NE.AND.EX P0, PT, R19, RZ, PT, P0 ;  /* 0x000000ff1300720c */ /* 0x000fe20003f05300 */
[----:B------:R2:W3:Y:S02]  /*0b80*/  F2I.U32.TRUNC.NTZ R12, R4 ;  /* 0x00000004000c7305 */ /* 0x0004e4000020f000 */
[----:B------:R-:W1:Y:S01]  /*0b90*/  LDC R17, c[0x0][0x600] ;  /* 0x00018000ff117b82 */ /* 0x000e620000000800 */
[----:B----4-:R-:W-:-:S07]  /*0ba0*/  IMAD R7, R7, R8, R2 ;  /* 0x0000000807077224 */ /* 0x010fce00078e0202 */
[----:B------:R-:W4:Y:S01]  /*0bb0*/  LDC R20, c[0x0][0x648] ;  /* 0x00019200ff147b82 */ /* 0x000f220000000800 */
[-C--:B0-----:R-:W-:Y:S02]  /*0bc0*/  SHF.L.U32 R2, R9, R16.reuse, RZ ;  /* 0x0000001009027219 */ /* 0x081fe400000006ff */
[--C-:B------:R-:W-:Y:S02]  /*0bd0*/  SHF.R.U64 R26, R24, R16, R3.reuse ;  /* 0x00000010181a7219 */ /* 0x100fe40000001203 */
[----:B------:R-:W-:Y:S02]  /*0be0*/  LOP3.LUT R11, RZ, R2, RZ, 0x33, !PT ;  /* 0x00000002ff0b7212 */ /* 0x000fe400078e33ff */
[-C--:B------:R-:W-:Y:S01]  /*0bf0*/  SHF.R.U32.HI R3, RZ, R16.reuse, R3 ;  /* 0x00000010ff037219 */ /* 0x080fe20000011603 */
[----:B------:R-:W0:Y:S01]  /*0c00*/  LDC R21, c[0x0][0x638] ;  /* 0x00018e00ff157b82 */ /* 0x000e220000000800 */
[----:B------:R-:W-:Y:S01]  /*0c10*/  SHF.L.U32 R10, R5, R16, RZ ;  /* 0x00000010050a7219 */ /* 0x000fe200000006ff */
[----:B------:R-:W-:-:S06]  /*0c20*/  IMAD.MOV.U32 R2, RZ, RZ, R26 ;  /* 0x000000ffff027224 */ /* 0x000fcc00078e001a */
[----:B------:R-:W0:Y:S01]  /*0c30*/  LDC R22, c[0x0][0x610] ;  /* 0x00018400ff167b82 */ /* 0x000e220000000800 */
[----:B--23--:R-:W-:Y:S05]  /*0c40*/  @!P0 BRA `(.L_x_7) ;  /* 0x0000000000288947 */ /* 0x00cfea0003800000 */
[----:B------:R-:W2:Y:S02]  /*0c50*/  LDC R9, c[0x0][0x64c] ;  /* 0x00019300ff097b82 */ /* 0x000ea40000000800 */
[----:B--2---:R-:W-:-:S05]  /*0c60*/  IADD3 R9, P0, R26, R9, RZ ;  /* 0x000000091a097210 */ /* 0x004fca0007f1e0ff */
        /* <DEDUP_REMOVED lines=8> */
.L_x_7:
[----:B----4-:R-:W-:Y:S01]  /*0cf0*/  SHF.R.U64 R2, R2, R20, R3 ;  /* 0x0000001402027219 */ /* 0x010fe20000001203 */
[----:B-1----:R-:W-:Y:S01]  /*0d00*/  VIADD R3, R17, 0xffffffff ;  /* 0xffffffff11037836 */ /* 0x002fe20000000000 */
[----:B------:R-:W-:Y:S01]  /*0d10*/  LOP3.LUT R11, R24, R11, RZ, 0xc0, !PT ;  /* 0x0000000b180b7212 */ /* 0x000fe200078ec0ff */
[----:B------:R-:W-:Y:S01]  /*0d20*/  IMAD.MOV R12, RZ, RZ, -R12 ;  /* 0x000000ffff0c7224 */ /* 0x000fe200078e0a0c */
[----:B------:R-:W-:Y:S01]  /*0d30*/  R2UR UR34, R23 ;  /* 0x00000000172272ca */ /* 0x000fe200000e0000 */
[----:B------:R-:W-:Y:S01]  /*0d40*/  IMAD.MOV R4, RZ, RZ, -R2 ;  /* 0x000000ffff047224 */ /* 0x000fe200078e0a02 */
[----:B------:R-:W-:Y:S01]  /*0d50*/  LOP3.LUT R3, R14, R3, RZ, 0xc0, !PT ;  /* 0x000000030e037212 */ /* 0x000fe200078ec0ff */
[----:B------:R-:W-:Y:S02]  /*0d60*/  @P2 IMAD R7, R13, R12, R0 ;  /* 0x0000000c0d072224 */ /* 0x000fe400078e0200 */
[----:B------:R-:W-:Y:S02]  /*0d70*/  IMAD R10, R10, R2, R11 ;  /* 0x000000020a0a7224 */ /* 0x000fe400078e020b */
[----:B0-----:R-:W-:-:S02]  /*0d80*/  IMAD R0, R4, R21, R26 ;  /* 0x0000001504007224 */ /* 0x001fc400078e021a */
[----:B------:R-:W-:Y:S02]  /*0d90*/  IMAD R7, R10, R22, R7 ;  /* 0x000000160a077224 */ /* 0x000fe400078e0207 */
[----:B------:R-:W-:Y:S02]  /*0da0*/  IMAD R0, R0, R17, R3 ;  /* 0x0000001100007224 */ /* 0x000fe400078e0203 */
[----:B------:R-:W-:-:S03]  /*0db0*/  IMAD.MOV.U32 R4, RZ, RZ, 0x1 ;  /* 0x00000001ff047424 */ /* 0x000fc600078e00ff */
[----:B------:R-:W-:Y:S02]  /*0dc0*/  SEL R2, R0, R7, !P2 ;  /* 0x0000000700027207 */ /* 0x000fe40005000000 */
[----:B------:R-:W-:-:S03]  /*0dd0*/  SEL R0, R7, R0, !P2 ;  /* 0x0000000007007207 */ /* 0x000fc60005000000 */
[----:B------:R0:W-:Y:S04]  /*0de0*/  STL [R1+0x404], R2 ;  /* 0x0004040201007387 */ /* 0x0001e80000100800 */
[----:B------:R0:W-:Y:S02]  /*0df0*/  STL [R1+0x400], R0 ;  /* 0x0004000001007387 */ /* 0x0001e40000100800 */
.L_x_5:
[----:B------:R-:W-:-:S08]  /*0e00*/  NOP ;  /* 0x0000000000007918 */ /* 0x000fd00000000000 */
[----:B------:R-:W1:Y:S02]  /*0e10*/  USETMAXREG.TRY_ALLOC.CTAPOOL UP0, 0xf0 ;  /* 0x000000f0000079c8 */ /* 0x000e640008000600 */
[----:B-1----:R-:W-:-:S13]  /*0e20*/  PLOP3.LUT P0, PT, PT, PT, UP0, 0x80, 0x0 ;  /* 0x000000000000781c */ /* 0x002fda0003f0f008 */
[----:B------:R-:W-:Y:S05]  /*0e30*/  @!P0 BRA `(.L_x_5) ;  /* 0xfffffffc00f08947 */ /* 0x000fea000383ffff */
[----:B------:R-:W-:Y:S01]  /*0e40*/  ULDC.64 UR4, c[0x0][0x598] ;  /* 0x0001660000047ab9 */ /* 0x000fe20000000a00 */
[----:B------:R-:W-:Y:S01]  /*0e50*/  ULDC.64 UR38, c[0x0][0x208] ;  /* 0x0000820000267ab9 */ /* 0x000fe20000000a00 */
[----:B------:R-:W-:-:S04]  /*0e60*/  ISETP.NE.U32.AND P0, PT, RZ, UR4, PT ;  /* 0x00000004ff007c0c */ /* 0x000fc8000bf05070 */
[----:B------:R-:W-:-:S13]  /*0e70*/  ISETP.NE.AND.EX P0, PT, RZ, UR5, PT, P0 ;  /* 0x00000005ff007c0c */ /* 0x000fda000bf05300 */
[----:B------:R-:W-:Y:S05]  /*0e80*/  @!P0 BRA `(.L_x_8) ;  /* 0x0000000000208947 */ /* 0x000fea0003800000 */
[----:B0-----:R-:W0:Y:S02]  /*0e90*/  LDC.64 R2, c[0x0][0x598] ;  /* 0x00016600ff027b82 */ /* 0x001e240000000a00 */
[----:B0-----:R-:W2:Y:S02]  /*0ea0*/  LDG.E.64 R2, desc[UR38][R2.64] ;  /* 0x0000002602027981 */ /* 0x001ea4000c1e1b00 */
[----:B--2---:R-:W-:-:S04]  /*0eb0*/  ISETP.NE.U32.AND P0, PT, R2, RZ, PT ;  /* 0x000000ff0200720c */ /* 0x004fc80003f05070 */
[----:B------:R-:W-:-:S13]  /*0ec0*/  ISETP.NE.AND.EX P0, PT, R3, RZ, PT, P0 ;  /* 0x000000ff0300720c */ /* 0x000fda0003f05300 */
[----:B------:R-:W-:Y:S05]  /*0ed0*/  @!P0 BRA `(.L_x_8) ;  /* 0x00000000000c8947 */ /* 0x000fea0003800000 */
[----:B------:R-:W2:Y:S02]  /*0ee0*/  LD.E R2, desc[UR38][R2.64] ;  /* 0x0000002602027980 */ /* 0x000ea4000c101900 */
[----:B--2---:R-:W-:Y:S01]  /*0ef0*/  R2UR UR33, R2 ;  /* 0x00000000022172ca */ /* 0x004fe200000e0000 */
[----:B------:R-:W-:-:S14]  /*0f00*/  BRA `(.L_x_9) ;  /* 0x0000000000247947 */ /* 0x000fdc0003800000 */
.L_x_8:
[----:B------:R-:W-:Y:S02]  /*0f10*/  ULDC.64 UR4, c[0x0][0x588] ;  /* 0x0001620000047ab9 */ /* 0x000fe40000000a00 */
[----:B------:R-:W-:-:S04]  /*0f20*/  ISETP.NE.U32.AND P0, PT, RZ, UR4, PT ;  /* 0x00000004ff007c0c */ /* 0x000fc8000bf05070 */
[----:B------:R-:W-:-:S13]  /*0f30*/  ISETP.NE.AND.EX P0, PT, RZ, UR5, PT, P0 ;  /* 0x00000005ff007c0c */ /* 0x000fda000bf05300 */
[----:B------:R-:W-:Y:S05]  /*0f40*/  @!P0 BRA `(.L_x_10) ;  /* 0x0000000000108947 */ /* 0x000fea0003800000 */
[----:B0-----:R-:W0:Y:S02]  /*0f50*/  LDC.64 R2, c[0x0][0x588] ;  /* 0x00016200ff027b82 */ /* 0x001e240000000a00 */
[----:B0-----:R-:W2:Y:S02]  /*0f60*/  LDG.E R2, desc[UR38][R2.64] ;  /* 0x0000002602027981 */ /* 0x001ea4000c1e1900 */
[----:B--2---:R-:W-:Y:S01]  /*0f70*/  R2UR UR33, R2 ;  /* 0x00000000022172ca */ /* 0x004fe200000e0000 */
[----:B------:R-:W-:-:S14]  /*0f80*/  BRA `(.L_x_9) ;  /* 0x0000000000047947 */ /* 0x000fdc0003800000 */
.L_x_10:
[----:B------:R-:W-:-:S05]  /*0f90*/  ULDC UR33, c[0x0][0x580] ;  /* 0x0001600000217ab9 */ /* 0x000fca0000000800 */
.L_x_9:
[----:B------:R-:W-:Y:S02]  /*0fa0*/  ULDC.64 UR4, c[0x0][0x5a0] ;  /* 0x0001680000047ab9 */ /* 0x000fe40000000a00 */
        /* <DEDUP_REMOVED lines=11> */
.L_x_11:
        /* <DEDUP_REMOVED lines=8> */
.L_x_13:
[----:B------:R-:W-:-:S05]  /*10e0*/  ULDC UR8, c[0x0][0x584] ;  /* 0x0001610000087ab9 */ /* 0x000fca0000000800 */
.L_x_12:
[----:B------:R-:W-:-:S13]  /*10f0*/  LOP3.LUT P0, RZ, R4, 0xff, RZ, 0xc0, !PT ;  /* 0x000000ff04ff7812 */ /* 0x000fda000780c0ff */
[----:B------:R-:W-:Y:S05]  /*1100*/  @!P0 EXIT ;  /* 0x000000000000894d */ /* 0x000fea0003800000 */
[----:B------:R-:W1:Y:S01]  /*1110*/  LDC.64 R10, c[0x0][0x5c8] ;  /* 0x00017200ff0a7b82 */ /* 0x000e620000000a00 */
[----:B------:R-:W-:Y:S01]  /*1120*/  ULDC UR4, c[0x0][0x28c] ;  /* 0x0000a30000047ab9 */ /* 0x000fe20000000800 */
[----:B------:R-:W-:Y:S02]  /*1130*/  ULOP3.LUT UR9, UR7, 0x1, URZ, 0xfc, !UPT ;  /* 0x0000000107097892 */ /* 0x000fe4000f8efc3f */
[----:B------:R-:W-:-:S04]  /*1140*/  UIADD3 UR4, UR4, 0x1f, URZ ;  /* 0x0000001f04047890 */ /* 0x000fc8000fffe03f */
[----:B------:R-:W-:-:S04]  /*1150*/  USHF.R.S32.HI UR5, URZ, 0x1f, UR4 ;  /* 0x0000001f3f057899 */ /* 0x000fc80008011404 */
[----:B------:R-:W-:-:S03]  /*1160*/  ULEA.HI UR5, UR5, UR4, URZ, 0x5 ;  /* 0x0000000405057291 */ /* 0x000fc6000f8f283f */
[----:B------:R-:W-:Y:S01]  /*1170*/  UMOV UR4, URZ ;  /* 0x0000003f00047c82 */ /* 0x000fe20008000000 */
[----:B------:R-:W-:-:S03]  /*1180*/  USHF.R.S32.HI UR10, URZ, 0x5, UR5 ;  /* 0x000000053f0a7899 */ /* 0x000fc60008011405 */
[----:B------:R-:W-:Y:S01]  /*1190*/  UMOV UR5, URZ ;  /* 0x0000003f00057c82 */ /* 0x000fe20008000000 */
[C-C-:B-1----:R-:W-:Y:S01]  /*11a0*/  SHF.L.U64.HI R7, R10.reuse, 0x7, R11.reuse ;  /* 0x000000070a077819 */ /* 0x142fe2000001020b */
[C---:B------:R-:W-:Y:S01]  /*11b0*/  IMAD.SHL.U32 R8, R10.reuse, 0x80, RZ ;  /* 0x000000800a087824 */ /* 0x040fe200078e00ff */
[C-C-:B------:R-:W-:Y:S01]  /*11c0*/  SHF.L.U64.HI R4, R10.reuse, 0x3, R11.reuse ;  /* 0x000000030a047819 */ /* 0x140fe2000001020b */
[C---:B------:R-:W-:Y:S01]  /*11d0*/  IMAD.SHL.U32 R3, R10.reuse, 0x8, RZ ;  /* 0x000000080a037824 */ /* 0x040fe200078e00ff */
[C---:B------:R-:W-:Y:S01]  /*11e0*/  SHF.L.U64.HI R9, R10.reuse, 0x8, R11 ;  /* 0x000000080a097819 */ /* 0x040fe2000001020b */
[----:B------:R-:W-:-:S07]  /*11f0*/  IMAD.SHL.U32 R10, R10, 0x100, RZ ;  /* 0x000001000a0a7824 */ /* 0x000fce00078e00ff */
.L_x_40:
[----:B------:R-:W-:Y:S01]  /*1200*/  STL [R1+0x3fc], RZ ;  /* 0x0003fcff01007387 */ /* 0x000fe20000100800 */
[----:B-1----:R-:W1:Y:S01]  /*1210*/  S2UR UR16, SR_CgaCtaId ;  /* 0x00000000001079c3 */ /* 0x002e620000008800 */
[----:B------:R-:W-:Y:S01]  /*1220*/  UMOV UR15, 0x400 ;  /* 0x00000400000f7882 */ /* 0x000fe20000000000 */
[----:B------:R-:W-:Y:S01]  /*1230*/  UMOV UR6, URZ ;  /* 0x0000003f00067c82 */ /* 0x000fe20008000000 */
[----:B------:R-:W-:Y:S01]  /*1240*/  STL [R1+0x3f8], RZ ;  /* 0x0003f8ff01007387 */ /* 0x000fe20000100800 */
[----:B------:R-:W-:Y:S01]  /*1250*/  UMOV UR40, URZ ;  /* 0x0000003f00287c82 */ /* 0x000fe20008000000 */
[----:B------:R-:W-:Y:S01]  /*1260*/  UMOV UR12, URZ ;  /* 0x0000003f000c7c82 */ /* 0x000fe20008000000 */
[----:B------:R-:W-:Y:S01]  /*1270*/  UMOV UR37, UR5 ;  /* 0x0000000500257c82 */ /* 0x000fe20008000000 */
[----:B------:R-:W-:Y:S01]  /*1280*/  STL [R1+0x3f4], RZ ;  /* 0x0003f4ff01007387 */ /* 0x000fe20000100800 */
[----:B--2---:R-:W2:Y:S01]  /*1290*/  LDC R12, c[0x0][0x28c] ;  /* 0x0000a300ff0c7b82 */ /* 0x004ea20000000800 */
[----:B------:R-:W-:-:S02]  /*12a0*/  CS2R R236, SRZ ;  /* 0x0000000000ec7805 */ /* 0x000fc4000001ff00 */
[----:B------:R-:W-:Y:S01]  /*12b0*/  CS2R R234, SRZ ;  /* 0x0000000000ea7805 */ /* 0x000fe2000001ff00 */
[----:B------:R-:W-:Y:S01]  /*12c0*/  STL [R1+0x3f0], RZ ;  /* 0x0003f0ff01007387 */ /* 0x000fe20000100800 */
[----:B------:R-:W-:Y:S02]  /*12d0*/  CS2R R232, SRZ ;  /* 0x0000000000e87805 */ /* 0x000fe4000001ff00 */
[----:B------:R-:W-:Y:S02]  /*12e0*/  CS2R R22, SRZ ;  /* 0x0000000000167805 */ /* 0x000fe4000001ff00 */
[----:B------:R-:W-:Y:S01]  /*12f0*/  CS2R R20, SRZ ;  /* 0x0000000000147805 */ /* 0x000fe2000001ff00 */
[----:B------:R-:W-:Y:S01]  /*1300*/  STL [R1+0x3ec], RZ ;  /* 0x0003ecff01007387 */ /* 0x000fe20000100800 */
[----:B------:R-:W-:Y:S02]  /*1310*/  CS2R R18, SRZ ;  /* 0x0000000000127805 */ /* 0x000fe4000001ff00 */
[----:B0-----:R-:W-:-:S02]  /*1320*/  CS2R R16, SRZ ;  /* 0x0000000000107805 */ /* 0x001fc4000001ff00 */
[----:B------:R-:W-:Y:S01]  /*1330*/  CS2R R14, SRZ ;  /* 0x00000000000e7805 */ /* 0x000fe2000001ff00 */
[----:B------:R-:W-:Y:S01]  /*1340*/  STL [R1+0x3e8], RZ ;  /* 0x0003e8ff01007387 */ /* 0x000fe20000100800 */
[----:B------:R-:W-:Y:S02]  /*1350*/  CS2R R216, SRZ ;  /* 0x0000000000d87805 */ /* 0x000fe4000001ff00 */
[----:B------:R-:W-:Y:S02]  /*1360*/  CS2R R218, SRZ ;  /* 0x0000000000da7805 */ /* 0x000fe4000001ff00 */
[----:B------:R-:W-:Y:S01]  /*1370*/  CS2R R220, SRZ ;  /* 0x0000000000dc7805 */ /* 0x000fe2000001ff00 */
[----:B------:R-:W-:Y:S01]  /*1380*/  STL [R1+0x3e4], RZ ;  /* 0x0003e4ff01007387 */ /* 0x000fe20000100800 */
[----:B------:R-:W-:Y:S02]  /*1390*/  CS2R R222, SRZ ;  /* 0x0000000000de7805 */ /* 0x000fe4000001ff00 */
[----:B------:R-:W-:-:S02]  /*13a0*/  CS2R R224, SRZ ;  /* 0x0000000000e07805 */ /* 0x000fc4000001ff00 */
[----:B------:R-:W-:Y:S01]  /*13b0*/  CS2R R226, SRZ ;  /* 0x0000000000e27805 */ /* 0x000fe2000001ff00 */
[----:B------:R-:W-:Y:S01]  /*13c0*/  STL [R1+0x3e0], RZ ;  /* 0x0003e0ff01007387 */ /* 0x000fe20000100800 */
[----:B------:R-:W-:Y:S02]  /*13d0*/  CS2R R228, SRZ ;  /* 0x0000000000e47805 */ /* 0x000fe4000001ff00 */
[----:B------:R-:W-:Y:S02]  /*13e0*/  CS2R R230, SRZ ;  /* 0x0000000000e67805 */ /* 0x000fe4000001ff00 */
[----:B------:R-:W-:Y:S01]  /*13f0*/  CS2R R200, SRZ ;  /* 0x0000000000c87805 */ /* 0x000fe2000001ff00 */
[----:B------:R-:W-:Y:S01]  /*1400*/  STL [R1+0x3dc], RZ ;  /* 0x0003dcff01007387 */ /* 0x000fe20000100800 */
[----:B--2---:R-:W-:Y:S02]  /*1410*/  ISETP.GE.AND P0, PT, R12, 0x1, PT ;  /* 0x000000010c00780c */ /* 0x004fe40003f06270 */
        /* <DEDUP_REMOVED lines=126> */
[----:B------:R-:W-:Y:S04]  /*1c00*/  STL [R1+0x35c], RZ ;  /* 0x00035cff01007387 */ /* 0x000fe80000100800 */
        /* <DEDUP_REMOVED lines=127> */
[----:B------:R-:W-:Y:S01]  /*2400*/  STL [R1+0x15c], RZ ;  /* 0x00015cff01007387 */ /* 0x000fe20000100800 */
[----:B------:R-:W2:Y:S03]  /*2410*/  S2R R11, SR_TID.X ;  /* 0x00000000000b7919 */ /* 0x000ea60000002100 */
        /* <DEDUP_REMOVED lines=8> */
[----:B--2---:R-:W-:-:S03]  /*24a0*/  LOP3.LUT R11, R11, 0x80, RZ, 0xc0, !PT ;  /* 0x000000800b0b7812 */ /* 0x004fc600078ec0ff */
[----:B------:R-:W-:Y:S01]  /*24b0*/  STL [R1+0x138], RZ ;  /* 0x000138ff01007387 */ /* 0x000fe20000100800 */
[----:B------:R-:W-:-:S03]  /*24c0*/  SHF.R.U32.HI R11, RZ, 0x7, R11 ;  /* 0x00000007ff0b7819 */ /* 0x000fc6000001160b */
        /* <DEDUP_REMOVED lines=33> */
[----:B------:R-:W2:Y:S04]  /*26e0*/  SHFL.IDX PT, R11, R11, RZ, 0x1f ;  /* 0x00001fff0b0b7589 */ /* 0x000ea800000e0000 */
[----:B---3--:R3:W-:Y:S04]  /*26f0*/  STL [R1+0xb0], RZ ;  /* 0x0000b0ff01007387 */ /* 0x0087e80000100800 */
[----:B------:R3:W-:Y:S04]  /*2700*/  STL [R1+0xac], RZ ;  /* 0x0000acff01007387 */ /* 0x0007e80000100800 */
[----:B------:R3:W-:Y:S04]  /*2710*/  STL [R1+0xa8], RZ ;  /* 0x0000a8ff01007387 */ /* 0x0007e80000100800 */
[----:B------:R3:W-:Y:S04]  /*2720*/  STL [R1+0xa4], RZ ;  /* 0x0000a4ff01007387 */ /* 0x0007e80000100800 */
[----:B------:R3:W-:Y:S04]  /*2730*/  STL [R1+0xa0], RZ ;  /* 0x0000a0ff01007387 */ /* 0x0007e80000100800 */
[----:B------:R3:W-:Y:S01]  /*2740*/  STL [R1+0x9c], RZ ;  /* 0x00009cff01007387 */ /* 0x0007e20000100800 */
[----:B--2---:R-:W-:Y:S01]  /*2750*/  R2UR UR13, R11 ;  /* 0x000000000b0d72ca */ /* 0x004fe200000e0000 */
[----:B------:R-:W-:-:S02]  /*2760*/  IMAD.U32 R11, RZ, RZ, UR4 ;  /* 0x00000004ff0b7e24 */ /* 0x000fc4000f8e00ff */
[----:B------:R3:W-:Y:S04]  /*2770*/  STL [R1+0x98], RZ ;  /* 0x000098ff01007387 */ /* 0x0007e80000100800 */
[----:B------:R3:W-:Y:S04]  /*2780*/  STL [R1+0x94], RZ ;  /* 0x000094ff01007387 */ /* 0x0007e80000100800 */
[----:B------:R3:W-:Y:S02]  /*2790*/  STL [R1+0x90], RZ ;  /* 0x000090ff01007387 */ /* 0x0007e40000100800 */
[----:B------:R-:W-:-:S02]  /*27a0*/  ULEA.HI UR11, UR13, UR13, URZ, 0x1 ;  /* 0x0000000d0d0b7291 */ /* 0x000fc4000f8f083f */
[----:B------:R3:W-:Y:S02]  /*27b0*/  STL [R1+0x8c], RZ ;  /* 0x00008cff01007387 */ /* 0x0007e40000100800 */
[----:B------:R-:W-:Y:S02]  /*27c0*/  ULOP3.LUT UR14, UR11, 0x1ffffe, URZ, 0xc0, !UPT ;  /* 0x001ffffe0b0e7892 */ /* 0x000fe4000f8ec03f */
[----:B------:R3:W-:Y:S01]  /*27d0*/  STL [R1+0x88], RZ ;  /* 0x000088ff01007387 */ /* 0x0007e20000100800 */
[----:B-1----:R-:W-:Y:S02]  /*27e0*/  ULEA UR11, UR16, UR15, 0x18 ;  /* 0x0000000f100b7291 */ /* 0x002fe4000f8ec03f */
[----:B------:R-:W-:Y:S01]  /*27f0*/  UIADD3 UR14, UR13, -UR14, URZ ;  /* 0x8000000e0d0e7290 */ /* 0x000fe2000fffe03f */
[----:B------:R3:W-:Y:S03]  /*2800*/  STL [R1+0x84], RZ ;  /* 0x000084ff01007387 */ /* 0x0007e60000100800 */
[----:B------:R-:W-:Y:S01]  /*2810*/  ULEA UR14, UR14, UR11, 0xb ;  /* 0x0000000b0e0e7291 */ /* 0x000fe2000f8e583f */
[----:B------:R3:W-:Y:S03]  /*2820*/  STL [R1+0x80], RZ ;  /* 0x000080ff01007387 */ /* 0x0007e60000100800 */
[----:B------:R-:W-:Y:S01]  /*2830*/  UIADD3 UR14, UR14, 0x180, URZ ;  /* 0x000001800e0e7890 */ /* 0x000fe2000fffe03f */
[----:B------:R3:W-:Y:S03]  /*2840*/  STL [R1+0x40], RZ ;  /* 0x000040ff01007387 */ /* 0x0007e60000100800 */
[----:B------:R-:W-:Y:S01]  /*2850*/  USHF.R.U32.HI UR14, URZ, 0x4, UR14 ;  /* 0x000000043f0e7899 */ /* 0x000fe2000801160e */
[----:B------:R3:W-:Y:S03]  /*2860*/  STL [R1+0x44], RZ ;  /* 0x000044ff01007387 */ /* 0x0007e60000100800 */
[----:B------:R-:W-:Y:S01]  /*2870*/  ULOP3.LUT UR32, UR14, 0x3fff, URZ, 0xc0, !UPT ;  /* 0x00003fff0e207892 */ /* 0x000fe2000f8ec03f */
[----:B------:R3:W-:Y:S04]  /*2880*/  STL [R1+0x48], RZ ;  /* 0x000048ff01007387 */ /* 0x0007e80000100800 */
        /* <DEDUP_REMOVED lines=13> */
[----:B------:R3:W-:Y:S04]  /*2960*/  STL [R1], RZ ;  /* 0x000000ff01007387 */ /* 0x0007e80000100800 */
        /* <DEDUP_REMOVED lines=14> */
[----:B------:R3:W-:Y:S01]  /*2a50*/  STL [R1+0x3c], RZ ;  /* 0x00003cff01007387 */ /* 0x0007e20000100800 */
[----:B------:R-:W-:Y:S05]  /*2a60*/  @!P0 BRA `(.L_x_14) ;  /* 0x0000003400f48947 */ /* 0x000fea0003800000 */
[----:B------:R-:W-:-:S06]  /*2a70*/  UISETP.NE.AND UP0, UPT, UR9, 0x3, UPT ;  /* 0x000000030900788c */ /* 0x000fcc000bf05270 */
[----:B------:R-:W-:-:S13]  /*2a80*/  PLOP3.LUT P1, PT, PT, PT, UP0, 0x80, 0x0 ;  /* 0x000000000000781c */ /* 0x000fda0003f2f008 */
[----:B------:R-:W-:Y:S05]  /*2a90*/  @!P1 BRA `(.L_x_15) ;  /* 0x0000000000049947 */ /* 0x000fea0003800000 */
[----:B------:R-:W-:Y:S01]  /*2aa0*/  BPT.TRAP 0x1 ;  /* 0x000000040000795c */ /* 0x000fe20000300000 */
.L_x_15:
[----:B------:R-:W-:Y:S01]  /*2ab0*/  ULEA UR12, UR5, UR11, 0x3 ;  /* 0x0000000b050c7291 */ /* 0x000fe2000f8e183f */
[----:B------:R-:W-:-:S05]  /*2ac0*/  IMAD.U32 R11, RZ, RZ, UR4 ;  /* 0x00000004ff0b7e24 */ /* 0x000fca000f8e00ff */
[----:B------:R-:W-:-:S04]  /*2ad0*/  SHF.L.U32 R11, R11, 0x1f, RZ ;  /* 0x0000001f0b0b7819 */ /* 0x000fc800000006ff */
[----:B------:R1:W2:Y:S01]  /*2ae0*/  SYNCS.PHASECHK.TRANS64.TRYWAIT P0, [UR12], R11 ;  /* 0x0000000bff0075a7 */ /* 0x0002a2000800014c */
[----:B------:R-:W-:Y:S05]  /*2af0*/  @!P1 BRA `(.L_x_16) ;  /* 0x0000000000049947 */ /* 0x000fea0003800000 */
[----:B------:R-:W-:Y:S01]  /*2b00*/  BPT.TRAP 0x1 ;  /* 0x000000040000795c */ /* 0x000fe20000300000 */
.L_x_16:
[----:B------:R4:W-:Y:S01]  /*2b10*/  STL [R1+0x3fc], RZ ;  /* 0x0003fcff01007387 */ /* 0x0009e20000100800 */
[----:B------:R-:W-:Y:S01]  /*2b20*/  UMOV UR6, 0x1 ;  /* 0x0000000100067882 */ /* 0x000fe20000000000 */
[----:B--2---:R-:W-:Y:S05]  /*2b30*/  @P0 BRA `(.L_x_17) ;  /* 0x0000000000080947 */ /* 0x004fea0003800000 */
[----:B------:R-:W2:Y:S02]  /*2b40*/  SYNCS.PHASECHK.TRANS64.TRYWAIT P0, [UR12], R11 ;  /* 0x0000000bff0075a7 */ /* 0x000ea4000800014c */
[----:B--2---:R-:W-:Y:S05]  /*2b50*/  @!P0 BRA `(.L_x_18) ;  /* 0x0000026c00f48947 */ /* 0x004fea0003800000 */
.L_x_17:
[----:B------:R-:W-:Y:S01]  /*2b60*/  UIADD3 UR12, UR11, 0x27180, URZ ;  /* 0x000271800b0c7890 */ /* 0x000fe2000fffe03f */
[----:B------:R-:W-:Y:S01]  /*2b70*/  WARPGROUP.ARRIVE ;  /* 0x00000000000079c5 */ /* 0x000fe20000000000 */
[----:B------:R-:W-:Y:S01]  /*2b80*/  ULOP3.LUT UR13, UR32, 0x10000, URZ, 0xfc, !UPT ;  /* 0x00010000200d7892 */ /* 0x000fe2000f8efc3f */
[----:B------:R-:W-:Y:S01]  /*2b90*/  STL [R1+0x3f8], RZ ;  /* 0x0003f8ff01007387 */ /* 0x000fe20000100800 */
[----:B------:R-:W-:Y:S01]  /*2ba0*/  USHF.R.U32.HI UR12, URZ, 0x4, UR12 ;  /* 0x000000043f0c7899 */ /* 0x000fe2000801160c */
[----:B------:R-:W-:Y:S01]  /*2bb0*/  CS2R R236, SRZ ;  /* 0x0000000000ec7805 */ /* 0x000fe2000001ff00 */
[----:B------:R-:W-:Y:S01]  /*2bc0*/  UMOV UR15, 0xc0000010 ;  /* 0xc0000010000f7882 */ /* 0x000fe20000000000 */
[----:B------:R-:W-:Y:S01]  /*2bd0*/  UMOV UR27, 0xc0000010 ;  /* 0xc0000010001b7882 */ /* 0x000fe20000000000 */
[----:B------:R-:W-:Y:S01]  /*2be0*/  ULOP3.LUT UR12, UR12, 0x3fff, URZ, 0xc0, !UPT ;  /* 0x00003fff0c0c7892 */ /* 0x000fe2000f8ec03f */
[----:B------:R-:W-:Y:S01]  /*2bf0*/  STL [R1+0x3f4], RZ ;  /* 0x0003f4ff01007387 */ /* 0x000fe20000100800 */
[----:B------:R-:W-:Y:S01]  /*2c00*/  UMOV UR31, 0xc0000010 ;  /* 0xc0000010001f7882 */ /* 0x000fe20000000000 */
[----:B------:R-:W-:Y:S01]  /*2c10*/  UMOV UR19, 0xc0000010 ;  /* 0xc000001000137882 */ /* 0x000fe20000000000 */
[----:B------:R-:W-:Y:S01]  /*2c20*/  ULOP3.LUT UR14, UR12, 0x10000, URZ, 0xfc, !UPT ;  /* 0x000100000c0e7892 */ /* 0x000fe2000f8efc3f */
[----:B------:R-:W-:Y:S01]  /*2c30*/  STL [R1+0x3f0], RZ ;  /* 0x0003f0ff01007387 */ /* 0x000fe20000100800 */
[----:B------:R-:W-:Y:S01]  /*2c40*/  UIMAD UR12, UR5, 0x300, UR13 ;  /* 0x00000300050c78a4 */ /* 0x000fe2000f8e020d */
[----:B------:R-:W-:Y:S01]  /*2c50*/  CS2R R234, SRZ ;  /* 0x0000000000ea7805 */ /* 0x000fe2000001ff00 */
[----:B------:R-:W-:Y:S01]  /*2c60*/  UIMAD UR14, UR5, 0x140, UR14 ;  /* 0x00000140050e78a4 */ /* 0x000fe2000f8e020e */
[----:B------:R-:W-:Y:S01]  /*2c70*/  STL [R1+0x3ec], RZ ;  /* 0x0003ecff01007387 */ /* 0x000fe20000100800 */
[----:B------:R-:W-:Y:S01]  /*2c80*/  UMOV UR13, 0xc0000010 ;  /* 0xc0000010000d7882 */ /* 0x000fe20000000000 */
[----:B------:R-:W-:Y:S01]  /*2c90*/  UMOV UR23, 0xc0000010 ;  /* 0xc000001000177882 */ /* 0x000fe20000000000 */
[----:B------:R-:W-:Y:S01]  /*2ca0*/  UIADD3 UR26, UR14, 0x40, URZ ;  /* 0x000000400e1a7890 */ /* 0x000fe2000fffe03f */
[----:B------:R-:W-:Y:S01]  /*2cb0*/  STL [R1+0x3e8], RZ ;  /* 0x0003e8ff01007387 */ /* 0x000fe20000100800 */
[----:B------:R-:W-:Y:S01]  /*2cc0*/  UMOV UR24, UR12 ;  /* 0x0000000c00187c82 */ /* 0x000fe20008000000 */
[----:B------:R-:W-:Y:S01]  /*2cd0*/  UMOV UR25, UR13 ;  /* 0x0000000d00197c82 */ /* 0x000fe20008000000 */
[----:B------:R-:W-:-:S02]  /*2ce0*/  UIADD3 UR30, UR14, 0x80, URZ ;  /* 0x000000800e1e7890 */ /* 0x000fc4000fffe03f */
[----:B------:R-:W-:Y:S01]  /*2cf0*/  QGMMA.64x32x32.F32.E4M3.E4M3 R24, gdesc[UR12], RZ, !UPT, gsb0 ;  /* 0x006000000c1879f3 */ /* 0x000fe2000c0008ff */
[----:B------:R-:W-:Y:S01]  /*2d00*/  UMOV UR28, UR12 ;  /* 0x0000000c001c7c82 */ /* 0x000fe20008000000 */
[----:B------:R-:W-:Y:S01]  /*2d10*/  UMOV UR29, UR13 ;  /* 0x0000000d001d7c82 */ /* 0x000fe20008000000 */
[----:B------:R-:W-:Y:S01]  /*2d20*/  UIADD3 UR18, UR14, 0xc0, URZ ;  /* 0x000000c00e127890 */ /* 0x000fe2000fffe03f */
[----:B------:R-:W-:Y:S01]  /*2d30*/  STL [R1+0x3e4], RZ ;  /* 0x0003e4ff01007387 */ /* 0x000fe20000100800 */
        /* <DEDUP_REMOVED lines=8> */
[----:B------:R-:W-:-:S02]  /*2dc0*/  CS2R R232, SRZ ;  /* 0x0000000000e87805 */ /* 0x000fc4000001ff00 */
[----:B------:R-:W-:Y:S02]  /*2dd0*/  CS2R R22, SRZ ;  /* 0x0000000000167805 */ /* 0x000fe4000001ff00 */
        /* <DEDUP_REMOVED lines=15> */
[----:B------:R-:W-:-:S02]  /*2ed0*/  WARPGROUP.DEPBAR.LE gsb0, 0x0 ;  /* 0x00008000000079c5 */ /* 0x000fc40000010000 */
[----:B------:R-:W-:Y:S01]  /*2ee0*/  WARPGROUP.ARRIVE ;  /* 0x00000000000079c5 */ /* 0x000fe20000000000 */
[----:B------:R-:W-:Y:S04]  /*2ef0*/  STL [R1+0x3ac], RZ ;  /* 0x0003acff01007387 */ /* 0x000fe80000100800 */
[----:B------:R-:W-:Y:S01]  /*2f00*/  STL [R1+0x3a8], RZ ;  /* 0x0003a8ff01007387 */ /* 0x000fe20000100800 */
[----:B------:R-:W-:Y:S01]  /*2f10*/  QGMMA.64x32x32.F32.E4M3.E4M3 R200, gdesc[UR24], RZ, !UPT, gsb0 ;  /* 0x0060000018c879f3 */ /* 0x000fe2000c0008ff */
[----:B------:R-:W-:Y:S02]  /*2f20*/  ULDC UR24, c[0x0][0x50c] ;  /* 0x0001430000187ab9 */ /* 0x000fe40000000800 */
[----:B------:R-:W-:Y:S01]  /*2f30*/  STL [R1+0x3a4], RZ ;  /* 0x0003a4ff01007387 */ /* 0x000fe20000100800 */
[----:B------:R-:W-:-:S03]  /*2f40*/  UISETP.NE.AND UP0, UPT, UR24, 0x1, UPT ;  /* 0x000000011800788c */ /* 0x000fc6000bf05270 */
[----:B------:R-:W-:Y:S01]  /*2f50*/  STL [R1+0x3a0], RZ ;  /* 0x0003a0ff01007387 */ /* 0x000fe20000100800 */
[----:B------:R-:W-:-:S03]  /*2f60*/  USEL UR40, URZ, 0x1, UP0 ;  /* 0x000000013f287887 */ /* 0x000fc60008000000 */
[----:B------:R-:W-:Y:S03]  /*2f70*/  STL [R1+0x39c], RZ ;  /* 0x00039cff01007387 */ /* 0x000fe60000100800 */
[----:B------:R-:W-:Y:S01]  /*2f80*/  ISETP.NE.AND P0, PT, RZ, UR40, PT ;  /* 0x00000028ff007c0c */ /* 0x000fe2000bf05270 */
        /* <DEDUP_REMOVED lines=16> */
[----:B------:R-:W-:Y:S03]  /*3090*/  QGMMA.64x32x32.F32.E4M3.E4M3 R152, gdesc[UR28], RZ, !UPT, gsb0 ;  /* 0x006000001c9879f3 */ /* 0x000fe6000c0008ff */
        /* <DEDUP_REMOVED lines=40> */
[----:B------:R-:W-:Y:S01]  /*3320*/  UMOV UR20, UR35 ;  /* 0x0000002300147c82 */ /* 0x000fe20008000000 */
[----:B------:R-:W-:Y:S01]  /*3330*/  UMOV UR21, 0xc0000010 ;  /* 0xc000001000157882 */ /* 0x000fe20000000000 */
[----:B------:R-:W-:Y:S01]  /*3340*/  UMOV UR16, UR20 ;  /* 0x0000001400107c82 */ /* 0x000fe20008000000 */
[----:B------:R-:W-:Y:S01]  /*3350*/  UMOV UR17, UR21 ;  /* 0x0000001500117c82 */ /* 0x000fe20008000000 */
[----:B------:R-:W-:Y:S01]  /*3360*/  STL [R1+0x2d8], RZ ;  /* 0x0002d8ff01007387 */ /* 0x000fe20000100800 */
[----:B------:R-:W-:Y:S01]  /*3370*/  UMOV UR28, UR20 ;  /* 0x00000014001c7c82 */ /* 0x000fe20008000000 */
[----:B------:R-:W-:Y:S01]  /*3380*/  UMOV UR29, UR21 ;  /* 0x00000015001d7c82 */ /* 0x000fe20008000000 */
[----:B------:R-:W-:Y:S01]  /*3390*/  UMOV UR24, UR20 ;  /* 0x0000001400187c82 */ /* 0x000fe20008000000 */
[----:B------:R-:W-:Y:S01]  /*33a0*/  STL [R1+0x2d4], RZ ;  /* 0x0002d4ff01007387 */ /* 0x000fe20000100800 */
[----:B------:R-:W-:Y:S01]  /*33b0*/  UMOV UR25, UR21 ;  /* 0x0000001500197c82 */ /* 0x000fe20008000000 */
[----:B------:R-:W-:-:S02]  /*33c0*/  UMOV UR13, UR21 ;  /* 0x00000015000d7c82 */ /* 0x000fc40008000000 */
        /* <DEDUP_REMOVED lines=37> */
[----:B------:R-:W-:Y:S02]  /*3620*/  UIADD3 UR16, UR12, 0x200, URZ ;  /* 0x000002000c107890 */ /* 0x000fe4000fffe03f */
[----:B------:R-:W-:Y:S01]  /*3630*/  STL [R1+0x254], RZ ;  /* 0x000254ff01007387 */ /* 0x000fe20000100800 */
[----:B------:R-:W-:-:S03]  /*3640*/  UMOV UR12, UR20 ;  /* 0x00000014000c7c82 */ /* 0x000fc60008000000 */
        /* <DEDUP_REMOVED lines=54> */
[----:B------:R-:W-:-:S03]  /*39b0*/  WARPGROUP.DEPBAR.LE gsb0, 0x0 ;  /* 0x00008000000079c5 */ /* 0x000fc60000010000 */
        /* <DEDUP_REMOVED lines=69> */
[----:B------:R-:W-:Y:S04]  /*3e10*/  STL.64 [R1+0x40], R24 ;  /* 0x0000401801007387 */ /* 0x000fe80000100a00 */
[----:B------:R-:W-:Y:S04]  /*3e20*/  STL.64 [R1+0x48], R26 ;  /* 0x0000481a01007387 */ /* 0x000fe80000100a00 */
[----:B------:R-:W-:Y:S04]  /*3e30*/  STL.64 [R1+0x50], R28 ;  /* 0x0000501c01007387 */ /* 0x000fe80000100a00 */
[----:B------:R-:W-:Y:S04]  /*3e40*/  STL.64 [R1+0x58], R30 ;  /* 0x0000581e01007387 */ /* 0x000fe80000100a00 */
[----:B------:R-:W-:Y:S04]  /*3e50*/  STL.64 [R1+0x60], R32 ;  /* 0x0000602001007387 */ /* 0x000fe80000100a00 */
[----:B------:R-:W-:Y:S04]  /*3e60*/  STL.64 [R1+0x68], R34 ;  /* 0x0000682201007387 */ /* 0x000fe80000100a00 */
[----:B------:R-:W-:Y:S04]  /*3e70*/  STL.64 [R1+0x70], R36 ;  /* 0x0000702401007387 */ /* 0x000fe80000100a00 */
[----:B------:R5:W-:Y:S02]  /*3e80*/  STL.64 [R1+0x78], R38 ;  /* 0x0000782601007387 */ /* 0x000be40000100a00 */
[----:B-----5:R-:W-:-:S06]  /*3e90*/  WARPGROUP.ARRIVE ;  /* 0x00000000000079c5 */ /* 0x020fcc0000000000 */
[----:B------:R-:W-:Y:S01]  /*3ea0*/  QGMMA.64x32x32.F32.E4M3.E4M3 R24, gdesc[UR12], RZ, !UPT, gsb0 ;  /* 0x006000000c1879f3 */ /* 0x000fe2000c0008ff */
[----:B------:R-:W-:Y:S01]  /*3eb0*/  UMOV UR12, UR16 ;  /* 0x00000010000c7c82 */ /* 0x000fe20008000000 */
[----:B------:R-:W-:Y:S01]  /*3ec0*/  UMOV UR13, 0xc0000010 ;  /* 0xc0000010000d7882 */ /* 0x000fe20000000000 */
[----:B------:R-:W-:Y:S01]  /*3ed0*/  UMOV UR24, UR12 ;  /* 0x0000000c00187c82 */ /* 0x000fe20008000000 */
[----:B------:R-:W-:Y:S01]  /*3ee0*/  UMOV UR25, UR13 ;  /* 0x0000000d00197c82 */ /* 0x000fe20008000000 */
[----:B------:R-:W-:Y:S01]  /*3ef0*/  UMOV UR28, UR12 ;  /* 0x0000000c001c7c82 */ /* 0x000fe20008000000 */
[----:B------:R-:W-:Y:S01]  /*3f00*/  UMOV UR29, UR13 ;  /* 0x0000000d001d7c82 */ /* 0x000fe20008000000 */
[----:B------:R-:W-:Y:S01]  /*3f10*/  UMOV UR16, UR12 ;  /* 0x0000000c00107c82 */ /* 0x000fe20008000000 */
[----:B------:R-:W-:Y:S01]  /*3f20*/  UMOV UR17, UR13 ;  /* 0x0000000d00117c82 */ /* 0x000fe20008000000 */
[----:B------:R-:W-:Y:S01]  /*3f30*/  UMOV UR20, UR12 ;  /* 0x0000000c00147c82 */ /* 0x000fe20008000000 */
[----:B------:R-:W-:Y:S01]  /*3f40*/  UMOV UR21, UR13 ;  /* 0x0000000d00157c82 */ /* 0x000fe20008000000 */
[----:B------:R-:W-:-:S02]  /*3f50*/  WARPGROUP.DEPBAR.LE gsb0, 0x0 ;  /* 0x00008000000079c5 */ /* 0x000fc40000010000 */
[----:B------:R-:W-:Y:S01]  /*3f60*/  WARPGROUP.ARRIVE ;  /* 0x00000000000079c5 */ /* 0x000fe20000000000 */
[----:B------:R-:W-:Y:S01]  /*3f70*/  STL.64 [R1], R24 ;  /* 0x0000001801007387 */ /* 0x000fe20000100a00 */
[----:B------:R-:W-:Y:S02]  /*3f80*/  IMAD.MOV.U32 R13, RZ, RZ, R37 ;  /* 0x000000ffff0d7224 */ /* 0x000fe400078e0025 */
[----:B--2---:R-:W-:Y:S01]  /*3f90*/  IMAD.MOV.U32 R12, RZ, RZ, R38 ;  /* 0x000000ffff0c7224 */ /* 0x004fe200078e0026 */
[----:B------:R-:W-:Y:S01]  /*3fa0*/  STL.64 [R1+0x8], R26 ;  /* 0x0000081a01007387 */ /* 0x000fe20000100a00 */
[----:B------:R-:W-:Y:S01]  /*3fb0*/  QGMMA.64x32x32.F32.E4M3.E4M3 R216, gdesc[UR12], RZ, !UPT, gsb0 ;  /* 0x006000000cd879f3 */ /* 0x000fe2000c0008ff */
[----:B-1----:R-:W-:Y:S02]  /*3fc0*/  IMAD.MOV.U32 R11, RZ, RZ, R39 ;  /* 0x000000ffff0b7224 */ /* 0x002fe400078e0027 */
[----:B------:R-:W-:Y:S04]  /*3fd0*/  STL.64 [R1+0x10], R28 ;  /* 0x0000101c01007387 */ /* 0x000fe80000100a00 */
[----:B------:R-:W-:Y:S04]  /*3fe0*/  STL.64 [R1+0x18], R30 ;  /* 0x0000181e01007387 */ /* 0x000fe80000100a00 */
[----:B------:R-:W-:Y:S04]  /*3ff0*/  STL.64 [R1+0x20], R32 ;  /* 0x0000202001007387 */ /* 0x000fe80000100a00 */
[----:B------:R-:W-:Y:S04]  /*4000*/  STL.64 [R1+0x28], R34 ;  /* 0x0000282201007387 */ /* 0x000fe80000100a00 */
[----:B------:R-:W-:Y:S04]  /*4010*/  STL.64 [R1+0x30], R36 ;  /* 0x0000302401007387 */ /* 0x000fe80000100a00 */
[----:B------:R1:W-:Y:S01]  /*4020*/  STL.64 [R1+0x38], R38 ;  /* 0x0000382601007387 */ /* 0x0003e20000100a00 */
[----:B------:R-:W-:-:S02]  /*4030*/  WARPGROUP.DEPBAR.LE gsb0, 0x0 ;  /* 0x00008000000079c5 */ /* 0x000fc40000010000 */
[----:B------:R-:W-:-:S06]  /*4040*/  WARPGROUP.ARRIVE ;  /* 0x00000000000079c5 */ /* 0x000fcc0000000000 */
[----:B------:R-:W-:Y:S03]  /*4050*/  QGMMA.64x32x32.F32.E4M3.E4M3 R168, gdesc[UR24], RZ, !UPT, gsb0 ;  /* 0x0060000018a879f3 */ /* 0x000fe6000c0008ff */
[----:B------:R-:W-:Y:S02]  /*4060*/  WARPGROUP.DEPBAR.LE gsb0, 0x0 ;  /* 0x00008000000079c5 */ /* 0x000fe40000010000 */
[----:B------:R-:W-:-:S06]  /*4070*/  WARPGROUP.ARRIVE ;  /* 0x00000000000079c5 */ /* 0x000fcc0000000000 */
[----:B------:R-:W-:Y:S03]  /*4080*/  QGMMA.64x32x32.F32.E4M3.E4M3 R120, gdesc[UR28], RZ, !UPT, gsb0 ;  /* 0x006000001c7879f3 */ /* 0x000fe6000c0008ff */
[----:B------:R-:W-:Y:S02]  /*4090*/  WARPGROUP.DEPBAR.LE gsb0, 0x0 ;  /* 0x00008000000079c5 */ /* 0x000fe40000010000 */
[----:B------:R-:W-:-:S06]  /*40a0*/  WARPGROUP.ARRIVE ;  /* 0x00000000000079c5 */ /* 0x000fcc0000000000 */
[----:B------:R-:W-:Y:S03]  /*40b0*/  QGMMA.64x32x32.F32.E4M3.E4M3 R72, gdesc[UR16], RZ, !UPT, gsb0 ;  /* 0x00600000104879f3 */ /* 0x000fe6000c0008ff */
[----:B------:R-:W-:Y:S02]  /*40c0*/  WARPGROUP.DEPBAR.LE gsb0, 0x0 ;  /* 0x00008000000079c5 */ /* 0x000fe40000010000 */
[----:B-1----:R-:W-:-:S06]  /*40d0*/  WARPGROUP.ARRIVE ;  /* 0x00000000000079c5 */ /* 0x002fcc0000000000 */
[----:B------:R-:W-:Y:S03]  /*40e0*/  QGMMA.64x32x32.F32.E4M3.E4M3 R24, gdesc[UR20], RZ, !UPT, gsb0 ;  /* 0x00600000141879f3 */ /* 0x000fe6000c0008ff */
[----:B------:R-:W-:Y:S02]  /*40f0*/  WARPGROUP.DEPBAR.LE gsb0, 0x0 ;  /* 0x00008000000079c5 */ /* 0x000fe40000010000 */
[----:B------:R-:W-:Y:S05]  /*4100*/  @!P0 BRA `(.L_x_19) ;  /* 0x0000002000308947 */ /* 0x000fea0003800000 */
[----:B------:R-:W2:Y:S04]  /*4110*/  LDL R14, [R1+0x40] ;  /* 0x00004000010e7983 */ /* 0x000ea80000100800 */
[----:B------:R-:W3:Y:S04]  /*4120*/  LDL R15, [R1+0x44] ;  /* 0x00004400010f7983 */ /* 0x000ee80000100800 */
[----:B------:R-:W4:Y:S04]  /*4130*/  LDL R16, [R1+0x48] ;  /* 0x0000480001107983 */ /* 0x000f280000100800 */
        /* <DEDUP_REMOVED lines=11> */
[----:B------:R1:W-:Y:S04]  /*41f0*/  STL [R1+0x44c], R35 ;  /* 0x00044c2301007387 */ /* 0x0003e80000100800 */
[----:B-1----:R-:W4:Y:S04]  /*4200*/  LDL R35, [R1+0x78] ;  /* 0x0000780001237983 */ /* 0x002f280000100800 */
[----:B------:R1:W-:Y:S04]  /*4210*/  STL [R1+0x448], R36 ;  /* 0x0004482401007387 */ /* 0x0003e80000100800 */
[----:B-1----:R-:W4:Y:S04]  /*4220*/  LDL R36, [R1+0x7c] ;  /* 0x00007c0001247983 */ /* 0x002f280000100800 */
[----:B------:R1:W-:Y:S04]  /*4230*/  STL [R1+0x444], R37 ;  /* 0x0004442501007387 */ /* 0x0003e80000100800 */
[----:B-1----:R-:W4:Y:S04]  /*4240*/  LDL R37, [R1] ;  /* 0x0000000001257983 */ /* 0x002f280000100800 */
[----:B------:R1:W-:Y:S04]  /*4250*/  STL [R1+0x440], R38 ;  /* 0x0004402601007387 */ /* 0x0003e80000100800 */
[----:B-1----:R-:W4:Y:S04]  /*4260*/  LDL R38, [R1+0x4] ;  /* 0x0000040001267983 */ /* 0x002f280000100800 */
        /* <DEDUP_REMOVED lines=19> */
[----:B0-----:R-:W4:Y:S04]  /*43a0*/  LDL R2, [R1+0x2c] ;  /* 0x00002c0001027983 */ /* 0x001f280000100800 */
[----:B------:R0:W-:Y:S04]  /*43b0*/  STL [R1+0x414], R0 ;  /* 0x0004140001007387 */ /* 0x0001e80000100800 */
[----:B0-----:R-:W4:Y:S01]  /*43c0*/  LDL R0, [R1+0x30] ;  /* 0x0000300001007983 */ /* 0x001f220000100800 */
[----:B------:R-:W-:-:S01]  /*43d0*/  FADD R13, RZ, R13 ;  /* 0x0000000dff0d7221 */ /* 0x000fc20000000000 */
[----:B------:R-:W-:Y:S01]  /*43e0*/  UMOV UR6, URZ ;  /* 0x0000003f00067c82 */ /* 0x000fe20008000000 */
[----:B--2---:R-:W-:-:S01]  /*43f0*/  FADD R14, RZ, R14 ;  /* 0x0000000eff0e7221 */ /* 0x004fc20000000000 */
[----:B---3--:R-:W-:Y:S01]  /*4400*/  FADD R15, RZ, R15 ;  /* 0x0000000fff0f7221 */ /* 0x008fe20000000000 */
[----:B----4-:R-:W-:-:S01]  /*4410*/  FADD R16, RZ, R16 ;  /* 0x00000010ff107221 */ /* 0x010fc20000000000 */
[----:B------:R-:W-:Y:S01]  /*4420*/  FADD R17, RZ, R17 ;  /* 0x00000011ff117221 */ /* 0x000fe20000000000 */
[----:B------:R-:W-:-:S01]  /*4430*/  FADD R18, RZ, R18 ;  /* 0x00000012ff127221 */ /* 0x000fc20000000000 */
        /* <DEDUP_REMOVED lines=9> */
[----:B------:R-:W-:-:S02]  /*44d0*/  FADD R236, RZ, R35 ;  /* 0x00000023ffec7221 */ /* 0x000fc40000000000 */
[----:B------:R-:W2:Y:S01]  /*44e0*/  LDL.LU R35, [R1+0x44c] ;  /* 0x00044c0001237983 */ /* 0x000ea20000300800 */
[----:B------:R-:W-:-:S03]  /*44f0*/  FADD R237, RZ, R36 ;  /* 0x00000024ffed7221 */ /* 0x000fc60000000000 */
[----:B------:R-:W3:Y:S01]  /*4500*/  LDL.LU R36, [R1+0x448] ;  /* 0x0004480001247983 */ /* 0x000ee20000300800 */
[----:B------:R-:W-:-:S05]  /*4510*/  FADD R37, RZ, R37 ;  /* 0x00000025ff257221 */ /* 0x000fca0000000000 */
[----:B------:R0:W-:Y:S01]  /*4520*/  STL [R1+0x80], R37 ;  /* 0x0000802501007387 */ /* 0x0001e20000100800 */
[----:B------:R-:W-:-:S03]  /*4530*/  FADD R38, RZ, R38 ;  /* 0x00000026ff267221 */ /* 0x000fc60000000000 */
[----:B0-----:R-:W4:Y:S04]  /*4540*/  LDL.LU R37, [R1+0x444] ;  /* 0x0004440001257983 */ /* 0x001f280000300800 */
        /* <DEDUP_REMOVED lines=8> */
[----:B0-----:R1:W5:Y:S04]  /*45d0*/  LDL.LU R10, [R1+0x438] ;  /* 0x00043800010a7983 */ /* 0x0013680000300800 */
        /* <DEDUP_REMOVED lines=24> */
[----:B------:R0:W-:Y:S04]  /*4760*/  STL [R1+0xb0], R0 ;  /* 0x0000b00001007387 */ /* 0x0001e80000100800 */
[----:B0-----:R1:W5:Y:S04]  /*4770*/  LDL.LU R0, [R1+0x414] ;  /* 0x0004140001007983 */ /* 0x0013680000300800 */
[----:B------:R0:W-:Y:S02]  /*4780*/  STL [R1+0xb4], R13 ;  /* 0x0000b40d01007387 */ /* 0x0001e40000100800 */
[----:B0-----:R-:W-:-:S01]  /*4790*/  FADD R13, RZ, R12 ;  /* 0x0000000cff0d7221 */ /* 0x001fc20000000000 */
[----:B------:R-:W-:Y:S01]  /*47a0*/  FADD R12, RZ, R11 ;  /* 0x0000000bff0c7221 */ /* 0x000fe20000000000 */
[----:B------:R-:W-:-:S03]  /*47b0*/  FADD R11, RZ, R216 ;  /* 0x000000d8ff0b7221 */ /* 0x000fc60000000000 */
[----:B------:R0:W-:Y:S04]  /*47c0*/  STL [R1+0xb8], R13 ;  /* 0x0000b80d01007387 */ /* 0x0001e80000100800 */
[----:B------:R1:W-:Y:S04]  /*47d0*/  STL [R1+0xbc], R12 ;  /* 0x0000bc0c01007387 */ /* 0x0003e80000100800 */
[----:B------:R1:W-:Y:S01]  /*47e0*/  STL [R1+0xc0], R11 ;  /* 0x0000c00b01007387 */ /* 0x0003e20000100800 */
[----:B0-----:R-:W-:-:S01]  /*47f0*/  FADD R13, RZ, R217 ;  /* 0x000000d9ff0d7221 */ /* 0x001fc20000000000 */
[----:B-1----:R-:W-:-:S04]  /*4800*/  FADD R12, RZ, R218 ;  /* 0x000000daff0c7221 */ /* 0x002fc80000000000 */
[----:B------:R0:W-:Y:S01]  /*4810*/  STL [R1+0xc4], R13 ;  /* 0x0000c40d01007387 */ /* 0x0001e20000100800 */
[----:B------:R-:W-:-:S03]  /*4820*/  FADD R11, RZ, R219 ;  /* 0x000000dbff0b7221 */ /* 0x000fc60000000000 */
        /* <DEDUP_REMOVED lines=17> */
[----:B--2---:R-:W-:-:S03]  /*4940*/  FADD R11, RZ, R228 ;  /* 0x000000e4ff0b7221 */ /* 0x004fc60000000000 */
        /* <DEDUP_REMOVED lines=383> */
[----:B---3--:R-:W-:-:S03]  /*6140*/  FADD R11, RZ, R36 ;  /* 0x00000024ff0b7221 */ /* 0x008fc60000000000 */
[----:B------:R0:W-:Y:S04]  /*6150*/  STL [R1+0x3ec], R12 ;  /* 0x0003ec0c01007387 */ /* 0x0001e80000100800 */
[----:B------:R1:W-:Y:S01]  /*6160*/  STL [R1+0x3f0], R11 ;  /* 0x0003f00b01007387 */ /* 0x0003e20000100800 */
[----:B----4-:R-:W-:-:S01]  /*6170*/  FADD R13, RZ, R37 ;  /* 0x00000025ff0d7221 */ /* 0x010fc20000000000 */
[----:B0-----:R-:W-:-:S04]  /*6180*/  FADD R12, RZ, R38 ;  /* 0x00000026ff0c7221 */ /* 0x001fc80000000000 */
[----:B------:R2:W-:Y:S01]  /*6190*/  STL [R1+0x3f4], R13 ;  /* 0x0003f40d01007387 */ /* 0x0005e20000100800 */
[----:B-1----:R-:W-:-:S03]  /*61a0*/  FADD R11, RZ, R39 ;  /* 0x00000027ff0b7221 */ /* 0x002fc60000000000 */
[----:B------:R2:W-:Y:S04]  /*61b0*/  STL [R1+0x3f8], R12 ;  /* 0x0003f80c01007387 */ /* 0x0005e80000100800 */
[----:B------:R2:W-:Y:S02]  /*61c0*/  STL [R1+0x3fc], R11 ;  /* 0x0003fc0b01007387 */ /* 0x0005e40000100800 */
.L_x_19:
[----:B------:R-:W-:-:S04]  /*61d0*/  UIADD3 UR37, UR5, 0x1, URZ ;  /* 0x0000000105257890 */ /* 0x000fc8000fffe03f */
[----:B------:R-:W-:-:S04]  /*61e0*/  UISETP.NE.AND UP0, UPT, UR37, 0xd, UPT ;  /* 0x0000000d2500788c */ /* 0x000fc8000bf05270 */
[----:B------:R-:W-:Y:S02]  /*61f0*/  USEL UR12, URZ, 0x1, UP0 ;  /* 0x000000013f0c7887 */ /* 0x000fe40008000000 */
[----:B------:R-:W-:Y:S02]  /*6200*/  USEL UR37, UR37, URZ, UP0 ;  /* 0x0000003f25257287 */ /* 0x000fe40008000000 */
[----:B------:R-:W-:-:S06]  /*6210*/  ULOP3.LUT UR12, UR4, UR12, URZ, 0x3c, !UPT ;  /* 0x0000000c040c7292 */ /* 0x000fcc000f8e3c3f */
[----:B--2---:R-:W-:Y:S01]  /*6220*/  IMAD.U32 R11, RZ, RZ, UR12 ;  /* 0x0000000cff0b7e24 */ /* 0x004fe2000f8e00ff */
[----:B------:R-:W-:-:S06]  /*6230*/  UMOV UR12, 0x1 ;  /* 0x00000001000c7882 */ /* 0x000fcc0000000000 */
.L_x_14:
[----:B------:R-:W-:-:S04]  /*6240*/  UISETP.LT.AND UP0, UPT, UR10, 0x1, UPT ;  /* 0x000000010a00788c */ /* 0x000fc8000bf01270 */
[----:B------:R-:W-:-:S04]  /*6250*/  USEL UR13, UR10, 0x1, UP0 ;  /* 0x000000010a0d7887 */ /* 0x000fc80008000000 */
[----:B------:R-:W-:-:S04]  /*6260*/  UIADD3 UR13, UR10, -UR13, URZ ;  /* 0x8000000d0a0d7290 */ /* 0x000fc8000fffe03f */
[----:B------:R-:W-:-:S06]  /*6270*/  UISETP.GE.AND UP0, UPT, UR13, 0x1, UPT ;  /* 0x000000010d00788c */ /* 0x000fcc000bf06270 */
[----:B------:R-:W-:-:S13]  /*6280*/  PLOP3.LUT P0, PT, PT, PT, UP0, 0x80, 0x0 ;  /* 0x000000000000781c */ /* 0x000fda0003f0f008 */
[----:B------:R-:W-:Y:S05]  /*6290*/  @!P0 BRA `(.L_x_20) ;  /* 0x0000003c00848947 */ /* 0x000fea0003800000 */
[----:B------:R-:W-:Y:S01]  /*62a0*/  IMAD.U32 R12, RZ, RZ, UR13 ;  /* 0x0000000dff0c7e24 */ /* 0x000fe2000f8e00ff */
[----:B------:R-:W-:Y:S01]  /*62b0*/  UMOV UR36, UR5 ;  /* 0x0000000500247c82 */ /* 0x000fe20008000000 */
[----:B------:R-:W-:-:S05]  /*62c0*/  ULDC UR35, c[0x0][0x50c] ;  /* 0x0001430000237ab9 */ /* 0x000fca0000000800 */
.L_x_28:
[----:B------:R-:W-:-:S06]  /*62d0*/  UISETP.NE.AND UP0, UPT, UR9, 0x3, UPT ;  /* 0x000000030900788c */ /* 0x000fcc000bf05270 */
[----:B------:R-:W-:-:S13]  /*62e0*/  PLOP3.LUT P1, PT, PT, PT, UP0, 0x80, 0x0 ;  /* 0x000000000000781c */ /* 0x000fda0003f2f008 */
[----:B-1----:R-:W-:Y:S05]  /*62f0*/  @!P1 BRA `(.L_x_21) ;  /* 0x0000000000049947 */ /* 0x002fea0003800000 */
[----:B------:R-:W-:Y:S01]  /*6300*/  BPT.TRAP 0x1 ;  /* 0x000000040000795c */ /* 0x000fe20000300000 */
.L_x_21:
[----:B------:R-:W1:Y:S01]  /*6310*/  S2UR UR13, SR_CgaCtaId ;  /* 0x00000000000d79c3 */ /* 0x000e620000008800 */
[----:B------:R-:W-:Y:S01]  /*6320*/  UMOV UR11, 0x400 ;  /* 0x00000400000b7882 */ /* 0x000fe20000000000 */
[----:B------:R-:W-:Y:S01]  /*6330*/  SHF.L.U32 R13, R11, 0x1f, RZ ;  /* 0x0000001f0b0d7819 */ /* 0x000fe200000006ff */
[----:B-1----:R-:W-:-:S04]  /*6340*/  ULEA UR11, UR13, UR11, 0x18 ;  /* 0x0000000b0d0b7291 */ /* 0x002fc8000f8ec03f */
[----:B------:R-:W-:-:S09]  /*6350*/  ULEA UR13, UR37, UR11, 0x3 ;  /* 0x0000000b250d7291 */ /* 0x000fd2000f8e183f */
[----:B------:R1:W2:Y:S01]  /*6360*/  SYNCS.PHASECHK.TRANS64.TRYWAIT P0, [UR13], R13 ;  /* 0x0000000dff0075a7 */ /* 0x0002a2000800014d */
[----:B------:R-:W-:Y:S05]  /*6370*/  @!P1 BRA `(.L_x_22) ;  /* 0x0000000000049947 */ /* 0x000fea0003800000 */
[----:B------:R-:W-:Y:S01]  /*6380*/  BPT.TRAP 0x1 ;  /* 0x000000040000795c */ /* 0x000fe20000300000 */
.L_x_22:
[----:B--2---:R-:W-:Y:S05]  /*6390*/  @P0 BRA `(.L_x_23) ;  /* 0x0000000000080947 */ /* 0x004fea0003800000 */
[----:B------:R-:W2:Y:S02]  /*63a0*/  SYNCS.PHASECHK.TRANS64.TRYWAIT P0, [UR13], R13 ;  /* 0x0000000dff0075a7 */ /* 0x000ea4000800014d */
[----:B--2---:R-:W-:Y:S05]  /*63b0*/  @!P0 BRA `(.L_x_24) ;  /* 0x0000023400f48947 */ /* 0x004fea0003800000 */
.L_x_23:
[----:B------:R-:W-:Y:S04]  /*63c0*/  STL.64 [R1+0x490], R38 ;  /* 0x0004902601007387 */ /* 0x000fe80000100a00 */
[----:B------:R-:W-:Y:S04]  /*63d0*/  STL.64 [R1+0x488], R36 ;  /* 0x0004882401007387 */ /* 0x000fe80000100a00 */
[----:B------:R-:W-:Y:S04]  /*63e0*/  STL.64 [R1+0x480], R34 ;  /* 0x0004802201007387 */ /* 0x000fe80000100a00 */
[----:B------:R-:W-:Y:S04]  /*63f0*/  STL.64 [R1+0x478], R32 ;  /* 0x0004782001007387 */ /* 0x000fe80000100a00 */
[----:B------:R-:W-:Y:S04]  /*6400*/  STL.64 [R1+0x470], R30 ;  /* 0x0004701e01007387 */ /* 0x000fe80000100a00 */
[----:B------:R-:W-:Y:S04]  /*6410*/  STL.64 [R1+0x468], R28 ;  /* 0x0004681c01007387 */ /* 0x000fe80000100a00 */
[----:B------:R-:W-:Y:S04]  /*6420*/  STL.64 [R1+0x460], R26 ;  /* 0x0004601a01007387 */ /* 0x000fe80000100a00 */
[----:B------:R2:W-:Y:S04]  /*6430*/  STL.64 [R1+0x458], R24 ;  /* 0x0004581801007387 */ /* 0x0005e80000100a00 */
[----:B--2---:R-:W2:Y:S04]  /*6440*/  LDL.LU.64 R24, [R1+0x40] ;  /* 0x0000400001187983 */ /* 0x004ea80000300a00 */
[----:B------:R-:W2:Y:S04]  /*6450*/  LDL.LU.64 R26, [R1+0x48] ;  /* 0x00004800011a7983 */ /* 0x000ea80000300a00 */
[----:B------:R-:W2:Y:S04]  /*6460*/  LDL.LU.64 R28, [R1+0x50] ;  /* 0x00005000011c7983 */ /* 0x000ea80000300a00 */
[----:B------:R-:W2:Y:S04]  /*6470*/  LDL.LU.64 R30, [R1+0x58] ;  /* 0x00005800011e7983 */ /* 0x000ea80000300a00 */
[----:B------:R-:W2:Y:S04]  /*6480*/  LDL.LU.64 R32, [R1+0x60] ;  /* 0x0000600001207983 */ /* 0x000ea80000300a00 */
[----:B------:R-:W2:Y:S04]  /*6490*/  LDL.LU.64 R34, [R1+0x68] ;  /* 0x0000680001227983 */ /* 0x000ea80000300a00 */
[----:B------:R-:W2:Y:S04]  /*64a0*/  LDL.LU.64 R36, [R1+0x70] ;  /* 0x0000700001247983 */ /* 0x000ea80000300a00 */
[----:B------:R-:W2:Y:S01]  /*64b0*/  LDL.LU.64 R38, [R1+0x78] ;  /* 0x0000780001267983 */ /* 0x000ea20000300a00 */
[----:B------:R-:W-:-:S02]  /*64c0*/  UIADD3 UR13, UR11, 0x27180, URZ ;  /* 0x000271800b0d7890 */ /* 0x000fc4000fffe03f */
[----:B------:R-:W-:Y:S01]  /*64d0*/  UISETP.NE.AND UP0, UPT, UR40, URZ, UPT ;  /* 0x0000003f2800728c */ /* 0x000fe2000bf05270 */
[----:B------:R-:W-:Y:S01]  /*64e0*/  STL.64 [R1+0x450], R18 ;  /* 0x0004501201007387 */ /* 0x000fe20000100a00 */
[----:B------:R-:W-:Y:S02]  /*64f0*/  USHF.R.U32.HI UR13, URZ, 0x4, UR13 ;  /* 0x000000043f0d7899 */ /* 0x000fe4000801160d */
[----:B------:R-:W-:Y:S01]  /*6500*/  USEL UR12, UR12, URZ, !UP0 ;  /* 0x0000003f0c0c7287 */ /* 0x000fe2000c000000 */
[----:B------:R-:W-:Y:S01]  /*6510*/  STL.64 [R1+0x448], R16 ;  /* 0x0004481001007387 */ /* 0x000fe20000100a00 */
[----:B------:R-:W-:Y:S02]  /*6520*/  ULOP3.LUT UR13, UR13, 0x3fff, URZ, 0xc0, !UPT ;  /* 0x00003fff0d0d7892 */ /* 0x000fe4000f8ec03f */
[----:B------:R-:W-:Y:S01]  /*6530*/  ULOP3.LUT UR24, UR32, 0x10000, URZ, 0xfc, !UPT ;  /* 0x0001000020187892 */ /* 0x000fe2000f8efc3f */
[----:B------:R-:W-:Y:S01]  /*6540*/  STL.64 [R1+0x440], R14 ;  /* 0x0004400e01007387 */ /* 0x000fe20000100a00 */
[----:B------:R-:W-:-:S02]  /*6550*/  ULOP3.LUT UR13, UR13, 0x10000, URZ, 0xfc, !UPT ;  /* 0x000100000d0d7892 */ /* 0x000fc4000f8efc3f */
[----:B------:R-:W-:Y:S01]  /*6560*/  UISETP.NE.U32.AND UP0, UPT, UR12, URZ, UPT ;  /* 0x0000003f0c00728c */ /* 0x000fe2000bf05070 */
[----:B------:R-:W-:Y:S01]  /*6570*/  STL [R1+0x438], R12 ;  /* 0x0004380c01007387 */ /* 0x000fe20000100800 */
[----:B------:R-:W-:Y:S02]  /*6580*/  UIMAD UR24, UR37, 0x300, UR24 ;  /* 0x00000300251878a4 */ /* 0x000fe4000f8e0218 */
[----:B------:R-:W-:Y:S01]  /*6590*/  UIMAD UR26, UR37, 0x140, UR13 ;  /* 0x00000140251a78a4 */ /* 0x000fe2000f8e020d */
[----:B-----5:R-:W-:Y:S01]  /*65a0*/  STL.64 [R1+0x430], R10 ;  /* 0x0004300a01007387 */ /* 0x020fe20000100a00 */
[----:B------:R-:W-:Y:S01]  /*65b0*/  UMOV UR25, 0xc0000010 ;  /* 0xc000001000197882 */ /* 0x000fe20000000000 */
[----:B------:R-:W-:Y:S01]  /*65c0*/  UMOV UR27, 0xc0000010 ;  /* 0xc0000010001b7882 */ /* 0x000fe20000000000 */
[----:B------:R-:W-:Y:S01]  /*65d0*/  UIADD3 UR22, UR26, 0x40, URZ ;  /* 0x000000401a167890 */ /* 0x000fe2000fffe03f */
[----:B------:R-:W-:Y:S01]  /*65e0*/  STL.64 [R1+0x428], R8 ;  /* 0x0004280801007387 */ /* 0x000fe20000100a00 */
[----:B------:R-:W-:Y:S01]  /*65f0*/  UMOV UR20, UR24 ;  /* 0x0000001800147c82 */ /* 0x000fe20008000000 */
[----:B------:R-:W-:Y:S01]  /*6600*/  UMOV UR21, UR25 ;  /* 0x0000001900157c82 */ /* 0x000fe20008000000 */
        /* <DEDUP_REMOVED lines=11> */
[----:B--2---:R-:W-:-:S06]  /*66c0*/  WARPGROUP.ARRIVE ;  /* 0x00000000000079c5 */ /* 0x004fcc0000000000 */
[----:B------:R-:W-:Y:S03]  /*66d0*/  QGMMA.64x32x32.F32.E4M3.E4M3 R24, gdesc[UR24], R24, UP0, gsb0 ;  /* 0x00600000181879f3 */ /* 0x000fe6000b800818 */
[----:B------:R-:W-:Y:S02]  /*66e0*/  WARPGROUP.DEPBAR.LE gsb0, 0x0 ;  /* 0x00008000000079c5 */ /* 0x000fe40000010000 */
[----:B------:R-:W-:Y:S01]  /*66f0*/  WARPGROUP.ARRIVE ;  /* 0x00000000000079c5 */ /* 0x000fe20000000000 */
[----:B------:R-:W-:Y:S01]  /*6700*/  UIADD3 UR30, UR26, 0x100, URZ ;  /* 0x000001001a1e7890 */ /* 0x000fe2000fffe03f */
[----:B------:R-:W-:Y:S04]  /*6710*/  STL.64 [R1+0x40], R24 ;  /* 0x0000401801007387 */ /* 0x000fe80000100a00 */
[----:B------:R-:W-:Y:S01]  /*6720*/  QGMMA.64x32x32.F32.E4M3.E4M3 R200, gdesc[UR20], R200, UP0, gsb0 ;  /* 0x0060000014c879f3 */ /* 0x000fe2000b8008c8 */
[----:B------:R-:W-:Y:S01]  /*6730*/  UMOV UR28, UR24 ;  /* 0x00000018001c7c82 */ /* 0x000fe20008000000 */
[----:B------:R-:W-:Y:S01]  /*6740*/  UMOV UR29, UR25 ;  /* 0x00000019001d7c82 */ /* 0x000fe20008000000 */
[----:B------:R-:W-:Y:S01]  /*6750*/  UMOV UR31, 0xc0000010 ;  /* 0xc0000010001f7882 */ /* 0x000fe20000000000 */
        /* <DEDUP_REMOVED lines=11> */
[----:B------:R-:W2:Y:S01]  /*6810*/  LDL.LU.64 R30, [R1+0x470] ;  /* 0x00047000011e7983 */ /* 0x000ea20000300a00 */
[----:B------:R-:W-:-:S02]  /*6820*/  WARPGROUP.DEPBAR.LE gsb0, 0x0 ;  /* 0x00008000000079c5 */ /* 0x000fc40000010000 */
[----:B------:R-:W-:Y:S01]  /*6830*/  WARPGROUP.ARRIVE ;  /* 0x00000000000079c5 */ /* 0x000fe20000000000 */
[----:B------:R-:W2:Y:S04]  /*6840*/  LDL.LU.64 R28, [R1+0x468] ;  /* 0x00046800011c7983 */ /* 0x000ea80000300a00 */
[----:B------:R-:W2:Y:S01]  /*6850*/  LDL.LU.64 R26, [R1+0x460] ;  /* 0x00046000011a7983 */ /* 0x000ea20000300a00 */
[----:B------:R-:W-:Y:S03]  /*6860*/  QGMMA.64x32x32.F32.E4M3.E4M3 R152, gdesc[UR16], R152, UP0, gsb0 ;  /* 0x00600000109879f3 */ /* 0x000fe6000b800898 */
[----:B------:R-:W2:Y:S04]  /*6870*/  LDL.LU.64 R24, [R1+0x458] ;  /* 0x0004580001187983 */ /* 0x000ea80000300a00 */
[----:B------:R-:W3:Y:S04]  /*6880*/  LDL.LU.64 R4, [R1] ;  /* 0x0000000001047983 */ /* 0x000ee80000300a00 */
[----:B------:R-:W3:Y:S04]  /*6890*/  LDL.LU.64 R6, [R1+0x8] ;  /* 0x0000080001067983 */ /* 0x000ee80000300a00 */
[----:B------:R-:W3:Y:S04]  /*68a0*/  LDL.LU.64 R8, [R1+0x10] ;  /* 0x0000100001087983 */ /* 0x000ee80000300a00 */
[----:B------:R-:W3:Y:S04]  /*68b0*/  LDL.LU.64 R10, [R1+0x18] ;  /* 0x00001800010a7983 */ /* 0x000ee80000300a00 */
[----:B-1----:R-:W3:Y:S04]  /*68c0*/  LDL.LU.64 R12, [R1+0x20] ;  /* 0x00002000010c7983 */ /* 0x002ee80000300a00 */
[----:B------:R-:W3:Y:S04]  /*68d0*/  LDL.LU.64 R14, [R1+0x28] ;  /* 0x00002800010e7983 */ /* 0x000ee80000300a00 */
[----:B------:R-:W3:Y:S04]  /*68e0*/  LDL.LU.64 R16, [R1+0x30] ;  /* 0x0000300001107983 */ /* 0x000ee80000300a00 */
[----:B------:R-:W3:Y:S01]  /*68f0*/  LDL.LU.64 R18, [R1+0x38] ;  /* 0x0000380001127983 */ /* 0x000ee20000300a00 */
[----:B------:R-:W-:Y:S01]  /*6900*/  UIADD3 UR16, UR24, 0x100, URZ ;  /* 0x0000010018107890 */ /* 0x000fe2000fffe03f */
[----:B------:R-:W-:-:S02]  /*6910*/  WARPGROUP.DEPBAR.LE gsb0, 0x0 ;  /* 0x00008000000079c5 */ /* 0x000fc40000010000 */
[----:B------:R-:W-:-:S06]  /*6920*/  WARPGROUP.ARRIVE ;  /* 0x00000000000079c5 */ /* 0x000fcc0000000000 */
[----:B------:R-:W-:Y:S03]  /*6930*/  QGMMA.64x32x32.F32.E4M3.E4M3 R104, gdesc[UR12], R104, UP0, gsb0 ;  /* 0x006000000c6879f3 */ /* 0x000fe6000b800868 */
[----:B------:R-:W-:Y:S02]  /*6940*/  WARPGROUP.DEPBAR.LE gsb0, 0x0 ;  /* 0x00008000000079c5 */ /* 0x000fe40000010000 */
[----:B------:R-:W-:-:S06]  /*6950*/  WARPGROUP.ARRIVE ;  /* 0x00000000000079c5 */ /* 0x000fcc0000000000 */
[----:B------:R-:W-:Y:S01]  /*6960*/  QGMMA.64x32x32.F32.E4M3.E4M3 R56, gdesc[UR28], R56, UP0, gsb0 ;  /* 0x006000001c3879f3 */ /* 0x000fe2000b800838 */
        /* <DEDUP_REMOVED lines=10> */
[----:B------:R-:W-:-:S06]  /*6a10*/  WARPGROUP.ARRIVE ;  /* 0x00000000000079c5 */ /* 0x000fcc0000000000 */
[----:B------:R-:W-:Y:S03]  /*6a20*/  QGMMA.64x32x32.F32.E4M3.E4M3 R40, gdesc[UR28], R40, UP0, gsb0 ;  /* 0x006000001c2879f3 */ /* 0x000fe6000b800828 */
[----:B------:R-:W-:Y:S02]  /*6a30*/  WARPGROUP.DEPBAR.LE gsb0, 0x0 ;  /* 0x00008000000079c5 */ /* 0x000fe40000010000 */
[----:B------:R-:W-:-:S06]  /*6a40*/  WARPGROUP.ARRIVE ;  /* 0x00000000000079c5 */ /* 0x000fcc0000000000 */
[----:B------:R-:W-:Y:S01]  /*6a50*/  QGMMA.64x32x32.F32.E4M3.E4M3 R88, gdesc[UR12], R88, UP0, gsb0 ;  /* 0x006000000c5879f3 */ /* 0x000fe2000b800858 */
[----:B------:R-:W-:-:S03]  /*6a60*/  UIADD3 UR12, UR24, 0x200, URZ ;  /* 0x00000200180c7890 */ /* 0x000fc6000fffe03f */
[----:B------:R-:W-:Y:S01]  /*6a70*/  UMOV UR24, UR28 ;  /* 0x0000001c00187c82 */ /* 0x000fe20008000000 */
[----:B------:R-:W-:Y:S02]  /*6a80*/  WARPGROUP.DEPBAR.LE gsb0, 0x0 ;  /* 0x00008000000079c5 */ /* 0x000fe40000010000 */
[----:B------:R-:W-:-:S06]  /*6a90*/  WARPGROUP.ARRIVE ;  /* 0x00000000000079c5 */ /* 0x000fcc0000000000 */
[----:B------:R-:W-:Y:S03]  /*6aa0*/  QGMMA.64x32x32.F32.E4M3.E4M3 R136, gdesc[UR16], R136, UP0, gsb0 ;  /* 0x00600000108879f3 */ /* 0x000fe6000b800888 */
[----:B------:R-:W-:Y:S02]  /*6ab0*/  WARPGROUP.DEPBAR.LE gsb0, 0x0 ;  /* 0x00008000000079c5 */ /* 0x000fe40000010000 */
[----:B------:R-:W-:-:S06]  /*6ac0*/  WARPGROUP.ARRIVE ;  /* 0x00000000000079c5 */ /* 0x000fcc0000000000 */
[----:B------:R-:W-:Y:S03]  /*6ad0*/  QGMMA.64x32x32.F32.E4M3.E4M3 R184, gdesc[UR20], R184, UP0, gsb0 ;  /* 0x0060000014b879f3 */ /* 0x000fe6000b8008b8 */
[----:B------:R-:W-:Y:S02]  /*6ae0*/  WARPGROUP.DEPBAR.LE gsb0, 0x0 ;  /* 0x00008000000079c5 */ /* 0x000fe40000010000 */
[----:B---3--:R-:W-:-:S06]  /*6af0*/  WARPGROUP.ARRIVE ;  /* 0x00000000000079c5 */ /* 0x008fcc0000000000 */
[----:B------:R-:W-:Y:S01]  /*6b00*/  QGMMA.64x32x32.F32.E4M3.E4M3 R4, gdesc[UR24], R4, UP0, gsb0 ;  /* 0x00600000180479f3 */ /* 0x000fe2000b800804 */
[----:B------:R-:W-:Y:S01]  /*6b10*/  UMOV UR24, UR12 ;  /* 0x0000000c00187c82 */ /* 0x000fe20008000000 */
[----:B------:R-:W-:Y:S01]  /*6b20*/  UMOV UR25, 0xc0000010 ;  /* 0xc000001000197882 */ /* 0x000fe20000000000 */
[----:B------:R-:W-:Y:S02]  /*6b30*/  WARPGROUP.DEPBAR.LE gsb0, 0x0 ;  /* 0x00008000000079c5 */ /* 0x000fe40000010000 */
[----:B------:R-:W-:Y:S01]  /*6b40*/  WARPGROUP.ARRIVE ;  /* 0x00000000000079c5 */ /* 0x000fe20000000000 */
[----:B------:R-:W-:Y:S04]  /*6b50*/  STL.64 [R1], R4 ;  /* 0x0000000401007387 */ /* 0x000fe80000100a00 */
[----:B------:R-:W-:Y:S01]  /*6b60*/  STL.64 [R1+0x8], R6 ;  /* 0x0000080601007387 */ /* 0x000fe20000100a00 */
[----:B------:R-:W-:Y:S03]  /*6b70*/  QGMMA.64x32x32.F32.E4M3.E4M3 R216, gdesc[UR24], R216, UP0, gsb0 ;  /* 0x0060000018d879f3 */ /* 0x000fe6000b8008d8 */
[----:B------:R-:W-:Y:S04]  /*6b80*/  STL.64 [R1+0x10], R8 ;  /* 0x0000100801007387 */ /* 0x000fe80000100a00 */
[----:B------:R-:W-:Y:S04]  /*6b90*/  STL.64 [R1+0x18], R10 ;  /* 0x0000180a01007387 */ /* 0x000fe80000100a00 */
[----:B------:R1:W-:Y:S04]  /*6ba0*/  STL.64 [R1+0x20], R12 ;  /* 0x0000200c01007387 */ /* 0x0003e80000100a00 */
[----:B------:R-:W-:Y:S04]  /*6bb0*/  STL.64 [R1+0x28], R14 ;  /* 0x0000280e01007387 */ /* 0x000fe80000100a00 */
[----:B------:R-:W-:Y:S04]  /*6bc0*/  STL.64 [R1+0x30], R16 ;  /* 0x0000301001007387 */ /* 0x000fe80000100a00 */
[----:B------:R3:W-:Y:S01]  /*6bd0*/  STL.64 [R1+0x38], R18 ;  /* 0x0000381201007387 */ /* 0x0007e20000100a00 */
[----:B-1----:R-:W-:-:S03]  /*6be0*/  IMAD.MOV.U32 R13, RZ, RZ, R19 ;  /* 0x000000ffff0d7224 */ /* 0x002fc600078e0013 */
[----:B---3--:R1:W5:Y:S04]  /*6bf0*/  LDL.LU.64 R18, [R1+0x450] ;  /* 0x0004500001127983 */ /* 0x0083680000300a00 */
[----:B------:R1:W5:Y:S04]  /*6c00*/  LDL.LU.64 R16, [R1+0x448] ;  /* 0x0004480001107983 */ /* 0x0003680000300a00 */
[----:B------:R1:W5:Y:S04]  /*6c10*/  LDL.LU.64 R14, [R1+0x440] ;  /* 0x00044000010e7983 */ /* 0x0003680000300a00 */
[----:B------:R1:W5:Y:S04]  /*6c20*/  LDL.LU R12, [R1+0x438] ;  /* 0x00043800010c7983 */ /* 0x0003680000300800 */
[----:B------:R1:W5:Y:S04]  /*6c30*/  LDL.LU.64 R10, [R1+0x430] ;  /* 0x00043000010a7983 */ /* 0x0003680000300a00 */
[----:B------:R1:W5:Y:S04]  /*6c40*/  LDL.LU.64 R8, [R1+0x428] ;  /* 0x0004280001087983 */ /* 0x0003680000300a00 */
[----:B------:R1:W5:Y:S04]  /*6c50*/  LDL.LU.64 R6, [R1+0x420] ;  /* 0x0004200001067983 */ /* 0x0003680000300a00 */
[----:B------:R1:W5:Y:S01]  /*6c60*/  LDL.LU.64 R4, [R1+0x418] ;  /* 0x0004180001047983 */ /* 0x0003620000300a00 */
[----:B------:R-:W-:-:S02]  /*6c70*/  WARPGROUP.DEPBAR.LE gsb0, 0x0 ;  /* 0x00008000000079c5 */ /* 0x000fc40000010000 */
[----:B------:R-:W-:Y:S01]  /*6c80*/  WARPGROUP.ARRIVE ;  /* 0x00000000000079c5 */ /* 0x000fe20000000000 */
[----:B------:R-:W-:Y:S01]  /*6c90*/  UMOV UR20, UR24 ;  /* 0x0000001800147c82 */ /* 0x000fe20008000000 */
[----:B------:R-:W-:Y:S01]  /*6ca0*/  UMOV UR21, UR25 ;  /* 0x0000001900157c82 */ /* 0x000fe20008000000 */
[----:B------:R-:W-:Y:S01]  /*6cb0*/  UMOV UR16, UR24 ;  /* 0x0000001800107c82 */ /* 0x000fe20008000000 */
[----:B------:R-:W-:Y:S01]  /*6cc0*/  UMOV UR17, UR25 ;  /* 0x0000001900117c82 */ /* 0x000fe20008000000 */
[----:B------:R-:W-:Y:S01]  /*6cd0*/  UMOV UR12, UR24 ;  /* 0x00000018000c7c82 */ /* 0x000fe20008000000 */
[----:B------:R-:W-:Y:S01]  /*6ce0*/  QGMMA.64x32x32.F32.E4M3.E4M3 R168, gdesc[UR20], R168, UP0, gsb0 ;  /* 0x0060000014a879f3 */ /* 0x000fe2000b8008a8 */
[----:B------:R-:W-:Y:S01]  /*6cf0*/  UMOV UR13, UR25 ;  /* 0x00000019000d7c82 */ /* 0x000fe20008000000 */
[----:B------:R-:W-:Y:S01]  /*6d00*/  UMOV UR26, UR30 ;  /* 0x0000001e001a7c82 */ /* 0x000fe20008000000 */
[----:B------:R-:W-:Y:S01]  /*6d10*/  UMOV UR27, UR31 ;  /* 0x0000001f001b7c82 */ /* 0x000fe20008000000 */
[----:B------:R-:W-:Y:S01]  /*6d20*/  UIADD3 UR6, UR6, 0x1, URZ ;  /* 0x0000000106067890 */ /* 0x000fe2000fffe03f */
[----:B------:R-:W-:-:S02]  /*6d30*/  WARPGROUP.DEPBAR.LE gsb0, 0x0 ;  /* 0x00008000000079c5 */ /* 0x000fc40000010000 */
[----:B------:R-:W-:-:S06]  /*6d40*/  WARPGROUP.ARRIVE ;  /* 0x00000000000079c5 */ /* 0x000fcc0000000000 */
[----:B------:R-:W-:Y:S03]  /*6d50*/  QGMMA.64x32x32.F32.E4M3.E4M3 R120, gdesc[UR16], R120, UP0, gsb0 ;  /* 0x00600000107879f3 */ /* 0x000fe6000b800878 */
[----:B------:R-:W-:Y:S02]  /*6d60*/  WARPGROUP.DEPBAR.LE gsb0, 0x0 ;  /* 0x00008000000079c5 */ /* 0x000fe40000010000 */
[----:B------:R-:W-:-:S06]  /*6d70*/  WARPGROUP.ARRIVE ;  /* 0x00000000000079c5 */ /* 0x000fcc0000000000 */
[----:B------:R-:W-:Y:S03]  /*6d80*/  QGMMA.64x32x32.F32.E4M3.E4M3 R72, gdesc[UR12], R72, UP0, gsb0 ;  /* 0x006000000c4879f3 */ /* 0x000fe6000b800848 */
[----:B------:R-:W-:Y:S02]  /*6d90*/  WARPGROUP.DEPBAR.LE gsb0, 0x0 ;  /* 0x00008000000079c5 */ /* 0x000fe40000010000 */
[----:B--2---:R-:W-:-:S06]  /*6da0*/  WARPGROUP.ARRIVE ;  /* 0x00000000000079c5 */ /* 0x004fcc0000000000 */
[----:B------:R-:W-:Y:S01]  /*6db0*/  QGMMA.64x32x32.F32.E4M3.E4M3 R24, gdesc[UR24], R24, UP0, gsb0 ;  /* 0x00600000181879f3 */ /* 0x000fe2000b800818 */
[----:B------:R-:W-:-:S04]  /*6dc0*/  UISETP.NE.AND UP0, UPT, UR6, UR35, UPT ;  /* 0x000000230600728c */ /* 0x000fc8000bf05270 */
[----:B------:R-:W-:-:S06]  /*6dd0*/  USEL UR40, URZ, 0x1, UP0 ;  /* 0x000000013f287887 */ /* 0x000fcc0008000000 */
[----:B------:R-:W-:Y:S01]  /*6de0*/  ISETP.NE.AND P0, PT, RZ, UR40, PT ;  /* 0x00000028ff007c0c */ /* 0x000fe2000bf05270 */
[----:B------:R-:W-:-:S12]  /*6df0*/  WARPGROUP.DEPBAR.LE gsb0, 0x0 ;  /* 0x00008000000079c5 */ /* 0x000fd80000010000 */
[----:B-1----:R-:W-:Y:S05]  /*6e00*/  @!P0 BRA `(.L_x_25) ;  /* 0x0000003000508947 */ /* 0x002fea0003800000 */
[----:B------:R1:W-:Y:S04]  /*6e10*/  STL [R1+0x498], R50 ;  /* 0x0004983201007387 */ /* 0x0003e80000100800 */
[----:B-1----:R-:W2:Y:S04]  /*6e20*/  LDL R50, [R1+0x40] ;  /* 0x0000400001327983 */ /* 0x002ea80000100800 */
[----:B------:R1:W-:Y:S04]  /*6e30*/  STL [R1+0x494], R51 ;  /* 0x0004943301007387 */ /* 0x0003e80000100800 */
[----:B-1----:R-:W3:Y:S04]  /*6e40*/  LDL R51, [R1+0x44] ;  /* 0x0000440001337983 */ /* 0x002ee80000100800 */
        /* <DEDUP_REMOVED lines=9> */
[----:B-1----:R-:W4:Y:S04]  /*6ee0*/  LDL.LU R24, [R1+0x88] ;  /* 0x0000880001187983 */ /* 0x002f280000300800 */
        /* <DEDUP_REMOVED lines=30> */
[----:B-----5:R1:W-:Y:S04]  /*70d0*/  STL [R1+0x440], R12 ;  /* 0x0004400c01007387 */ /* 0x0203e80000100800 */
        /* <DEDUP_REMOVED lines=23> */
[----:B--2---:R-:W-:-:S01]  /*7250*/  FADD R14, R50, R14 ;  /* 0x0000000e320e7221 */ /* 0x004fc20000000000 */
[----:B---3--:R-:W-:Y:S01]  /*7260*/  FADD R15, R51, R15 ;  /* 0x0000000f330f7221 */ /* 0x008fe20000000000 */
[----:B----4-:R-:W-:-:S01]  /*7270*/  FADD R24, R26, R24 ;  /* 0x000000181a187221 */ /* 0x010fc20000000000 */
[----:B------:R-:W2:Y:S01]  /*7280*/  LDL.LU R50, [R1+0x498] ;  /* 0x0004980001327983 */ /* 0x000ea20000300800 */
[----:B------:R-:W-:-:S01]  /*7290*/  FADD R16, R52, R16 ;  /* 0x0000001034107221 */ /* 0x000fc20000000000 */
[----:B------:R-:W-:-:S02]  /*72a0*/  FADD R17, R53, R17 ;  /* 0x0000001135117221 */ /* 0x000fc40000000000 */
[----:B------:R-:W3:Y:S01]  /*72b0*/  LDL.LU R51, [R1+0x494] ;  /* 0x0004940001337983 */ /* 0x000ee20000300800 */
[----:B------:R-:W-:-:S01]  /*72c0*/  FADD R18, R54, R18 ;  /* 0x0000001236127221 */ /* 0x000fc20000000000 */
[----:B------:R-:W-:Y:S02]  /*72d0*/  FADD R28, R30, R28 ;  /* 0x0000001c1e1c7221 */ /* 0x000fe40000000000 */
[----:B------:R-:W4:Y:S04]  /*72e0*/  LDL.LU R52, [R1+0x490] ;  /* 0x0004900001347983 */ /* 0x000f280000300800 */
[----:B------:R-:W4:Y:S04]  /*72f0*/  LDL.LU R53, [R1+0x48c] ;  /* 0x00048c0001357983 */ /* 0x000f280000300800 */
[----:B------:R-:W4:Y:S04]  /*7300*/  LDL.LU R54, [R1+0x488] ;  /* 0x0004880001367983 */ /* 0x000f280000300800 */
[----:B------:R0:W-:Y:S01]  /*7310*/  STL [R1+0x88], R24 ;  /* 0x0000881801007387 */ /* 0x0001e20000100800 */
[----:B------:R-:W-:-:S05]  /*7320*/  FADD R32, R34, R32 ;  /* 0x0000002022207221 */ /* 0x000fca0000000000 */
[----:B------:R-:W-:Y:S04]  /*7330*/  STL [R1+0x80], R32 ;  /* 0x0000802001007387 */ /* 0x000fe80000100800 */
[----:B0-----:R-:W2:Y:S04]  /*7340*/  LDL.LU R24, [R1+0x8c] ;  /* 0x00008c0001187983 */ /* 0x001ea80000300800 */
[----:B------:R0:W-:Y:S04]  /*7350*/  STL [R1+0x84], R28 ;  /* 0x0000841c01007387 */ /* 0x0001e80000100800 */
[----:B------:R-:W3:Y:S04]  /*7360*/  LDL.LU R26, [R1+0x90] ;  /* 0x00009000011a7983 */ /* 0x000ee80000300800 */
[----:B0-----:R-:W4:Y:S04]  /*7370*/  LDL.LU R28, [R1+0x94] ;  /* 0x00009400011c7983 */ /* 0x001f280000300800 */
[----:B------:R-:W4:Y:S04]  /*7380*/  LDL.LU R30, [R1+0x98] ;  /* 0x00009800011e7983 */ /* 0x000f280000300800 */
[----:B------:R-:W4:Y:S04]  /*7390*/  LDL.LU R32, [R1+0x9c] ;  /* 0x00009c0001207983 */ /* 0x000f280000300800 */
[----:B------:R-:W4:Y:S01]  /*73a0*/  LDL.LU R34, [R1+0xa0] ;  /* 0x0000a00001227983 */ /* 0x000f220000300800 */
[----:B------:R-:W-:-:S03]  /*73b0*/  FADD R237, R11, R237 ;  /* 0x000000ed0bed7221 */ /* 0x000fc60000000000 */
        /* <DEDUP_REMOVED lines=21> */
[----:B--2---:R-:W-:-:S03]  /*7510*/  FADD R24, R55, R24 ;  /* 0x0000001837187221 */ /* 0x004fc60000000000 */
[----:B------:R-:W2:Y:S04]  /*7520*/  LDL.LU R55, [R1+0x484] ;  /* 0x0004840001377983 */ /* 0x000ea80000300800 */
[----:B------:R0:W-:Y:S01]  /*7530*/  STL [R1+0x8c], R24 ;  /* 0x00008c1801007387 */ /* 0x0001e20000100800 */
[----:B---3--:R-:W-:-:S01]  /*7540*/  FADD R26, R25, R26 ;  /* 0x0000001a191a7221 */ /* 0x008fc20000000000 */
[----:B----4-:R-:W-:Y:S02]  /*7550*/  FADD R28, R27, R28 ;  /* 0x0000001c1b1c7221 */ /* 0x010fe40000000000 */
[----:B0-----:R-:W3:Y:S01]  /*7560*/  LDL.LU R24, [R1+0x480] ;  /* 0x0004800001187983 */ /* 0x001ee20000300800 */
[----:B------:R-:W-:-:S03]  /*7570*/  FADD R30, R29, R30 ;  /* 0x0000001e1d1e7221 */ /* 0x000fc60000000000 */
[----:B------:R-:W4:Y:S04]  /*7580*/  LDL.LU R25, [R1+0x47c] ;  /* 0x00047c0001197983 */ /* 0x000f280000300800 */
[----:B------:R0:W-:Y:S01]  /*7590*/  STL [R1+0x90], R26 ;  /* 0x0000901a01007387 */ /* 0x0001e20000100800 */
[----:B------:R-:W-:-:S01]  /*75a0*/  FADD R32, R31, R32 ;  /* 0x000000201f207221 */ /* 0x000fc20000000000 */
[----:B------:R-:W-:Y:S02]  /*75b0*/  FADD R34, R33, R34 ;  /* 0x0000002221227221 */ /* 0x000fe40000000000 */
[----:B0-----:R-:W4:Y:S04]  /*75c0*/  LDL.LU R26, [R1+0x478] ;  /* 0x00047800011a7983 */ /* 0x001f280000300800 */
[----:B------:R-:W4:Y:S04]  /*75d0*/  LDL.LU R27, [R1+0x474] ;  /* 0x00047400011b7983 */ /* 0x000f280000300800 */
[----:B------:R0:W-:Y:S04]  /*75e0*/  STL [R1+0x94], R28 ;  /* 0x0000941c01007387 */ /* 0x0001e80000100800 */
[----:B0-----:R-:W4:Y:S04]  /*75f0*/  LDL.LU R28, [R1+0x470] ;  /* 0x00047000011c7983 */ /* 0x001f280000300800 */
[----:B------:R-:W4:Y:S04]  /*7600*/  LDL.LU R29, [R1+0x46c] ;  /* 0x00046c00011d7983 */ /* 0x000f280000300800 */
[----:B------:R0:W-:Y:S04]  /*7610*/  STL [R1+0x98], R30 ;  /* 0x0000981e01007387 */ /* 0x0001e80000100800 */
[----:B0-----:R-:W4:Y:S04]  /*7620*/  LDL.LU R30, [R1+0x468] ;  /* 0x00046800011e7983 */ /* 0x001f280000300800 */
[----:B------:R-:W4:Y:S04]  /*7630*/  LDL.LU R31, [R1+0x464] ;  /* 0x00046400011f7983 */ /* 0x000f280000300800 */
[----:B------:R0:W-:Y:S04]  /*7640*/  STL [R1+0x9c], R32 ;  /* 0x00009c2001007387 */ /* 0x0001e80000100800 */
[----:B0-----:R-:W4:Y:S01]  /*7650*/  LDL.LU R32, [R1+0x460] ;  /* 0x0004600001207983 */ /* 0x001f220000300800 */
[----:B------:R-:W-:-:S03]  /*7660*/  FADD R11, R35, R11 ;  /* 0x0000000b230b7221 */ /* 0x000fc60000000000 */
[----:B------:R-:W4:Y:S04]  /*7670*/  LDL.LU R33, [R1+0x45c] ;  /* 0x00045c0001217983 */ /* 0x000f280000300800 */
[----:B------:R0:W-:Y:S01]  /*7680*/  STL [R1+0xa0], R34 ;  /* 0x0000a02201007387 */ /* 0x0001e20000100800 */
[----:B------:R-:W-:-:S03]  /*7690*/  FADD R10, R12, R10 ;  /* 0x0000000a0c0a7221 */ /* 0x000fc60000000000 */
[----:B0-----:R-:W4:Y:S04]  /*76a0*/  LDL.LU R34, [R1+0x458] ;  /* 0x0004580001227983 */ /* 0x001f280000300800 */
[----:B------:R-:W4:Y:S04]  /*76b0*/  LDL.LU R35, [R1+0x454] ;  /* 0x0004540001237983 */ /* 0x000f280000300800 */
[----:B------:R0:W-:Y:S01]  /*76c0*/  STL [R1+0xa4], R11 ;  /* 0x0000a40b01007387 */ /* 0x0001e20000100800 */
[----:B------:R-:W-:-:S03]  /*76d0*/  FADD R9, R39, R9 ;  /* 0x0000000927097221 */ /* 0x000fc60000000000 */
[----:B------:R1:W-:Y:S04]  /*76e0*/  STL [R1+0xa8], R10 ;  /* 0x0000a80a01007387 */ /* 0x0003e80000100800 */
[----:B------:R1:W-:Y:S01]  /*76f0*/  STL [R1+0xac], R9 ;  /* 0x0000ac0901007387 */ /* 0x0003e20000100800 */
[----:B------:R-:W-:-:S05]  /*7700*/  FADD R8, R38, R8 ;  /* 0x0000000826087221 */ /* 0x000fca0000000000 */
        /* <DEDUP_REMOVED lines=8> */
[----:B------:R1:W-:Y:S04]  /*7790*/  STL [R1+0xc0], R4 ;  /* 0x0000c00401007387 */ /* 0x0003e80000100800 */
[----:B------:R-:W2:Y:S01]  /*77a0*/  LDL.LU R39, [R1+0xd0] ;  /* 0x0000d00001277983 */ /* 0x000ea20000300800 */
[----:B------:R-:W-:-:S05]  /*77b0*/  FADD R3, R217, R3 ;  /* 0x00000003d9037221 */ /* 0x000fca0000000000 */
[----:B------:R1:W-:Y:S04]  /*77c0*/  STL [R1+0xc4], R3 ;  /* 0x0000c40301007387 */ /* 0x0003e80000100800 */
[----:B------:R-:W3:Y:S01]  /*77d0*/  LDL.LU R38, [R1+0xd4] ;  /* 0x0000d40001267983 */ /* 0x000ee20000300800 */
[----:B------:R-:W-:-:S05]  /*77e0*/  FADD R2, R218, R2 ;  /* 0x00000002da027221 */ /* 0x000fca0000000000 */
[----:B------:R1:W-:Y:S04]  /*77f0*/  STL [R1+0xc8], R2 ;  /* 0x0000c80201007387 */ /* 0x0003e80000100800 */
[----:B------:R-:W4:Y:S01]  /*7800*/  LDL.LU R37, [R1+0xd8] ;  /* 0x0000d80001257983 */ /* 0x000f220000300800 */
[----:B------:R-:W-:-:S05]  /*7810*/  FADD R0, R219, R0 ;  /* 0x00000000db007221 */ /* 0x000fca0000000000 */
[----:B------:R1:W-:Y:S04]  /*7820*/  STL [R1+0xcc], R0 ;  /* 0x0000cc0001007387 */ /* 0x0003e80000100800 */
[----:B------:R-:W4:Y:S04]  /*7830*/  LDL.LU R36, [R1+0xdc] ;  /* 0x0000dc0001247983 */ /* 0x000f280000300800 */
[----:B------:R-:W4:Y:S04]  /*7840*/  LDL.LU R13, [R1+0xe0] ;  /* 0x0000e000010d7983 */ /* 0x000f280000300800 */
[----:B------:R-:W4:Y:S04]  /*7850*/  LDL.LU R12, [R1+0xe4] ;  /* 0x0000e400010c7983 */ /* 0x000f280000300800 */
[----:B0-----:R-:W4:Y:S04]  /*7860*/  LDL.LU R11, [R1+0xe8] ;  /* 0x0000e800010b7983 */ /* 0x001f280000300800 */
[----:B-1----:R-:W4:Y:S04]  /*7870*/  LDL.LU R10, [R1+0xec] ;  /* 0x0000ec00010a7983 */ /* 0x002f280000300800 */
[----:B------:R-:W4:Y:S04]  /*7880*/  LDL.LU R9, [R1+0xf0] ;  /* 0x0000f00001097983 */ /* 0x000f280000300800 */
[----:B------:R-:W4:Y:S04]  /*7890*/  LDL.LU R8, [R1+0xf4] ;  /* 0x0000f40001087983 */ /* 0x000f280000300800 */
[----:B------:R-:W4:Y:S04]  /*78a0*/  LDL.LU R7, [R1+0xf8] ;  /* 0x0000f80001077983 */ /* 0x000f280000300800 */
[----:B------:R-:W4:Y:S04]  /*78b0*/  LDL.LU R6, [R1+0xfc] ;  /* 0x0000fc0001067983 */ /* 0x000f280000300800 */
[----:B------:R-:W4:Y:S04]  /*78c0*/  LDL.LU R5, [R1+0x100] ;  /* 0x0001000001057983 */ /* 0x000f280000300800 */
[----:B------:R-:W4:Y:S04]  /*78d0*/  LDL.LU R4, [R1+0x104] ;  /* 0x0001040001047983 */ /* 0x000f280000300800 */
[----:B------:R-:W4:Y:S04]  /*78e0*/  LDL.LU R3, [R1+0x108] ;  /* 0x0001080001037983 */ /* 0x000f280000300800 */
[----:B------:R-:W4:Y:S04]  /*78f0*/  LDL.LU R2, [R1+0x10c] ;  /* 0x00010c0001027983 */ /* 0x000f280000300800 */
[----:B------:R-:W4:Y:S01]  /*7900*/  LDL.LU R0, [R1+0x110] ;  /* 0x0001100001007983 */ /* 0x000f220000300800 */
[----:B--2---:R-:W-:-:S05]  /*7910*/  FADD R39, R220, R39 ;  /* 0x00000027dc277221 */ /* 0x004fca0000000000 */
[----:B------:R0:W-:Y:S01]  /*7920*/  STL [R1+0xd0], R39 ;  /* 0x0000d02701007387 */ /* 0x0001e20000100800 */
[----:B---3--:R-:W-:-:S05]  /*7930*/  FADD R38, R221, R38 ;  /* 0x00000026dd267221 */ /* 0x008fca0000000000 */
[----:B------:R1:W-:Y:S01]  /*7940*/  STL [R1+0xd4], R38 ;  /* 0x0000d42601007387 */ /* 0x0003e20000100800 */
[----:B----4-:R-:W-:-:S05]  /*7950*/  FADD R37, R222, R37 ;  /* 0x00000025de257221 */ /* 0x010fca0000000000 */
[----:B------:R2:W-:Y:S01]  /*7960*/  STL [R1+0xd8], R37 ;  /* 0x0000d82501007387 */ /* 0x0005e20000100800 */
[----:B------:R-:W-:-:S01]  /*7970*/  FADD R36, R223, R36 ;  /* 0x00000024df247221 */ /* 0x000fc20000000000 */
[----:B------:R-:W-:-:S04]  /*7980*/  FADD R13, R224, R13 ;  /* 0x0000000de00d7221 */ /* 0x000fc80000000000 */
[----:B------:R3:W-:Y:S01]  /*7990*/  STL [R1+0xdc], R36 ;  /* 0x0000dc2401007387 */ /* 0x0007e20000100800 */
[----:B------:R-:W-:-:S03]  /*79a0*/  FADD R12, R225, R12 ;  /* 0x0000000ce10c7221 */ /* 0x000fc60000000000 */
        /* <DEDUP_REMOVED lines=20> */
[----:B0-----:R-:W4:Y:S01]  /*7af0*/  LDL.LU R39, [R1+0x114] ;  /* 0x0001140001277983 */ /* 0x001f220000300800 */
[----:B------:R-:W-:-:S03]  /*7b00*/  FADD R0, R204, R0 ;  /* 0x00000000cc007221 */ /* 0x000fc60000000000 */
[----:B------:R0:W-:Y:S04]  /*7b10*/  STL [R1+0x108], R3 ;  /* 0x0001080301007387 */ /* 0x0001e80000100800 */
[----:B-1----:R-:W4:Y:S04]  /*7b20*/  LDL.LU R38, [R1+0x118] ;  /* 0x0001180001267983 */ /* 0x002f280000300800 */
[----:B------:R1:W-:Y:S04]  /*7b30*/  STL [R1+0x10c], R2 ;  /* 0x00010c0201007387 */ /* 0x0003e80000100800 */
[----:B--2---:R-:W2:Y:S04]  /*7b40*/  LDL.LU R37, [R1+0x11c] ;  /* 0x00011c0001257983 */ /* 0x004ea80000300800 */
[----:B------:R1:W-:Y:S04]  /*7b50*/  STL [R1+0x110], R0 ;  /* 0x0001100001007387 */ /* 0x0003e80000100800 */
[----:B---3--:R-:W3:Y:S04]  /*7b60*/  LDL.LU R36, [R1+0x120] ;  /* 0x0001200001247983 */ /* 0x008ee80000300800 */
[----:B----4-:R-:W4:Y:S04]  /*7b70*/  LDL.LU R13, [R1+0x124] ;  /* 0x00012400010d7983 */ /* 0x010f280000300800 */
        /* <DEDUP_REMOVED lines=9> */
[----:B0-----:R-:W4:Y:S04]  /*7c10*/  LDL.LU R3, [R1+0x14c] ;  /* 0x00014c0001037983 */ /* 0x001f280000300800 */
[----:B-1----:R-:W4:Y:S04]  /*7c20*/  LDL.LU R2, [R1+0x150] ;  /* 0x0001500001027983 */ /* 0x002f280000300800 */
[----:B------:R-:W4:Y:S01]  /*7c30*/  LDL.LU R0, [R1+0x154] ;  /* 0x0001540001007983 */ /* 0x000f220000300800 */
[----:B------:R-:W-:-:S01]  /*7c40*/  FADD R39, R205, R39 ;  /* 0x00000027cd277221 */ /* 0x000fc20000000000 */
[----:B------:R-:W-:-:S04]  /*7c50*/  FADD R38, R206, R38 ;  /* 0x00000026ce267221 */ /* 0x000fc80000000000 */
[----:B------:R0:W-:Y:S01]  /*7c60*/  STL [R1+0x114], R39 ;  /* 0x0001142701007387 */ /* 0x0001e20000100800 */
[----:B--2---:R-:W-:-:S03]  /*7c70*/  FADD R37, R207, R37 ;  /* 0x00000025cf257221 */ /* 0x004fc60000000000 */
[----:B------:R1:W-:Y:S01]  /*7c80*/  STL [R1+0x118], R38 ;  /* 0x0001182601007387 */ /* 0x0003e20000100800 */
[----:B---3--:R-:W-:-:S03]  /*7c90*/  FADD R36, R208, R36 ;  /* 0x00000024d0247221 */ /* 0x008fc60000000000 */
[----:B------:R2:W-:Y:S01]  /*7ca0*/  STL [R1+0x11c], R37 ;  /* 0x00011c2501007387 */ /* 0x0005e20000100800 */
[----:B----4-:R-:W-:-:S03]  /*7cb0*/  FADD R13, R209, R13 ;  /* 0x0000000dd10d7221 */ /* 0x010fc60000000000 */
        /* <DEDUP_REMOVED lines=453> */
[----:B------:R-:W-:Y:S01]  /*9910*/  STL [R1+0x378], R39 ;  /* 0x0003782701007387 */ /* 0x000fe20000100800 */
[----:B--2---:R-:W-:-:S03]  /*9920*/  FADD R37, R40, R37 ;  /* 0x0000002528257221 */ /* 0x004fc60000000000 */
[----:B------:R-:W-:Y:S01]  /*9930*/  STL [R1+0x37c], R38 ;  /* 0x00037c2601007387 */ /* 0x000fe20000100800 */
[----:B---3--:R-:W-:-:S03]  /*9940*/  FADD R36, R41, R36 ;  /* 0x0000002429247221 */ /* 0x008fc60000000000 */
[----:B------:R-:W-:Y:S01]  /*9950*/  STL [R1+0x380], R37 ;  /* 0x0003802501007387 */ /* 0x000fe20000100800 */
[----:B----4-:R-:W-:-:S03]  /*9960*/  FADD R13, R42, R13 ;  /* 0x0000000d2a0d7221 */ /* 0x010fc60000000000 */
[----:B------:R0:W-:Y:S01]  /*9970*/  STL [R1+0x384], R36 ;  /* 0x0003842401007387 */ /* 0x0001e20000100800 */
[----:B------:R-:W-:-:S03]  /*9980*/  FADD R12, R43, R12 ;  /* 0x0000000c2b0c7221 */ /* 0x000fc60000000000 */
[----:B------:R-:W-:Y:S01]  /*9990*/  STL [R1+0x388], R13 ;  /* 0x0003880d01007387 */ /* 0x000fe20000100800 */
        /* <DEDUP_REMOVED lines=22> */
[----:B------:R-:W4:Y:S04]  /*9b00*/  LDL.LU R37, [R1+0x3c0] ;  /* 0x0003c00001257983 */ /* 0x000f280000300800 */
[----:B------:R0:W-:Y:S04]  /*9b10*/  STL [R1+0x3b4], R2 ;  /* 0x0003b40201007387 */ /* 0x0001e80000100800 */
[----:B------:R-:W4:Y:S04]  /*9b20*/  LDL.LU R38, [R1+0x3c4] ;  /* 0x0003c40001267983 */ /* 0x000f280000300800 */
[----:B------:R0:W-:Y:S04]  /*9b30*/  STL [R1+0x3b8], R0 ;  /* 0x0003b80001007387 */ /* 0x0001e80000100800 */
[----:B------:R-:W4:Y:S04]  /*9b40*/  LDL.LU R39, [R1+0x3c8] ;  /* 0x0003c80001277983 */ /* 0x000f280000300800 */
[----:B-1----:R-:W4:Y:S04]  /*9b50*/  LDL.LU R12, [R1+0x3cc] ;  /* 0x0003cc00010c7983 */ /* 0x002f280000300800 */
[----:B--2---:R-:W2:Y:S04]  /*9b60*/  LDL.LU R11, [R1+0x3d0] ;  /* 0x0003d000010b7983 */ /* 0x004ea80000300800 */
[----:B---3--:R-:W3:Y:S04]  /*9b70*/  LDL.LU R10, [R1+0x3d4] ;  /* 0x0003d400010a7983 */ /* 0x008ee80000300800 */
[----:B----4-:R-:W4:Y:S04]  /*9b80*/  LDL.LU R9, [R1+0x3d8] ;  /* 0x0003d80001097983 */ /* 0x010f280000300800 */
[----:B------:R-:W4:Y:S04]  /*9b90*/  LDL.LU R8, [R1+0x3dc] ;  /* 0x0003dc0001087983 */ /* 0x000f280000300800 */
[----:B------:R-:W4:Y:S04]  /*9ba0*/  LDL.LU R7, [R1+0x3e0] ;  /* 0x0003e00001077983 */ /* 0x000f280000300800 */
[----:B------:R-:W4:Y:S04]  /*9bb0*/  LDL.LU R6, [R1+0x3e4] ;  /* 0x0003e40001067983 */ /* 0x000f280000300800 */
[----:B------:R-:W4:Y:S04]  /*9bc0*/  LDL.LU R5, [R1+0x3e8] ;  /* 0x0003e80001057983 */ /* 0x000f280000300800 */
[----:B------:R-:W4:Y:S04]  /*9bd0*/  LDL.LU R4, [R1+0x3ec] ;  /* 0x0003ec0001047983 */ /* 0x000f280000300800 */
[----:B0-----:R-:W4:Y:S04]  /*9be0*/  LDL.LU R3, [R1+0x3f0] ;  /* 0x0003f00001037983 */ /* 0x001f280000300800 */
[----:B------:R-:W4:Y:S04]  /*9bf0*/  LDL.LU R2, [R1+0x3f4] ;  /* 0x0003f40001027983 */ /* 0x000f280000300800 */
[----:B------:R-:W4:Y:S04]  /*9c00*/  LDL.LU R0, [R1+0x3f8] ;  /* 0x0003f80001007983 */ /* 0x000f280000300800 */
[----:B------:R-:W4:Y:S01]  /*9c10*/  LDL.LU R13, [R1+0x3fc] ;  /* 0x0003fc00010d7983 */ /* 0x000f220000300800 */
[----:B------:R-:W-:-:S05]  /*9c20*/  FADD R36, R55, R36 ;  /* 0x0000002437247221 */ /* 0x000fca0000000000 */
[----:B------:R0:W-:Y:S01]  /*9c30*/  STL [R1+0x3bc], R36 ;  /* 0x0003bc2401007387 */ /* 0x0001e20000100800 */
[----:B------:R-:W-:-:S03]  /*9c40*/  FADD R37, R24, R37 ;  /* 0x0000002518257221 */ /* 0x000fc60000000000 */
[----:B0-----:R-:W4:Y:S01]  /*9c50*/  LDL.LU R36, [R1+0x450] ;  /* 0x0004500001247983 */ /* 0x001f220000300800 */
[----:B------:R-:W-:-:S03]  /*9c60*/  FADD R38, R25, R38 ;  /* 0x0000002619267221 */ /* 0x000fc60000000000 */
[----:B------:R0:W-:Y:S01]  /*9c70*/  STL [R1+0x3c0], R37 ;  /* 0x0003c02501007387 */ /* 0x0001e20000100800 */
[----:B------:R-:W-:-:S03]  /*9c80*/  FADD R39, R26, R39 ;  /* 0x000000271a277221 */ /* 0x000fc60000000000 */
[----:B0-----:R-:W4:Y:S04]  /*9c90*/  LDL.LU R37, [R1+0x44c] ;  /* 0x00044c0001257983 */ /* 0x001f280000300800 */
[----:B------:R0:W-:Y:S04]  /*9ca0*/  STL [R1+0x3c4], R38 ;  /* 0x0003c42601007387 */ /* 0x0001e80000100800 */
[----:B0-----:R-:W4:Y:S04]  /*9cb0*/  LDL.LU R38, [R1+0x448] ;  /* 0x0004480001267983 */ /* 0x001f280000300800 */
[----:B------:R0:W-:Y:S04]  /*9cc0*/  STL [R1+0x3c8], R39 ;  /* 0x0003c82701007387 */ /* 0x0001e80000100800 */
[----:B0-----:R-:W4:Y:S01]  /*9cd0*/  LDL.LU R39, [R1+0x444] ;  /* 0x0004440001277983 */ /* 0x001f220000300800 */
[----:B------:R-:W-:-:S01]  /*9ce0*/  FADD R12, R27, R12 ;  /* 0x0000000c1b0c7221 */ /* 0x000fc20000000000 */
[----:B--2---:R-:W-:Y:S01]  /*9cf0*/  FADD R11, R28, R11 ;  /* 0x0000000b1c0b7221 */ /* 0x004fe20000000000 */
[----:B---3--:R-:W-:-:S01]  /*9d00*/  FADD R10, R29, R10 ;  /* 0x0000000a1d0a7221 */ /* 0x008fc20000000000 */
[----:B----4-:R-:W-:-:S02]  /*9d10*/  FADD R9, R30, R9 ;  /* 0x000000091e097221 */ /* 0x010fc40000000000 */
[----:B------:R0:W-:Y:S01]  /*9d20*/  STL [R1+0x3cc], R12 ;  /* 0x0003cc0c01007387 */ /* 0x0001e20000100800 */
[----:B------:R-:W-:-:S01]  /*9d30*/  FADD R8, R31, R8 ;  /* 0x000000081f087221 */ /* 0x000fc20000000000 */
[----:B------:R-:W-:Y:S01]  /*9d40*/  FADD R7, R32, R7 ;  /* 0x0000000720077221 */ /* 0x000fe20000000000 */
[----:B------:R-:W-:-:S01]  /*9d50*/  FADD R6, R33, R6 ;  /* 0x0000000621067221 */ /* 0x000fc20000000000 */
[----:B0-----:R1:W5:Y:S04]  /*9d60*/  LDL.LU R12, [R1+0x440] ;  /* 0x00044000010c7983 */ /* 0x0013680000300800 */
[----:B------:R0:W-:Y:S01]  /*9d70*/  STL [R1+0x3d0], R11 ;  /* 0x0003d00b01007387 */ /* 0x0001e20000100800 */
[----:B------:R-:W-:-:S01]  /*9d80*/  FADD R5, R34, R5 ;  /* 0x0000000522057221 */ /* 0x000fc20000000000 */
[----:B------:R-:W-:-:S02]  /*9d90*/  FADD R4, R35, R4 ;  /* 0x0000000423047221 */ /* 0x000fc40000000000 */
[----:B0-----:R1:W5:Y:S04]  /*9da0*/  LDL.LU R11, [R1+0x43c] ;  /* 0x00043c00010b7983 */ /* 0x0013680000300800 */
[----:B------:R0:W-:Y:S04]  /*9db0*/  STL [R1+0x3d4], R10 ;  /* 0x0003d40a01007387 */ /* 0x0001e80000100800 */
        /* <DEDUP_REMOVED lines=12> */
[----:B0-----:R1:W5:Y:S01]  /*9e80*/  LDL.LU R4, [R1+0x420] ;  /* 0x0004200001047983 */ /* 0x0013620000300800 */
[----:B------:R-:W-:Y:S01]  /*9e90*/  UMOV UR6, URZ ;  /* 0x0000003f00067c82 */ /* 0x000fe20008000000 */
[----:B------:R-:W-:-:S05]  /*9ea0*/  FADD R3, R36, R3 ;  /* 0x0000000324037221 */ /* 0x000fca0000000000 */
[----:B------:R0:W-:Y:S01]  /*9eb0*/  STL [R1+0x3f0], R3 ;  /* 0x0003f00301007387 */ /* 0x0001e20000100800 */
[----:B------:R-:W-:-:S03]  /*9ec0*/  FADD R2, R37, R2 ;  /* 0x0000000225027221 */ /* 0x000fc60000000000 */
[----:B0-----:R1:W5:Y:S04]  /*9ed0*/  LDL.LU R3, [R1+0x41c] ;  /* 0x00041c0001037983 */ /* 0x0013680000300800 */
[----:B------:R0:W-:Y:S01]  /*9ee0*/  STL [R1+0x3f4], R2 ;  /* 0x0003f40201007387 */ /* 0x0001e20000100800 */
[----:B------:R-:W-:-:S03]  /*9ef0*/  FADD R0, R38, R0 ;  /* 0x0000000026007221 */ /* 0x000fc60000000000 */
[----:B0-----:R1:W5:Y:S04]  /*9f00*/  LDL.LU R2, [R1+0x418] ;  /* 0x0004180001027983 */ /* 0x0013680000300800 */
[----:B------:R0:W-:Y:S01]  /*9f10*/  STL [R1+0x3f8], R0 ;  /* 0x0003f80001007387 */ /* 0x0001e20000100800 */
[----:B------:R-:W-:-:S03]  /*9f20*/  FADD R13, R13, R39 ;  /* 0x000000270d0d7221 */ /* 0x000fc60000000000 */
[----:B0-----:R1:W5:Y:S04]  /*9f30*/  LDL.LU R0, [R1+0x414] ;  /* 0x0004140001007983 */ /* 0x0013680000300800 */
[----:B------:R1:W-:Y:S02]  /*9f40*/  STL [R1+0x3fc], R13 ;  /* 0x0003fc0d01007387 */ /* 0x0003e40000100800 */
.L_x_25:
[----:B------:R-:W-:Y:S05]  /*9f50*/  @!P1 BRA `(.L_x_26) ;  /* 0x0000000000049947 */ /* 0x000fea0003800000 */
[----:B------:R-:W-:Y:S01]  /*9f60*/  BPT.TRAP 0x1 ;  /* 0x000000040000795c */ /* 0x000fe20000300000 */
.L_x_26:
[----:B------:R-:W-:Y:S02]  /*9f70*/  UISETP.GT.U32.AND UP0, UPT, UR7, 0x1, UPT ;  /* 0x000000010700788c */ /* 0x000fe4000bf04070 */
[----:B------:R-:W-:-:S04]  /*9f80*/  ULEA UR12, UR36, UR11, 0x3 ;  /* 0x0000000b240c7291 */ /* 0x000fc8000f8e183f */
[----:B------:R-:W-:Y:S01]  /*9f90*/  UIADD3 UR12, UR12, 0x68, URZ ;  /* 0x000000680c0c7890 */ /* 0x000fe2000fffe03f */
[----:B------:R-:W-:-:S03]  /*9fa0*/  PLOP3.LUT P0, PT, PT, PT, UP0, 0x80, 0x0 ;  /* 0x000000000000781c */ /* 0x000fc60003f0f008 */
[----:B------:R-:W-:-:S09]  /*9fb0*/  UPRMT UR12, URZ, 0x654, UR12 ;  /* 0x000006543f0c7896 */ /* 0x000fd2000800000c */
[----:B------:R-:W-:Y:S01]  /*9fc0*/  SYNCS.ARRIVE.TRANS64.RED.A1T0 RZ, [UR12], RZ ;  /* 0x000000ffffff79a7 */ /* 0x000fe2000810040c */
[----:B------:R-:W-:Y:S05]  /*9fd0*/  @P0 BRA `(.L_x_27) ;  /* 0x0000000000040947 */ /* 0x000fea0003800000 */
[----:B------:R-:W-:Y:S01]  /*9fe0*/  BPT.TRAP 0x1 ;  /* 0x000000040000795c */ /* 0x000fe20000300000 */
.L_x_27:
[----:B------:R-:W-:Y:S01]  /*9ff0*/  UIADD3 UR37, UR37, 0x1, URZ ;  /* 0x0000000125257890 */ /* 0x000fe2000fffe03f */
[C---:B-----5:R-:W-:Y:S01]  /*a000*/  ISETP.GT.AND P0, PT, R12.reuse, 0x1, PT ;  /* 0x000000010c00780c */ /* 0x060fe20003f04270 */
[----:B------:R-:W-:Y:S01]  /*a010*/  UIADD3 UR36, UR36, 0x1, URZ ;  /* 0x0000000124247890 */ /* 0x000fe2000fffe03f */
[----:B------:R-:W-:Y:S01]  /*a020*/  VIADD R12, R12, 0xffffffff ;  /* 0xffffffff0c0c7836 */ /* 0x000fe20000000000 */
[----:B------:R-:W-:Y:S02]  /*a030*/  UISETP.NE.AND UP0, UPT, UR37, 0xd, UPT ;  /* 0x0000000d2500788c */ /* 0x000fe4000bf05270 */
[----:B------:R-:W-:Y:S02]  /*a040*/  UISETP.NE.AND UP1, UPT, UR36, 0xd, UPT ;  /* 0x0000000d2400788c */ /* 0x000fe4000bf25270 */
[----:B------:R-:W-:Y:S02]  /*a050*/  USEL UR12, URZ, 0x1, UP0 ;  /* 0x000000013f0c7887 */ /* 0x000fe40008000000 */
[----:B------:R-:W-:-:S02]  /*a060*/  USEL UR37, UR37, URZ, UP0 ;  /* 0x0000003f25257287 */ /* 0x000fc40008000000 */
[----:B------:R-:W-:Y:S02]  /*a070*/  USEL UR36, UR36, URZ, UP1 ;  /* 0x0000003f24247287 */ /* 0x000fe40008800000 */
[----:B------:R-:W-:Y:S01]  /*a080*/  LOP3.LUT R11, R11, UR12, RZ, 0x3c, !PT ;  /* 0x0000000c0b0b7c12 */ /* 0x000fe2000f8e3cff */
[----:B------:R-:W-:Y:S01]  /*a090*/  UMOV UR12, 0x1 ;  /* 0x00000001000c7882 */ /* 0x000fe20000000000 */
[----:B------:R-:W-:Y:S08]  /*a0a0*/  @P0 BRA `(.L_x_28) ;  /* 0xffffffc000880947 */ /* 0x000ff0000383ffff */
.L_x_20:
[----:B------:R-:W-:-:S04]  /*a0b0*/  UISETP.NE.AND UP0, UPT, UR6, URZ, UPT ;  /* 0x0000003f0600728c */ /* 0x000fc8000bf05270 */
[----:B------:R-:W-:-:S06]  /*a0c0*/  USEL UR6, URZ, 0x1, !UP0 ;  /* 0x000000013f067887 */ /* 0x000fcc000c000000 */
[----:B------:R-:W-:-:S13]  /*a0d0*/  ISETP.NE.AND P0, PT, RZ, UR6, PT ;  /* 0x00000006ff007c0c */ /* 0x000fda000bf05270 */
[----:B------:R-:W-:Y:S05]  /*a0e0*/  @!P0 BRA `(.L_x_29) ;  /* 0x0000003000b08947 */ /* 0x000fea0003800000 */
[----:B------:R2:W-:Y:S04]  /*a0f0*/  STL [R1+0x4c8], R68 ;  /* 0x0004c84401007387 */ /* 0x0005e80000100800 */
[----:B--2---:R-:W2:Y:S04]  /*a100*/  LDL.LU R68, [R1+0x40] ;  /* 0x0000400001447983 */ /* 0x004ea80000300800 */
[----:B------:R0:W-:Y:S04]  /*a110*/  STL [R1+0x4c4], R69 ;  /* 0x0004c44501007387 */ /* 0x0001e80000100800 */
[----:B0-----:R-:W3:Y:S04]  /*a120*/  LDL.LU R69, [R1+0x44] ;  /* 0x0000440001457983 */ /* 0x001ee80000300800 */
[----:B------:R0:W-:Y:S04]  /*a130*/  STL [R1+0x4c0], R70 ;  /* 0x0004c04601007387 */ /* 0x0001e80000100800 */
[----:B0-----:R-:W4:Y:S04]  /*a140*/  LDL.LU R70, [R1+0x48] ;  /* 0x0000480001467983 */ /* 0x001f280000300800 */
        /* <DEDUP_REMOVED lines=25> */
[----:B0-----:R-:W4:Y:S04]  /*a2e0*/  LDL.LU R51, [R1] ;  /* 0x0000000001337983 */ /* 0x001f280000300800 */
        /* <DEDUP_REMOVED lines=10> */
[----:B------:R-:W4:Y:S04]  /*a390*/  LDL.LU R11, [R1+0x9c] ;  /* 0x00009c00010b7983 */ /* 0x000f280000300800 */
[----:B------:R0:W-:Y:S04]  /*a3a0*/  STL [R1+0x474], R25 ;  /* 0x0004741901007387 */ /* 0x0001e80000100800 */
[----:B0-----:R-:W4:Y:S04]  /*a3b0*/  LDL.LU R25, [R1+0x20] ;  /* 0x0000200001197983 */ /* 0x001f280000300800 */
[----:B------:R-:W4:Y:S04]  /*a3c0*/  LDL.LU R12, [R1+0xa0] ;  /* 0x0000a000010c7983 */ /* 0x000f280000300800 */
[----:B------:R0:W-:Y:S04]  /*a3d0*/  STL [R1+0x470], R26 ;  /* 0x0004701a01007387 */ /* 0x0001e80000100800 */
[----:B0-----:R-:W4:Y:S04]  /*a3e0*/  LDL.LU R26, [R1+0x24] ;  /* 0x00002400011a7983 */ /* 0x001f280000300800 */
[----:B-1----:R-:W4:Y:S04]  /*a3f0*/  LDL.LU R13, [R1+0xa4] ;  /* 0x0000a400010d7983 */ /* 0x002f280000300800 */
        /* <DEDUP_REMOVED lines=26> */
[----:B-----5:R0:W-:Y:S04]  /*a5a0*/  STL [R1+0x438], R10 ;  /* 0x0004380a01007387 */ /* 0x0201e80000100800 */
        /* <DEDUP_REMOVED lines=18> */
[----:B0-----:R-:W4:Y:S01]  /*a6d0*/  LDL.LU R0, [R1+0x14] ;  /* 0x0000140001007983 */ /* 0x001f220000300800 */
[----:B--2---:R-:W-:Y:S01]  /*a6e0*/  FADD R14, R68, R14 ;  /* 0x0000000e440e7221 */ /* 0x004fe20000000000 */
[----:B---3--:R-:W-:Y:S01]  /*a6f0*/  FADD R15, R69, R15 ;  /* 0x0000000f450f7221 */ /* 0x008fe20000000000 */
[----:B----4-:R-:W-:Y:S01]  /*a700*/  FADD R16, R70, R16 ;  /* 0x0000001046107221 */ /* 0x010fe20000000000 */
[----:B------:R-:W2:Y:S01]  /*a710*/  LDL.LU R68, [R1+0x4c8] ;  /* 0x0004c80001447983 */ /* 0x000ea20000300800 */
[----:B------:R-:W-:Y:S01]  /*a720*/  FADD R17, R71, R17 ;  /* 0x0000001147117221 */ /* 0x000fe20000000000 */
[----:B------:R-:W-:-:S02]  /*a730*/  FADD R18, R40, R18 ;  /* 0x0000001228127221 */ /* 0x000fc40000000000 */
[----:B------:R-:W3:Y:S01]  /*a740*/  LDL.LU R69, [R1+0x4c4] ;  /* 0x0004c40001457983 */ /* 0x000ee20000300800 */
        /* <DEDUP_REMOVED lines=19> */
[----:B------:R-:W4:Y:S04]  /*a880*/  LDL.LU R47, [R1+0x49c] ;  /* 0x00049c00012f7983 */ /* 0x000f280000300800 */
[----:B------:R-:W4:Y:S04]  /*a890*/  LDL.LU R48, [R1+0x498] ;  /* 0x0004980001307983 */ /* 0x000f280000300800 */
[----:B------:R-:W4:Y:S04]  /*a8a0*/  LDL.LU R49, [R1+0x494] ;  /* 0x0004940001317983 */ /* 0x000f280000300800 */
[----:B------:R-:W4:Y:S01]  /*a8b0*/  LDL.LU R50, [R1+0x490] ;  /* 0x0004900001327983 */ /* 0x000f220000300800 */
[----:B------:R-:W-:-:S03]  /*a8c0*/  FADD R237, R10, R237 ;  /* 0x000000ed0aed7221 */ /* 0x000fc60000000000 */
[----:B------:R-:W2:Y:S01]  /*a8d0*/  LDL.LU R10, [R1+0xc4] ;  /* 0x0000c400010a7983 */ /* 0x000ea20000300800 */
[----:B------:R-:W-:-:S03]  /*a8e0*/  FADD R9, R51, R9 ;  /* 0x0000000933097221 */ /* 0x000fc60000000000 */
[----:B------:R-:W4:Y:S04]  /*a8f0*/  LDL.LU R51, [R1+0x48c] ;  /* 0x00048c0001337983 */ /* 0x000f280000300800 */
[----:B------:R0:W-:Y:S01]  /*a900*/  STL [R1+0x80], R9 ;  /* 0x0000800901007387 */ /* 0x0001e20000100800 */
[----:B------:R-:W-:-:S03]  /*a910*/  FADD R8, R52, R8 ;  /* 0x0000000834087221 */ /* 0x000fc60000000000 */
[----:B0-----:R-:W3:Y:S04]  /*a920*/  LDL.LU R9, [R1+0xc8] ;  /* 0x0000c80001097983 */ /* 0x001ee80000300800 */
[----:B------:R-:W4:Y:S04]  /*a930*/  LDL.LU R52, [R1+0x488] ;  /* 0x0004880001347983 */ /* 0x000f280000300800 */
[----:B------:R0:W-:Y:S01]  /*a940*/  STL [R1+0x84], R8 ;  /* 0x0000840801007387 */ /* 0x0001e20000100800 */
[----:B------:R-:W-:-:S03]  /*a950*/  FADD R7, R53, R7 ;  /* 0x0000000735077221 */ /* 0x000fc60000000000 */
[----:B0-----:R-:W4:Y:S04]  /*a960*/  LDL.LU R8, [R1+0xcc] ;  /* 0x0000cc0001087983 */ /* 0x001f280000300800 */
[----:B------:R-:W4:Y:S01]  /*a970*/  LDL.LU R53, [R1+0x484] ;  /* 0x0004840001357983 */ /* 0x000f220000300800 */
[----:B------:R-:W-:-:S03]  /*a980*/  FADD R6, R54, R6 ;  /* 0x0000000636067221 */ /* 0x000fc60000000000 */
[----:B------:R0:W-:Y:S04]  /*a990*/  STL [R1+0x88], R7 ;  /* 0x0000880701007387 */ /* 0x0001e80000100800 */
[----:B0-----:R-:W4:Y:S01]  /*a9a0*/  LDL.LU R7, [R1+0xd0] ;  /* 0x0000d00001077983 */ /* 0x001f220000300800 */
[----:B------:R-:W-:-:S03]  /*a9b0*/  FADD R5, R55, R5 ;  /* 0x0000000537057221 */ /* 0x000fc60000000000 */
[----:B------:R-:W4:Y:S04]  /*a9c0*/  LDL.LU R54, [R1+0x480] ;  /* 0x0004800001367983 */ /* 0x000f280000300800 */
[----:B------:R0:W-:Y:S04]  /*a9d0*/  STL [R1+0x8c], R6 ;  /* 0x00008c0601007387 */ /* 0x0001e80000100800 */
[----:B0-----:R-:W4:Y:S04]  /*a9e0*/  LDL.LU R6, [R1+0xd4] ;  /* 0x0000d40001067983 */ /* 0x001f280000300800 */
[----:B------:R-:W4:Y:S04]  /*a9f0*/  LDL.LU R55, [R1+0x47c] ;  /* 0x00047c0001377983 */ /* 0x000f280000300800 */
[----:B------:R0:W-:Y:S04]  /*aa00*/  STL [R1+0x90], R5 ;  /* 0x0000900501007387 */ /* 0x0001e80000100800 */
[----:B0-----:R-:W4:Y:S01]  /*aa10*/  LDL.LU R5, [R1+0xd8] ;  /* 0x0000d80001057983 */ /* 0x001f220000300800 */
[----:B------:R-:W-:-:S05]  /*aa20*/  FADD R4, R0, R4 ;  /* 0x0000000400047221 */ /* 0x000fca0000000000 */
[----:B------:R0:W-:Y:S04]  /*aa30*/  STL [R1+0x94], R4 ;  /* 0x0000940401007387 */ /* 0x0001e80000100800 */
[----:B0-----:R-:W4:Y:S01]  /*aa40*/  LDL.LU R4, [R1+0xdc] ;  /* 0x0000dc0001047983 */ /* 0x001f220000300800 */
[----:B------:R-:W-:Y:S01]  /*aa50*/  FADD R3, R2, R3 ;  /* 0x0000000302037221 */ /* 0x000fe20000000000 */
[----:B------:R-:W-:Y:S02]  /*aa60*/  FADD R11, R24, R11 ;  /* 0x0000000b180b7221 */ /* 0x000fe40000000000 */
[----:B------:R-:W4:Y:S01]  /*aa70*/  LDL.LU R0, [R1+0x100] ;  /* 0x0001000001007983 */ /* 0x000f220000300800 */
[----:B------:R-:W-:-:S03]  /*aa80*/  FADD R12, R25, R12 ;  /* 0x0000000c190c7221 */ /* 0x000fc60000000000 */
[----:B------:R-:W4:Y:S04]  /*aa90*/  LDL.LU R2, [R1+0x104] ;  /* 0x0001040001027983 */ /* 0x000f280000300800 */
[----:B------:R0:W-:Y:S01]  /*aaa0*/  STL [R1+0x98], R3 ;  /* 0x0000980301007387 */ /* 0x0001e20000100800 */
[----:B------:R-:W-:Y:S01]  /*aab0*/  FADD R13, R26, R13 ;  /* 0x0000000d1a0d7221 */ /* 0x000fe20000000000 */
[----:B------:R-:W-:Y:S02]  /*aac0*/  FADD R28, R27, R28 ;  /* 0x0000001c1b1c7221 */ /* 0x000fe40000000000 */
[----:B0-----:R-:W4:Y:S04]  /*aad0*/  LDL.LU R3, [R1+0x108] ;  /* 0x0001080001037983 */ /* 0x001f280000300800 */
[----:B------:R-:W4:Y:S04]  /*aae0*/  LDL.LU R24, [R1+0x478] ;  /* 0x0004780001187983 */ /* 0x000f280000300800 */
[----:B------:R0:W-:Y:S01]  /*aaf0*/  STL [R1+0x9c], R11 ;  /* 0x00009c0b01007387 */ /* 0x0001e20000100800 */
[----:B------:R-:W-:-:S03]  /*ab00*/  FADD R30, R29, R30 ;  /* 0x0000001e1d1e7221 */ /* 0x000fc60000000000 */
        /* <DEDUP_REMOVED lines=15> */
[----:B------:R-:W-:Y:S01]  /*ac00*/  FADD R38, R37, R38 ;  /* 0x0000002625267221 */ /* 0x000fe20000000000 */
[----:B------:R-:W-:-:S02]  /*ac10*/  FADD R39, R216, R39 ;  /* 0x00000027d8277221 */ /* 0x000fc40000000000 */
        /* <DEDUP_REMOVED lines=8> */
[----:B------:R0:W-:Y:S01]  /*aca0*/  STL [R1+0xb8], R36 ;  /* 0x0000b82401007387 */ /* 0x0001e20000100800 */
[----:B--2---:R-:W-:-:S03]  /*acb0*/  FADD R10, R217, R10 ;  /* 0x0000000ad90a7221 */ /* 0x004fc60000000000 */
[----:B0-----:R-:W2:Y:S04]  /*acc0*/  LDL.LU R36, [R1+0x448] ;  /* 0x0004480001247983 */ /* 0x001ea80000300800 */
[----:B------:R-:W2:Y:S04]  /*acd0*/  LDL.LU R37, [R1+0x444] ;  /* 0x0004440001257983 */ /* 0x000ea80000300800 */
[----:B------:R0:W-:Y:S04]  /*ace0*/  STL [R1+0xbc], R38 ;  /* 0x0000bc2601007387 */ /* 0x0001e80000100800 */
[----:B0-----:R-:W2:Y:S04]  /*acf0*/  LDL.LU R38, [R1+0x440] ;  /* 0x0004400001267983 */ /* 0x001ea80000300800 */
[----:B------:R0:W-:Y:S01]  /*ad00*/  STL [R1+0xc0], R39 ;  /* 0x0000c02701007387 */ /* 0x0001e20000100800 */
[----:B---3--:R-:W-:-:S03]  /*ad10*/  FADD R9, R218, R9 ;  /* 0x00000009da097221 */ /* 0x008fc60000000000 */
[----:B0-----:R-:W3:Y:S04]  /*ad20*/  LDL.LU R39, [R1+0x43c] ;  /* 0x00043c0001277983 */ /* 0x001ee80000300800 */
[----:B------:R-:W2:Y:S04]  /*ad30*/  LDL.LU R216, [R1+0xfc] ;  /* 0x0000fc0001d87983 */ /* 0x000ea80000300800 */
[----:B------:R0:W-:Y:S01]  /*ad40*/  STL [R1+0xc4], R10 ;  /* 0x0000c40a01007387 */ /* 0x0001e20000100800 */
[----:B----4-:R-:W-:-:S03]  /*ad50*/  FADD R8, R219, R8 ;  /* 0x00000008db087221 */ /* 0x010fc60000000000 */
[----:B0-----:R0:W5:Y:S04]  /*ad60*/  LDL.LU R10, [R1+0x438] ;  /* 0x00043800010a7983 */ /* 0x0011680000300800 */
[----:B------:R-:W4:Y:S04]  /*ad70*/  LDL.LU R217, [R1+0xf8] ;  /* 0x0000f80001d97983 */ /* 0x000f280000300800 */
[----:B------:R1:W-:Y:S01]  /*ad80*/  STL [R1+0xc8], R9 ;  /* 0x0000c80901007387 */ /* 0x0003e20000100800 */
[----:B------:R-:W-:-:S03]  /*ad90*/  FADD R7, R220, R7 ;  /* 0x00000007dc077221 */ /* 0x000fc60000000000 */
[----:B-1----:R0:W5:Y:S04]  /*ada0*/  LDL.LU R9, [R1+0x434] ;  /* 0x0004340001097983 */ /* 0x0021680000300800 */
[----:B------:R-:W3:Y:S04]  /*adb0*/  LDL.LU R218, [R1+0xf4] ;  /* 0x0000f40001da7983 */ /* 0x000ee80000300800 */
        /* <DEDUP_REMOVED lines=8> */
[----:B------:R1:W-:Y:S04]  /*ae40*/  STL [R1+0xd4], R6 ;  /* 0x0000d40601007387 */ /* 0x0003e80000100800 */
        /* <DEDUP_REMOVED lines=8> */
[----:B------:R-:W3:Y:S01]  /*aed0*/  LDL.LU R223, [R1+0xe0] ;  /* 0x0000e00001df7983 */ /* 0x000ee20000300800 */
[----:B------:R-:W-:Y:S01]  /*aee0*/  FADD R3, R202, R3 ;  /* 0x00000003ca037221 */ /* 0x000fe20000000000 */
[----:B------:R-:W-:Y:S01]  /*aef0*/  FADD R0, R200, R0 ;  /* 0x00000000c8007221 */ /* 0x000fe20000000000 */
[----:B------:R-:W-:Y:S01]  /*af00*/  FADD R2, R201, R2 ;  /* 0x00000002c9027221 */ /* 0x000fe20000000000 */
[----:B--2---:R-:W-:Y:S01]  /*af10*/  FADD R216, R231, R216 ;  /* 0x000000d8e7d87221 */ /* 0x004fe20000000000 */
[----:B----4-:R-:W-:Y:S01]  /*af20*/  FADD R217, R230, R217 ;  /* 0x000000d9e6d97221 */ /* 0x010fe20000000000 */
[----:B---3--:R-:W-:Y:S01]  /*af30*/  FADD R218, R229, R218 ;  /* 0x000000dae5da7221 */ /* 0x008fe20000000000 */
[----:B------:R-:W-:Y:S01]  /*af40*/  FADD R219, R228, R219 ;  /* 0x000000dbe4db7221 */ /* 0x000fe20000000000 */
[----:B------:R-:W-:Y:S01]  /*af50*/  FADD R220, R227, R220 ;  /* 0x000000dce3dc7221 */ /* 0x000fe20000000000 */
[----:B------:R-:W-:Y:S01]  /*af60*/  FADD R221, R226, R221 ;  /* 0x000000dde2dd7221 */ /* 0x000fe20000000000 */
[----:B------:R-:W-:Y:S01]  /*af70*/  FADD R222, R225, R222 ;  /* 0x000000dee1de7221 */ /* 0x000fe20000000000 */
[----:B------:R-:W-:-:S05]  /*af80*/  FADD R223, R224, R223 ;  /* 0x000000dfe0df7221 */ /* 0x000fca0000000000 */
[----:B------:R-:W-:Y:S04]  /*af90*/  STL [R1+0xe0], R223 ;  /* 0x0000e0df01007387 */ /* 0x000fe80000100800 */
[----:B------:R-:W-:Y:S04]  /*afa0*/  STL [R1+0xe4], R222 ;  /* 0x0000e4de01007387 */ /* 0x000fe80000100800 */
[----:B------:R-:W-:Y:S04]  /*afb0*/  STL [R1+0xe8], R221 ;  /* 0x0000e8dd01007387 */ /* 0x000fe80000100800 */
[----:B------:R-:W-:Y:S04]  /*afc0*/  STL [R1+0xec], R220 ;  /* 0x0000ecdc01007387 */ /* 0x000fe80000100800 */
[----:B------:R-:W-:Y:S04]  /*afd0*/  STL [R1+0xf0], R219 ;  /* 0x0000f0db01007387 */ /* 0x000fe80000100800 */
[----:B------:R-:W-:Y:S04]  /*afe0*/  STL [R1+0xf4], R218 ;  /* 0x0000f4da01007387 */ /* 0x000fe80000100800 */
[----:B------:R-:W-:Y:S04]  /*aff0*/  STL [R1+0xf8], R217 ;  /* 0x0000f8d901007387 */ /* 0x000fe80000100800 */
[----:B------:R-:W-:Y:S04]  /*b000*/  STL [R1+0xfc], R216 ;  /* 0x0000fcd801007387 */ /* 0x000fe80000100800 */
[----:B------:R1:W-:Y:S04]  /*b010*/  STL [R1+0x108], R3 ;  /* 0x0001080301007387 */ /* 0x0003e80000100800 */
[----:B------:R-:W-:Y:S04]  /*b020*/  STL [R1+0x100], R0 ;  /* 0x0001000001007387 */ /* 0x000fe80000100800 */
[----:B-1----:R-:W2:Y:S01]  /*b030*/  LDL.LU R3, [R1+0x118] ;  /* 0x0001180001037983 */ /* 0x002ea20000300800 */
[----:B------:R-:W-:-:S03]  /*b040*/  FADD R11, R203, R11 ;  /* 0x0000000bcb0b7221 */ /* 0x000fc60000000000 */
[----:B------:R1:W-:Y:S04]  /*b050*/  STL [R1+0x104], R2 ;  /* 0x0001040201007387 */ /* 0x0003e80000100800 */
[----:B-1----:R-:W3:Y:S01]  /*b060*/  LDL.LU R2, [R1+0x11c] ;  /* 0x00011c0001027983 */ /* 0x002ee20000300800 */
[----:B------:R-:W-:-:S03]  /*b070*/  FADD R12, R204, R12 ;  /* 0x0000000ccc0c7221 */ /* 0x000fc60000000000 */
[----:B------:R-:W4:Y:S01]  /*b080*/  LDL.LU R0, [R1+0x120] ;  /* 0x0001200001007983 */ /* 0x000f220000300800 */
[----:B------:R-:W-:-:S03]  /*b090*/  FADD R13, R205, R13 ;  /* 0x0000000dcd0d7221 */ /* 0x000fc60000000000 */
[----:B------:R1:W-:Y:S04]  /*b0a0*/  STL [R1+0x10c], R11 ;  /* 0x00010c0b01007387 */ /* 0x0003e80000100800 */
[----:B------:R-:W4:Y:S04]  /*b0b0*/  LDL.LU R205, [R1+0x130] ;  /* 0x0001300001cd7983 */ /* 0x000f280000300800 */
[----:B------:R0:W-:Y:S04]  /*b0c0*/  STL [R1+0x110], R12 ;  /* 0x0001100c01007387 */ /* 0x0001e80000100800 */
[----:B------:R-:W4:Y:S04]  /*b0d0*/  LDL.LU R204, [R1+0x134] ;  /* 0x0001340001cc7983 */ /* 0x000f280000300800 */
[----:B------:R-:W4:Y:S04]  /*b0e0*/  LDL.LU R203, [R1+0x138] ;  /* 0x0001380001cb7983 */ /* 0x000f280000300800 */
[----:B------:R0:W-:Y:S04]  /*b0f0*/  STL [R1+0x114], R13 ;  /* 0x0001140d01007387 */ /* 0x0001e80000100800 */
        /* <DEDUP_REMOVED lines=19> */
[----:B-1----:R-:W4:Y:S04]  /*b230*/  LDL.LU R11, [R1+0x188] ;  /* 0x00018800010b7983 */ /* 0x002f280000300800 */
[----:B0-----:R-:W4:Y:S04]  /*b240*/  LDL.LU R12, [R1+0x18c] ;  /* 0x00018c00010c7983 */ /* 0x001f280000300800 */
[----:B------:R-:W4:Y:S01]  /*b250*/  LDL.LU R13, [R1+0x190] ;  /* 0x00019000010d7983 */ /* 0x000f220000300800 */
[----:B--2---:R-:W-:-:S05]  /*b260*/  FADD R3, R206, R3 ;  /* 0x00000003ce037221 */ /* 0x004fca0000000000 */
[----:B------:R0:W-:Y:S01]  /*b270*/  STL [R1+0x118], R3 ;  /* 0x0001180301007387 */ /* 0x0001e20000100800 */
[----:B---3--:R-:W-:-:S03]  /*b280*/  FADD R2, R207, R2 ;  /* 0x00000002cf027221 */ /* 0x008fc60000000000 */
[----:B0-----:R2:W5:Y:S01]  /*b290*/  LDL.LU R3, [R1+0x41c] ;  /* 0x00041c0001037983 */ /* 0x0015620000300800 */
[----:B----4-:R-:W-:-:S03]  /*b2a0*/  FADD R0, R208, R0 ;  /* 0x00000000d0007221 */ /* 0x010fc60000000000 */
[----:B------:R-:W3:Y:S04]  /*b2b0*/  LDL.LU R206, [R1+0x12c] ;  /* 0x00012c0001ce7983 */ /* 0x000ee80000300800 */
[----:B------:R0:W-:Y:S04]  /*b2c0*/  STL [R1+0x11c], R2 ;  /* 0x00011c0201007387 */ /* 0x0001e80000100800 */
[----:B0-----:R2:W5:Y:S04]  /*b2d0*/  LDL.LU R2, [R1+0x418] ;  /* 0x0004180001027983 */ /* 0x0015680000300800 */
[----:B------:R-:W4:Y:S04]  /*b2e0*/  LDL.LU R207, [R1+0x128] ;  /* 0x0001280001cf7983 */ /* 0x000f280000300800 */
[----:B------:R0:W-:Y:S04]  /*b2f0*/  STL [R1+0x120], R0 ;  /* 0x0001200001007387 */ /* 0x0001e80000100800 */
[----:B0-----:R2:W5:Y:S04]  /*b300*/  LDL.LU R0, [R1+0x414] ;  /* 0x0004140001007983 */ /* 0x0015680000300800 */
[----:B------:R-:W2:Y:S01]  /*b310*/  LDL.LU R208, [R1+0x124] ;  /* 0x0001240001d07983 */ /* 0x000ea20000300800 */
[----:B------:R-:W-:Y:S01]  /*b320*/  FADD R205, R212, R205 ;  /* 0x000000cdd4cd7221 */ /* 0x000fe20000000000 */
        /* <DEDUP_REMOVED lines=24> */
[----:B---3--:R-:W-:Y:S01]  /*b4b0*/  FADD R206, R211, R206 ;  /* 0x000000ced3ce7221 */ /* 0x008fe20000000000 */
[----:B----4-:R-:W-:Y:S01]  /*b4c0*/  FADD R207, R210, R207 ;  /* 0x000000cfd2cf7221 */ /* 0x010fe20000000000 */
[----:B--2---:R-:W-:-:S05]  /*b4d0*/  FADD R208, R209, R208 ;  /* 0x000000d0d1d07221 */ /* 0x004fca0000000000 */
[----:B------:R0:W-:Y:S04]  /*b4e0*/  STL [R1+0x124], R208 ;  /* 0x000124d001007387 */ /* 0x0001e80000100800 */
        /* <DEDUP_REMOVED lines=24> */
[----:B------:R-:W4:Y:S04]  /*b670*/  LDL.LU R211, [R1+0x194] ;  /* 0x0001940001d37983 */ /* 0x000f280000300800 */
[----:B------:R4:W-:Y:S04]  /*b680*/  STL [R1+0x188], R11 ;  /* 0x0001880b01007387 */ /* 0x0009e80000100800 */
[----:B------:R-:W4:Y:S04]  /*b690*/  LDL.LU R210, [R1+0x198] ;  /* 0x0001980001d27983 */ /* 0x000f280000300800 */
[----:B------:R4:W-:Y:S04]  /*b6a0*/  STL [R1+0x18c], R12 ;  /* 0x00018c0c01007387 */ /* 0x0009e80000100800 */
[----:B------:R-:W4:Y:S04]  /*b6b0*/  LDL.LU R209, [R1+0x19c] ;  /* 0x00019c0001d17983 */ /* 0x000f280000300800 */
[----:B------:R4:W-:Y:S04]  /*b6c0*/  STL [R1+0x190], R13 ;  /* 0x0001900d01007387 */ /* 0x0009e80000100800 */
[----:B0-----:R-:W4:Y:S04]  /*b6d0*/  LDL.LU R208, [R1+0x1a0] ;  /* 0x0001a00001d07983 */ /* 0x001f280000300800 */
        /* <DEDUP_REMOVED lines=27> */
[----:B------:R-:W-:-:S05]  /*b890*/  FADD R211, R173, R211 ;  /* 0x000000d3add37221 */ /* 0x000fca0000000000 */
[----:B------:R0:W-:Y:S01]  /*b8a0*/  STL [R1+0x194], R211 ;  /* 0x000194d301007387 */ /* 0x0001e20000100800 */
[----:B------:R-:W-:-:S05]  /*b8b0*/  FADD R210, R174, R210 ;  /* 0x000000d2aed27221 */ /* 0x000fca0000000000 */
[----:B------:R1:W-:Y:S01]  /*b8c0*/  STL [R1+0x198], R210 ;  /* 0x000198d201007387 */ /* 0x0003e20000100800 */
[----:B------:R-:W-:-:S05]  /*b8d0*/  FADD R209, R175, R209 ;  /* 0x000000d1afd17221 */ /* 0x000fca0000000000 */
[----:B------:R1:W-:Y:S01]  /*b8e0*/  STL [R1+0x19c], R209 ;  /* 0x00019cd101007387 */ /* 0x0003e20000100800 */
[----:B------:R-:W-:Y:S01]  /*b8f0*/  FADD R208, R176, R208 ;  /* 0x000000d0b0d07221 */ /* 0x000fe20000000000 */
        /* <DEDUP_REMOVED lines=56> */
[----:B------:R-:W4:Y:S04]  /*bc80*/  LDL.LU R209, [R1+0x218] ;  /* 0x0002180001d17983 */ /* 0x000f280000300800 */
[----:B------:R1:W-:Y:S04]  /*bc90*/  STL [R1+0x20c], R13 ;  /* 0x00020c0d01007387 */ /* 0x0003e80000100800 */
[----:B------:R-:W4:Y:S04]  /*bca0*/  LDL.LU R208, [R1+0x21c] ;  /* 0x00021c0001d07983 */ /* 0x000f280000300800 */
        /* <DEDUP_REMOVED lines=27> */
[----:B------:R-:W-:Y:S01]  /*be60*/  FADD R211, R140, R211 ;  /* 0x000000d38cd37221 */ /* 0x000fe20000000000 */
[----:B------:R-:W-:-:S04]  /*be70*/  FADD R210, R141, R210 ;  /* 0x000000d28dd27221 */ /* 0x000fc80000000000 */
[----:B------:R0:W-:Y:S01]  /*be80*/  STL [R1+0x210], R211 ;  /* 0x000210d301007387 */ /* 0x0001e20000100800 */
[----:B------:R-:W-:-:S03]  /*be90*/  FADD R209, R142, R209 ;  /* 0x000000d18ed17221 */ /* 0x000fc60000000000 */
[----:B------:R1:W-:Y:S01]  /*bea0*/  STL [R1+0x214], R210 ;  /* 0x000214d201007387 */ /* 0x0003e20000100800 */
[----:B------:R-:W-:-:S03]  /*beb0*/  FADD R208, R143, R208 ;  /* 0x000000d08fd07221 */ /* 0x000fc60000000000 */
        /* <DEDUP_REMOVED lines=330> */
[----:B------:R-:W-:Y:S01]  /*d360*/  FADD R12, R38, R12 ;  /* 0x0000000c260c7221 */ /* 0x000fe20000000000 */
[----:B------:R-:W-:-:S05]  /*d370*/  FADD R13, R13, R39 ;  /* 0x000000270d0d7221 */ /* 0x000fca0000000000 */
[----:B------:R0:W-:Y:S04]  /*d380*/  STL [R1+0x3fc], R13 ;  /* 0x0003fc0d01007387 */ /* 0x0001e80000100800 */
[----:B------:R0:W-:Y:S04]  /*d390*/  STL [R1+0x3f4], R11 ;  /* 0x0003f40b01007387 */ /* 0x0001e80000100800 */
[----:B------:R0:W-:Y:S02]  /*d3a0*/  STL [R1+0x3f8], R12 ;  /* 0x0003f80c01007387 */ /* 0x0001e40000100800 */
.L_x_29:
[----:B0-----:R-:W0:Y:S02]  /*d3b0*/  LDC R11, c[0x0][0x28c] ;  /* 0x0000a300ff0b7b82 */ /* 0x001e240000000800 */
[----:B0-----:R-:W-:-:S13]  /*d3c0*/  ISETP.GE.AND P0, PT, R11, 0x1, PT ;  /* 0x000000010b00780c */ /* 0x001fda0003f06270 */
[----:B------:R-:W-:Y:S05]  /*d3d0*/  @!P0 BRA `(.L_x_30) ;  /* 0x0000000000488947 */ /* 0x000fea0003800000 */
[----:B------:R-:W-:-:S06]  /*d3e0*/  UISETP.NE.AND UP0, UPT, UR9, 0x3, UPT ;  /* 0x000000030900788c */ /* 0x000fcc000bf05270 */
[----:B------:R-:W-:-:S13]  /*d3f0*/  PLOP3.LUT P0, PT, PT, PT, UP0, 0x80, 0x0 ;  /* 0x000000000000781c */ /* 0x000fda0003f0f008 */
[----:B------:R-:W-:Y:S05]  /*d400*/  @!P0 BRA `(.L_x_31) ;  /* 0x0000000000048947 */ /* 0x000fea0003800000 */
[----:B------:R-:W-:Y:S01]  /*d410*/  BPT.TRAP 0x1 ;  /* 0x000000040000795c */ /* 0x000fe20000300000 */
.L_x_31:
[----:B------:R-:W-:-:S04]  /*d420*/  UISETP.LT.AND UP0, UPT, UR10, 0x1, UPT ;  /* 0x000000010a00788c */ /* 0x000fc8000bf01270 */
[----:B------:R-:W-:Y:S02]  /*d430*/  USEL UR6, UR10, 0x1, UP0 ;  /* 0x000000010a067887 */ /* 0x000fe40008000000 */
[----:B------:R-:W-:Y:S02]  /*d440*/  UISETP.GT.U32.AND UP0, UPT, UR7, 0x1, UPT ;  /* 0x000000010700788c */ /* 0x000fe4000bf04070 */
[----:B------:R-:W-:-:S04]  /*d450*/  UIADD3 UR6, UR5, UR10, -UR6 ;  /* 0x0000000a05067290 */ /* 0x000fc8000fffe806 */
[----:B------:R-:W-:Y:S01]  /*d460*/  UIMAD.WIDE.U32 UR12, UR6, 0x4ec4ec4f, URZ ;  /* 0x4ec4ec4f060c78a5 */ /* 0x000fe2000f8e003f */
[----:B------:R-:W-:-:S03]  /*d470*/  PLOP3.LUT P0, PT, PT, PT, UP0, 0x80, 0x0 ;  /* 0x000000000000781c */ /* 0x000fc60003f0f008 */
[----:B------:R-:W-:-:S04]  /*d480*/  USHF.R.U32.HI UR12, URZ, 0x2, UR13 ;  /* 0x000000023f0c7899 */ /* 0x000fc8000801160d */
[----:B------:R-:W-:-:S04]  /*d490*/  UIMAD UR6, UR12, -0xd, UR6 ;  /* 0xfffffff30c0678a4 */ /* 0x000fc8000f8e0206 */
[----:B------:R-:W-:-:S04]  /*d4a0*/  ULEA UR6, UR6, UR11, 0x3 ;  /* 0x0000000b06067291 */ /* 0x000fc8000f8e183f */
[----:B------:R-:W-:-:S04]  /*d4b0*/  UIADD3 UR6, UR6, 0x68, URZ ;  /* 0x0000006806067890 */ /* 0x000fc8000fffe03f */
[----:B------:R-:W-:-:S09]  /*d4c0*/  UPRMT UR6, URZ, 0x654, UR6 ;  /* 0x000006543f067896 */ /* 0x000fd20008000006 */
[----:B------:R-:W-:Y:S01]  /*d4d0*/  SYNCS.ARRIVE.TRANS64.RED.A1T0 RZ, [UR6], RZ ;  /* 0x000000ffffff79a7 */ /* 0x000fe20008100406 */
[----:B------:R-:W-:Y:S05]  /*d4e0*/  @P0 BRA `(.L_x_30) ;  /* 0x0000000000040947 */ /* 0x000fea0003800000 */
[----:B------:R-:W-:Y:S01]  /*d4f0*/  BPT.TRAP 0x1 ;  /* 0x000000040000795c */ /* 0x000fe20000300000 */
.L_x_30:
[----:B------:R-:W2:Y:S01]  /*d500*/  LDL.LU R24, [R1+0x404] ;  /* 0x0004040001187983 */ /* 0x000ea20000300800 */
[----:B------:R-:W0:Y:S01]  /*d510*/  LDC R27, c[0x0][0x288] ;  /* 0x0000a200ff1b7b82 */ /* 0x000e220000000800 */
[----:B------:R-:W-:Y:S01]  /*d520*/  ULDC UR6, c[0x0][0x284] ;  /* 0x0000a10000067ab9 */ /* 0x000fe20000000800 */
[----:B------:R-:W1:Y:S01]  /*d530*/  S2R R30, SR_TID.X ;  /* 0x00000000001e7919 */ /* 0x000e620000002100 */
[----:B------:R-:W-:Y:S02]  /*d540*/  UISETP.GE.U32.AND UP1, UPT, UR10, 0xd, UPT ;  /* 0x0000000d0a00788c */ /* 0x000fe4000bf26070 */
[----:B------:R-:W-:Y:S01]  /*d550*/  USHF.R.S32.HI UR11, URZ, 0x1f, UR34 ;  /* 0x0000001f3f0b7899 */ /* 0x000fe20008011422 */
[----:B------:R-:W3:Y:S01]  /*d560*/  LDL.LU R28, [R1+0x400] ;  /* 0x00040000011c7983 */ /* 0x000ee20000300800 */
[----:B------:R-:W-:Y:S01]  /*d570*/  ULDC.64 UR14, c[0x0][0x5d0] ;  /* 0x00017400000e7ab9 */ /* 0x000fe20000000a00 */
[----:B------:R-:W-:Y:S01]  /*d580*/  IMAD.MOV.U32 R182, RZ, RZ, -0x1 ;  /* 0xffffffffffb67424 */ /* 0x000fe200078e00ff */
[----:B-1----:R-:W-:-:S02]  /*d590*/  SHF.R.U32.HI R13, RZ, 0x2, R30 ;  /* 0x00000002ff0d7819 */ /* 0x002fc4000001161e */
[----:B------:R-:W-:Y:S02]  /*d5a0*/  LOP3.LUT R25, R30, 0x60, RZ, 0xc0, !PT ;  /* 0x000000601e197812 */ /* 0x000fe400078ec0ff */
[----:B------:R-:W-:Y:S02]  /*d5b0*/  SHF.R.U32.HI R12, RZ, 0x7, R30 ;  /* 0x00000007ff0c7819 */ /* 0x000fe4000001161e */
[----:B------:R-:W-:Y:S02]  /*d5c0*/  LOP3.LUT R13, R13, 0x7, RZ, 0xc0, !PT ;  /* 0x000000070d0d7812 */ /* 0x000fe400078ec0ff */
[----:B------:R-:W-:Y:S02]  /*d5d0*/  SHF.R.U32.HI R25, RZ, 0x1, R25 ;  /* 0x00000001ff197819 */ /* 0x000fe40000011619 */
[----:B------:R-:W-:Y:S02]  /*d5e0*/  LOP3.LUT R12, R12, 0x1, RZ, 0xc0, !PT ;  /* 0x000000010c0c7812 */ /* 0x000fe400078ec0ff */
[----:B------:R-:W-:-:S02]  /*d5f0*/  IADD3 R11, RZ, -R25, -R13 ;  /* 0x80000019ff0b7210 */ /* 0x000fc40007ffe80d */
[----:B------:R-:W-:Y:S01]  /*d600*/  LOP3.LUT R26, R30, 0x3, RZ, 0xc0, !PT ;  /* 0x000000031e1a7812 */ /* 0x000fe200078ec0ff */
[C---:B------:R-:W-:Y:S02]  /*d610*/  IMAD.SHL.U32 R29, R12.reuse, 0x40, RZ ;  /* 0x000000400c1d7824 */ /* 0x040fe400078e00ff */
[----:B------:R-:W-:Y:S02]  /*d620*/  IMAD R11, R12, -0x40, R11 ;  /* 0xffffffc00c0b7824 */ /* 0x000fe400078e020b */
[----:B0-----:R-:W-:Y:S01]  /*d630*/  IMAD R26, R26, -0x2, R27 ;  /* 0xfffffffe1a1a7824 */ /* 0x001fe200078e021b */
[----:B------:R-:W-:Y:S01]  /*d640*/  LOP3.LUT R29, R29, 0x40, R13, 0xe2, !PT ;  /* 0x000000401d1d7812 */ /* 0x000fe200078ee20d */
[----:B--2---:R-:W-:-:S04]  /*d650*/  IMAD R24, R24, 0xa0, RZ ;  /* 0x000000a018187824 */ /* 0x004fc800078e02ff */
[----:B------:R-:W-:Y:S01]  /*d660*/  IMAD.IADD R26, R26, 0x1, -R24 ;  /* 0x000000011a1a7824 */ /* 0x000fe200078e0a18 */
[----:B------:R-:W-:Y:S01]  /*d670*/  ISETP.GE.AND P0, PT, R24, R27, PT ;  /* 0x0000001b1800720c */ /* 0x000fe20003f06270 */
[C---:B---3--:R-:W-:Y:S02]  /*d680*/  IMAD R12, R28.reuse, 0x180, RZ ;  /* 0x000001801c0c7824 */ /* 0x048fe400078e02ff */
[----:B------:R-:W-:-:S03]  /*d690*/  IMAD.WIDE R82, R28, 0x180, RZ ;  /* 0x000001801c527825 */ /* 0x000fc600078e02ff */
[C---:B------:R-:W-:Y:S02]  /*d6a0*/  IADD3 R11, -R12.reuse, UR6, R11 ;  /* 0x000000060c0b7c10 */ /* 0x040fe4000fffe10b */
[----:B------:R-:W-:Y:S01]  /*d6b0*/  ISETP.GE.OR P0, PT, R12, UR6, P0 ;  /* 0x000000060c007c0c */ /* 0x000fe20008706670 */
[----:B------:R-:W-:Y:S01]  /*d6c0*/  IMAD.SHL.U32 R12, R30, 0x2, RZ ;  /* 0x000000021e0c7824 */ /* 0x000fe200078e00ff */
[----:B------:R-:W-:Y:S01]  /*d6d0*/  UIADD3 UR6, UR10, UR5, URZ ;  /* 0x000000050a067290 */ /* 0x000fe2000fffe03f */
[----:B------:R-:W-:Y:S01]  /*d6e0*/  LOP3.LUT R29, R82, R29, R25, 0xfe, !PT ;  /* 0x0000001d521d7212 */ /* 0x000fe200078efe19 */
[----:B------:R-:W-:Y:S02]  /*d6f0*/  UIMAD UR5, UR11, UR14, URZ ;  /* 0x0000000e0b0572a4 */ /* 0x000fe4000f8e023f */
[----:B------:R-:W-:Y:S01]  /*d700*/  LOP3.LUT R24, R24, 0x6, R12, 0xf8, !PT ;  /* 0x0000000618187812 */ /* 0x000fe200078ef80c */
[----:B------:R-:W-:Y:S01]  /*d710*/  UISETP.GT.U32.AND UP0, UPT, UR6, 0xc, UPT ;  /* 0x0000000c0600788c */ /* 0x000fe2000bf04070 */
[----:B------:R-:W-:Y:S01]  /*d720*/  IMAD.U32 R12, RZ, RZ, UR14 ;  /* 0x0000000eff0c7e24 */ /* 0x000fe2000f8e00ff */
[----:B------:R-:W-:Y:S01]  /*d730*/  @UP1 UIMAD.WIDE.U32 UR12, UR6, 0x4ec4ec4f, URZ ;  /* 0x4ec4ec4f060c18a5 */ /* 0x000fe2000f8e003f */
[----:B------:R-:W-:Y:S01]  /*d740*/  SHF.R.S32.HI R25, RZ, 0x1f, R24 ;  /* 0x0000001fff197819 */ /* 0x000fe20000011418 */
[----:B------:R-:W-:-:S02]  /*d750*/  UISETP.LT.U32.AND UP0, UPT, UR10, 0xd, UP0 ;  /* 0x0000000d0a00788c */ /* 0x000fc40008701070 */
[----:B------:R-:W-:Y:S02]  /*d760*/  UIMAD UR5, UR34, UR15, UR5 ;  /* 0x0000000f220572a4 */ /* 0x000fe4000f8e0205 */
[----:B------:R-:W-:Y:S01]  /*d770*/  @UP1 USHF.R.U32.HI UR12, URZ, 0x2, UR13 ;  /* 0x000000023f0c1899 */ /* 0x000fe2000801160d */
[----:B------:R-:W-:Y:S01]  /*d780*/  IMAD.WIDE.U32 R12, R12, UR34, R24 ;  /* 0x000000220c0c7c25 */ /* 0x000fe2000f8e0018 */
[----:B------:R-:W-:Y:S01]  /*d790*/  USEL UR13, URZ, 0x1, !UP0 ;  /* 0x000000013f0d7887 */ /* 0x000fe2000c000000 */
[----:B------:R-:W-:Y:S02]  /*d7a0*/  ULDC.64 UR14, c[0x0][0x5c8] ;  /* 0x00017200000e7ab9 */ /* 0x000fe40000000a00 */
[----:B------:R-:W-:Y:S01]  /*d7b0*/  VIADD R13, R13, UR5 ;  /* 0x000000050d0d7c36 */ /* 0x000fe20008000000 */
[----:B------:R-:W-:Y:S01]  /*d7c0*/  ULOP3.LUT UR4, UR4, UR13, URZ, 0x3c, !UPT ;  /* 0x0000000d04047292 */ /* 0x000fe2000f8e3c3f */
[----:B------:R-:W-:Y:S02]  /*d7d0*/  IMAD R28, R83, UR14, RZ ;  /* 0x0000000e531c7c24 */ /* 0x000fe4000f8e02ff */
[----:B------:R-:W-:Y:S01]  /*d7e0*/  IMAD.WIDE.U32 R12, R29, UR14, R12 ;  /* 0x0000000e1d0c7c25 */ /* 0x000fe2000f8e000c */
[----:B------:R-:W-:-:S03]  /*d7f0*/  @UP1 ULOP3.LUT UR4, UR4, 0x1, UR12, 0x78, !UPT ;  /* 0x0000000104041892 */ /* 0x000fc6000f8e780c */
[----:B------:R-:W-:Y:S01]  /*d800*/  IMAD R28, R29, UR15, R28 ;  /* 0x0000000f1d1c7c24 */ /* 0x000fe2000f8e021c */
[----:B------:R-:W-:Y:S08]  /*d810*/  @P0 BRA `(.L_x_32) ;  /* 0x0000019c00dc0947 */ /* 0x000ff00003800000 */
[----:B------:R-:W-:Y:S01]  /*d820*/  FSETP.NEU.AND P0, PT, RZ, UR8, PT ;  /* 0x00000008ff007c0b */ /* 0x000fe2000bf0d000 */
[----:B------:R-:W-:Y:S01]  /*d830*/  BSSY B0, `(.L_x_32) ;  /* 0x00019f5000007945 */ /* 0x000fe20003800000 */
[----:B------:R-:W-:-:S11]  /*d840*/  IMAD.IADD R28, R13, 0x1, R28 ;  /* 0x000000010d1c7824 */ /* 0x000fd600078e021c */
[----:B------:R-:W-:Y:S05]  /*d850*/  @!P0 BRA `(.L_x_33) ;  /* 0x000000f800f48947 */ /* 0x000fea0003800000 */
[----:B------:R-:W-:Y:S01]  /*d860*/  ISETP.GE.AND P3, PT, R11, 0x9, PT ;  /* 0x000000090b00780c */ /* 0x000fe20003f66270 */
[----:B------:R-:W-:Y:S01]  /*d870*/  ULDC.64 UR12, c[0x0][0x5b8] ;  /* 0x00016e00000c7ab9 */ /* 0x000fe20000000a00 */
[----:B------:R-:W-:Y:S01]  /*d880*/  LOP3.LUT R27, R27, 0xffbfffff, RZ, 0xc0, !PT ;  /* 0xffbfffff1b1b7812 */ /* 0x000fe200078ec0ff */
[----:B------:R-:W-:Y:S01]  /*d890*/  ULDC.64 UR14, c[0x0][0x5a8] ;  /* 0x00016a00000e7ab9 */ /* 0x000fe20000000a00 */
[C---:B------:R-:W-:Y:S01]  /*d8a0*/  ISETP.LT.OR P4, PT, R26.reuse, 0x1, !P3 ;  /* 0x000000011a00780c */ /* 0x040fe20005f81670 */
[----:B------:R-:W2:Y:S01]  /*d8b0*/  LDL.LU R56, [R1+0x80] ;  /* 0x0000800001387983 */ /* 0x000ea20000300800 */
[C---:B------:R-:W-:Y:S02]  /*d8c0*/  ISETP.LT.OR P1, PT, R26.reuse, 0x2, !P3 ;  /* 0x000000021a00780c */ /* 0x040fe40005f21670 */
[----:B------:R-:W-:Y:S01]  /*d8d0*/  ISETP.LT.OR P2, PT, R26, 0x9, !P3 ;  /* 0x000000091a00780c */ /* 0x000fe20005f41670 */
[----:B------:R-:W-:Y:S01]  /*d8e0*/  UIMAD UR5, UR11, UR12, URZ ;  /* 0x0000000c0b0572a4 */ /* 0x000fe2000f8e023f */
[----:B-----5:R-:W-:Y:S01]  /*d8f0*/  LOP3.LUT R0, R0, 0xfffffffd, RZ, 0xc0, !PT ;  /* 0xfffffffd00007812 */ /* 0x020fe200078ec0ff */
[----:B------:R-:W3:Y:S02]  /*d900*/  LDL.LU R57, [R1+0x84] ;  /* 0x0000840001397983 */ /* 0x000ee40000300800 */
[----:B------:R-:W-:-:S04]  /*d910*/  UIMAD UR5, UR34, UR13, UR5 ;  /* 0x0000000d220572a4 */ /* 0x000fc8000f8e0205 */
[----:B------:R-:W0:Y:S02]  /*d920*/  @!P4 LDC.64 R34, c[0x0][0x5c0] ;  /* 0x00017000ff22cb82 */ /* 0x000e240000000a00 */
[----:B------:R-:W-:-:S06]  /*d930*/  @P1 LOP3.LUT R27, R27, 0x400000, RZ, 0xfc, !PT ;  /* 0x004000001b1b1812 */ /* 0x000fcc00078efcff */
[----:B------:R-:W1:Y:S08]  /*d940*/  @!P1 LDC.64 R32, c[0x0][0x5c0] ;  /* 0x00017000ff209b82 */ /* 0x000e700000000a00 */
[----:B------:R-:W4:Y:S01]  /*d950*/  @!P2 LDC.64 R30, c[0x0][0x5c0] ;  /* 0x00017000ff1eab82 */ /* 0x000f220000000a00 */
[----:B0-----:R-:W-:-:S04]  /*d960*/  @!P4 IADD3 R34, P0, P5, R12, R34, R3 ;  /* 0x000000220c22c210 */ /* 0x001fc80007d1e003 */
[----:B------:R-:W-:Y:S02]  /*d970*/  @!P4 IADD3.X R35, R28, R35, R4, P0, P5 ;  /* 0x000000231c23c210 */ /* 0x000fe400007ea404 */
[----:B-1----:R-:W-:-:S04]  /*d980*/  @!P1 IADD3 R36, P0, P5, R12, R32, R3 ;  /* 0x000000200c249210 */ /* 0x002fc80007d1e003 */
[----:B------:R-:W-:Y:S02]  /*d990*/  @!P1 IADD3.X R37, R28, R33, R4, P0, P5 ;  /* 0x000000211c259210 */ /* 0x000fe400007ea404 */
[----:B------:R-:W-:Y:S02]  /*d9a0*/  ISETP.GE.AND P1, PT, R11, 0x1, PT ;  /* 0x000000010b00780c */ /* 0x000fe40003f26270 */
[----:B----4-:R-:W-:-:S04]  /*d9b0*/  @!P2 IADD3 R42, P0, P5, R12, R30, R3 ;  /* 0x0000001e0c2aa210 */ /* 0x010fc80007d1e003 */
[----:B------:R-:W-:Y:S02]  /*d9c0*/  @!P2 IADD3.X R43, R28, R31, R4, P0, P5 ;  /* 0x0000001f1c2ba210 */ /* 0x000fe400007ea404 */
[----:B------:R-:W-:-:S13]  /*d9d0*/  ISETP.LT.OR P0, PT, R26, 0xa, !P3 ;  /* 0x0000000a1a00780c */ /* 0x000fda0005f01670 */
[----:B------:R-:W0:Y:S02]  /*d9e0*/  @!P0 LDC.64 R30, c[0x0][0x5c0] ;  /* 0x00017000ff1e8b82 */ /* 0x000e240000000a00 */
[----:B0-----:R-:W-:Y:S01]  /*d9f0*/  @!P0 IADD3 R44, P5, P6, R12, R30, R3 ;  /* 0x0000001e0c2c8210 */ /* 0x001fe20007ebe003 */
[----:B------:R-:W-:Y:S01]  /*da00*/  IMAD.U32 R30, RZ, RZ, UR12 ;  /* 0x0000000cff1e7e24 */ /* 0x000fe2000f8e00ff */
[----:B------:R-:W-:Y:S02]  /*da10*/  ULDC.64 UR12, c[0x0][0x5b0] ;  /* 0x00016c00000c7ab9 */ /* 0x000fe40000000a00 */
[----:B------:R-:W-:Y:S01]  /*da20*/  @!P0 IADD3.X R45, R28, R31, R4, P5, P6 ;  /* 0x0000001f1c2d8210 */ /* 0x000fe20002fec404 */
[----:B------:R-:W-:-:S04]  /*da30*/  IMAD.WIDE.U32 R24, R30, UR34, R24 ;  /* 0x000000221e187c25 */ /* 0x000fc8000f8e0018 */
[----:B------:R-:W-:Y:S02]  /*da40*/  VIADD R31, R25, UR5 ;  /* 0x00000005191f7c36 */ /* 0x000fe40008000000 */
[----:B------:R-:W-:Y:S02]  /*da50*/  IMAD.MOV.U32 R30, RZ, RZ, R24 ;  /* 0x000000ffff1e7224 */ /* 0x000fe400078e0018 */
[----:B------:R-:W-:Y:S02]  /*da60*/  IMAD R32, R83, UR12, RZ ;  /* 0x0000000c53207c24 */ /* 0x000fe4000f8e02ff */
[----:B------:R-:W-:-:S04]  /*da70*/  IMAD.WIDE.U32 R24, R29, UR12, R30 ;  /* 0x0000000c1d187c25 */ /* 0x000fc8000f8e001e */
[----:B------:R-:W-:Y:S01]  /*da80*/  IMAD R32, R29, UR13, R32 ;  /* 0x0000000d1d207c24 */ /* 0x000fe2000f8e0220 */
[----:B------:R-:W-:-:S04]  /*da90*/  IADD3 R24, P5, R24, UR14, RZ ;  /* 0x0000000e18187c10 */ /* 0x000fc8000ffbe0ff */
[--C-:B------:R-:W-:Y:S02]  /*daa0*/  IADD3.X R25, R25, UR15, R32.reuse, P5, !PT ;  /* 0x0000000f19197c10 */ /* 0x100fe4000affe420 */
[----:B------:R-:W-:Y:S02]  /*dab0*/  ISETP.LT.OR P5, PT, R26, 0x1, !P1 ;  /* 0x000000011a00780c */ /* 0x000fe40004fa1670 */
[----:B------:R-:W-:-:S11]  /*dac0*/  PRMT R32, RZ, 0x7610, R32 ;  /* 0x00007610ff207816 */ /* 0x000fd60000000020 */
[----:B------:R-:W4:Y:S02]  /*dad0*/  @!P5 LDG.E.U8 R32, desc[UR38][R24.64] ;  /* 0x000000261820d981 */ /* 0x000f24000c1e1100 */
[----:B----4-:R-:W-:-:S04]  /*dae0*/  LOP3.LUT R32, R32, 0xff, RZ, 0xc0, !PT ;  /* 0x000000ff20207812 */ /* 0x010fc800078ec0ff */
[----:B------:R-:W-:-:S05]  /*daf0*/  F2FP.F16.E4M3.UNPACK_B R32, R32 ;  /* 0x00000020ff20723e */ /* 0x000fca00020006ff */
[----:B------:R-:W-:-:S05]  /*db00*/  HADD2.F32 R32, -RZ, R32.H0_H0 ;  /* 0x20000020ff207230 */ /* 0x000fca0000004100 */
[----:B------:R-:W-:-:S04]  /*db10*/  FMUL R32, R32, UR8 ;  /* 0x0000000820207c20 */ /* 0x000fc80008400000 */
[----:B------:R-:W-:Y:S02]  /*db20*/  FFMA R14, R14, UR33, R32 ;  /* 0x000000210e0e7c23 */ /* 0x000fe40008000020 */
[----:B------:R-:W0:Y:S03]  /*db30*/  @!P5 LDC.64 R32, c[0x0][0x5c0] ;  /* 0x00017000ff20db82 */ /* 0x000e260000000a00 */
[----:B------:R-:W-:Y:S02]  /*db40*/  F2FP.SATFINITE.E4M3.F32.PACK_AB_MERGE_C R14, RZ, R14, RZ ;  /* 0x0000000eff0e723e */ /* 0x000fe400048070ff */
[----:B0-----:R-:W-:-:S05]  /*db50*/  @!P5 IADD3 R32, P6, R12, R32, RZ ;  /* 0x000000200c20d210 */ /* 0x001fca0007fde0ff */
[----:B------:R-:W-:-:S05]  /*db60*/  @!P5 IMAD.X R33, R28, 0x1, R33, P6 ;  /* 0x000000011c21d824 */ /* 0x000fca00030e0621 */
[----:B------:R0:W-:Y:S01]  /*db70*/  @!P5 STG.E.U8 desc[UR38][R32.64], R14 ;  /* 0x0000000e2000d986 */ /* 0x0001e2000c101126 */
[----:B------:R-:W-:Y:S02]  /*db80*/  ISETP.LT.OR P5, PT, R26, 0x2, !P1 ;  /* 0x000000021a00780c */ /* 0x000fe40004fa1670 */
[----:B0-----:R-:W-:-:S11]  /*db90*/  PRMT R14, RZ, 0x7610, R14 ;  /* 0x00007610ff0e7816 */ /* 0x001fd6000000000e */
[----:B------:R-:W0:Y:S01]  /*dba0*/  @!P5 LDC.64 R32, c[0x0][0x5c0] ;  /* 0x00017000ff20db82 */ /* 0x000e220000000a00 */
[----:B------:R-:W4:Y:S01]  /*dbb0*/  @!P5 LDG.E.U8 R14, desc[UR38][R24.64+0x1] ;  /* 0x00000126180ed981 */ /* 0x000f22000c1e1100 */
[----:B0-----:R-:W-:-:S05]  /*dbc0*/  @!P5 IADD3 R32, P6, R12, R32, RZ ;  /* 0x000000200c20d210 */ /* 0x001fca0007fde0ff */
[----:B------:R-:W-:Y:S01]  /*dbd0*/  @!P5 IMAD.X R33, R28, 0x1, R33, P6 ;  /* 0x000000011c21d824 */ /* 0x000fe200030e0621 */
[----:B----4-:R-:W-:-:S04]  /*dbe0*/  LOP3.LUT R14, R14, 0xff, RZ, 0xc0, !PT ;  /* 0x000000ff0e0e7812 */ /* 0x010fc800078ec0ff */
[----:B------:R-:W-:-:S05]  /*dbf0*/  F2FP.F16.E4M3.UNPACK_B R14, R14 ;  /* 0x0000000eff0e723e */ /* 0x000fca00020006ff */
[----:B------:R-:W-:-:S05]  /*dc00*/  HADD2.F32 R14, -RZ, R14.H0_H0 ;  /* 0x2000000eff0e7230 */ /* 0x000fca0000004100 */
[----:B------:R-:W-:-:S04]  /*dc10*/  FMUL R14, R14, UR8 ;  /* 0x000000080e0e7c20 */ /* 0x000fc80008400000 */
[----:B------:R-:W-:-:S05]  /*dc20*/  FFMA R15, R15, UR33, R14 ;  /* 0x000000210f0f7c23 */ /* 0x000fca000800000e */
[----:B------:R-:W-:-:S05]  /*dc30*/  F2FP.SATFINITE.E4M3.F32.PACK_AB_MERGE_C R15, RZ, R15, RZ ;  /* 0x0000000fff0f723e */ /* 0x000fca00048070ff */
[----:B------:R0:W-:Y:S01]  /*dc40*/  @!P5 STG.E.U8 desc[UR38][R32.64+0x1], R15 ;  /* 0x0000010f2000d986 */ /* 0x0001e2000c101126 */
[----:B------:R-:W-:-:S05]  /*dc50*/  IADD3 R14, P5, R29, 0x8, RZ ;  /* 0x000000081d0e7810 */ /* 0x000fca0007fbe0ff */
[----:B0-----:R-:W-:-:S04]  /*dc60*/  IMAD.X R32, RZ, RZ, R83, P5 ;  /* 0x000000ffff207224 */ /* 0x001fc800028e0653 */
[----:B------:R-:W-:-:S04]  /*dc70*/  IMAD R32, R32, UR12, RZ ;  /* 0x0000000c20207c24 */ /* 0x000fc8000f8e02ff */
[C---:B------:R-:W-:Y:S02]  /*dc80*/  IMAD R32, R14.reuse, UR13, R32 ;  /* 0x0000000d0e207c24 */ /* 0x040fe4000f8e0220 */
[----:B------:R-:W-:-:S03]  /*dc90*/  IMAD.WIDE.U32 R14, R14, UR12, R30 ;  /* 0x0000000c0e0e7c25 */ /* 0x000fc6000f8e001e */
[----:B------:R-:W-:-:S04]  /*dca0*/  IADD3 R14, P5, R14, UR14, RZ ;  /* 0x0000000e0e0e7c10 */ /* 0x000fc8000ffbe0ff */
[--C-:B------:R-:W-:Y:S02]  /*dcb0*/  IADD3.X R15, R15, UR15, R32.reuse, P5, !PT ;  /* 0x0000000f0f0f7c10 */ /* 0x100fe4000affe420 */
[----:B------:R-:W-:-:S06]  /*dcc0*/  PRMT R32, RZ, 0x7610, R32 ;  /* 0x00007610ff207816 */ /* 0x000fcc0000000020 */
[----:B------:R-:W4:Y:S01]  /*dcd0*/  @!P4 LDG.E.U8 R32, desc[UR38][R14.64] ;  /* 0x000000260e20c981 */ /* 0x000f22000c1e1100 */
[----:B------:R-:W-:-:S13]  /*dce0*/  ISETP.LT.OR P1, PT, R26, 0x11, !P3 ;  /* 0x000000111a00780c */ /* 0x000fda0005f21670 */
[----:B------:R-:W-:Y:S02]  /*dcf0*/  @P1 LOP3.LUT R0, R0, 0x2, RZ, 0xfc, !PT ;  /* 0x0000000200001812 */ /* 0x000fe400078efcff */
[----:B----4-:R-:W-:-:S04]  /*dd00*/  LOP3.LUT R32, R32, 0xff, RZ, 0xc0, !PT ;  /* 0x000000ff20207812 */ /* 0x010fc800078ec0ff */
[----:B------:R-:W-:-:S05]  /*dd10*/  F2FP.F16.E4M3.UNPACK_B R32, R32 ;  /* 0x00000020ff20723e */ /* 0x000fca00020006ff */
[----:B------:R-:W-:-:S05]  /*dd20*/  HADD2.F32 R32, -RZ, R32.H0_H0 ;  /* 0x20000020ff207230 */ /* 0x000fca0000004100 */
[----:B------:R-:W-:-:S04]  /*dd30*/  FMUL R32, R32, UR8 ;  /* 0x0000000820207c20 */ /* 0x000fc80008400000 */
[----:B------:R-:W-:Y:S02]  /*dd40*/  FFMA R16, R16, UR33, R32 ;  /* 0x0000002110107c23 */ /* 0x000fe40008000020 */
[----:B------:R-:W0:Y:S03]  /*dd50*/  @!P1 LDC.64 R32, c[0x0][0x5c0] ;  /* 0x00017000ff209b82 */ /* 0x000e260000000a00 */
[----:B------:R-:W-:-:S05]  /*dd60*/  F2FP.SATFINITE.E4M3.F32.PACK_AB_MERGE_C R16, RZ, R16, RZ ;  /* 0x00000010ff10723e */ /* 0x000fca00048070ff */
[----:B------:R1:W-:Y:S01]  /*dd70*/  @!P4 STG.E.U8 desc[UR38][R34.64], R16 ;  /* 0x000000102200c986 */ /* 0x0003e2000c101126 */
[----:B0-----:R-:W-:-:S04]  /*dd80*/  @!P1 IADD3 R38, P5, P6, R12, R32, R3 ;  /* 0x000000200c269210 */ /* 0x001fc80007ebe003 */
[----:B------:R-:W-:Y:S02]  /*dd90*/  @!P1 IADD3.X R39, R28, R33, R4, P5, P6 ;  /* 0x000000211c279210 */ /* 0x000fe40002fec404 */
[----:B------:R-:W-:Y:S02]  /*dda0*/  LOP3.LUT P1, RZ, R27, 0x400000, RZ, 0xc0, !PT ;  /* 0x004000001bff7812 */ /* 0x000fe4000782c0ff */
[----:B-1----:R-:W-:-:S11]  /*ddb0*/  PRMT R16, RZ, 0x7610, R16 ;  /* 0x00007610ff107816 */ /* 0x002fd60000000010 */
[----:B------:R-:W4:Y:S01]  /*ddc0*/  @!P1 LDG.E.U8 R16, desc[UR38][R14.64+0x1] ;  /* 0x000001260e109981 */ /* 0x000f22000c1e1100 */
[----:B------:R-:W-:-:S13]  /*ddd0*/  ISETP.LT.OR P5, PT, R26, 0x12, !P3 ;  /* 0x000000121a00780c */ /* 0x000fda0005fa1670 */
[----:B------:R-:W0:Y:S01]  /*dde0*/  @!P5 LDC.64 R32, c[0x0][0x5c0] ;  /* 0x00017000ff20db82 */ /* 0x000e220000000a00 */
[----:B------:R-:W-:-:S04]  /*ddf0*/  LOP3.LUT R27, R27, 0xffefffff, RZ, 0xc0, !PT ;  /* 0xffefffff1b1b7812 */ /* 0x000fc800078ec0ff */
[----:B------:R-:W-:Y:S02]  /*de00*/  @P5 LOP3.LUT R27, R27, 0x100000, RZ, 0xfc, !PT ;  /* 0x001000001b1b5812 */ /* 0x000fe400078efcff */
[----:B0-----:R-:W-:-:S04]  /*de10*/  @!P5 IADD3 R34, P4, P6, R12, R32, R3 ;  /* 0x000000200c22d210 */ /* 0x001fc80007e9e003 */
[----:B------:R-:W-:Y:S02]  /*de20*/  @!P5 IADD3.X R35, R28, R33, R4, P4, P6 ;  /* 0x000000211c23d210 */ /* 0x000fe400027ec404 */
[----:B------:R-:W-:Y:S02]  /*de30*/  ISETP.LT.OR P5, PT, R26, 0x19, !P3 ;  /* 0x000000191a00780c */ /* 0x000fe40005fa1670 */
[----:B------:R-:W-:Y:S02]  /*de40*/  ISETP.GE.AND P6, PT, R11, 0x1, PT ;  /* 0x000000010b00780c */ /* 0x000fe40003fc6270 */
[----:B----4-:R-:W-:-:S04]  /*de50*/  LOP3.LUT R16, R16, 0xff, RZ, 0xc0, !PT ;  /* 0x000000ff10107812 */ /* 0x010fc800078ec0ff */
[----:B------:R-:W-:-:S05]  /*de60*/  F2FP.F16.E4M3.UNPACK_B R16, R16 ;  /* 0x00000010ff10723e */ /* 0x000fca00020006ff */
[----:B------:R-:W-:-:S05]  /*de70*/  HADD2.F32 R16, -RZ, R16.H0_H0 ;  /* 0x20000010ff107230 */ /* 0x000fca0000004100 */
[----:B------:R-:W-:-:S04]  /*de80*/  FMUL R16, R16, UR8 ;  /* 0x0000000810107c20 */ /* 0x000fc80008400000 */
[----:B------:R-:W-:-:S05]  /*de90*/  FFMA R17, R17, UR33, R16 ;  /* 0x0000002111117c23 */ /* 0x000fca0008000010 */
[----:B------:R-:W-:-:S05]  /*dea0*/  F2FP.SATFINITE.E4M3.F32.PACK_AB_MERGE_C R17, RZ, R17, RZ ;  /* 0x00000011ff11723e */ /* 0x000fca00048070ff */
[----:B------:R0:W-:Y:S02]  /*deb0*/  @!P1 STG.E.U8 desc[UR38][R36.64+0x1], R17 ;  /* 0x0000011124009986 */ /* 0x0001e4000c101126 */
[----:B0-----:R-:W0:Y:S02]  /*dec0*/  @!P5 LDC.64 R16, c[0x0][0x5c0] ;  /* 0x00017000ff10db82 */ /* 0x001e240000000a00 */
[----:B0-----:R-:W-:-:S04]  /*ded0*/  @!P5 IADD3 R46, P1, P4, R12, R16, R3 ;  /* 0x000000100c2ed210 */ /* 0x001fc80007c3e003 */
[----:B------:R-:W-:Y:S02]  /*dee0*/  @!P5 IADD3.X R47, R28, R17, R4, P1, P4 ;  /* 0x000000111c2fd210 */ /* 0x000fe40000fe8404 */
        /* <DEDUP_REMOVED lines=19> */
[----:B------:R-:W-:Y:S02]  /*e020*/  ISETP.LT.OR P4, PT, R26, 0x1a, !P3 ;  /* 0x0000001a1a00780c */ /* 0x000fe40005f81670 */
        /* <DEDUP_REMOVED lines=8> */
[----:B0-----:R-:W-:Y:S02]  /*e0b0*/  @!P4 IADD3 R32, P1, P6, R12, R16, R3 ;  /* 0x000000100c20c210 */ /* 0x001fe40007e3e003 */
[----:B------:R-:W-:-:S06]  /*e0c0*/  PRMT R16, RZ, 0x7610, R16 ;  /* 0x00007610ff107816 */ /* 0x000fcc0000000010 */
[----:B------:R-:W4:Y:S01]  /*e0d0*/  @!P2 LDG.E.U8 R16, desc[UR38][R14.64+0x8] ;  /* 0x000008260e10a981 */ /* 0x000f22000c1e1100 */
[----:B------:R-:W-:-:S04]  /*e0e0*/  LOP3.LUT R0, R0, 0xfffffffb, RZ, 0xc0, !PT ;  /* 0xfffffffb00007812 */ /* 0x000fc800078ec0ff */
[----:B------:R-:W-:Y:S02]  /*e0f0*/  @P5 LOP3.LUT R0, R0, 0x4, RZ, 0xfc, !PT ;  /* 0x0000000400005812 */ /* 0x000fe400078efcff */
[----:B------:R-:W-:Y:S02]  /*e100*/  ISETP.GE.AND P5, PT, R11, 0x81, PT ;  /* 0x000000810b00780c */ /* 0x000fe40003fa6270 */
[----:B------:R-:W-:Y:S02]  /*e110*/  @!P4 IADD3.X R33, R28, R17, R4, P1, P6 ;  /* 0x000000111c21c210 */ /* 0x000fe40000fec404 */
[----:B------:R-:W-:Y:S02]  /*e120*/  ISETP.LT.OR P1, PT, R26, 0x1, !P5 ;  /* 0x000000011a00780c */ /* 0x000fe40006f21670 */
[----:B------:R-:W-:-:S04]  /*e130*/  LOP3.LUT R27, R27, 0xfffeffff, RZ, 0xc0, !PT ;  /* 0xfffeffff1b1b7812 */ /* 0x000fc800078ec0ff */
[----:B------:R-:W-:-:S04]  /*e140*/  @P3 LOP3.LUT R27, R27, 0x10000, RZ, 0xfc, !PT ;  /* 0x000100001b1b3812 */ /* 0x000fc800078efcff */
[----:B------:R-:W-:-:S04]  /*e150*/  LOP3.LUT R27, R27, 0xfffbffff, RZ, 0xc0, !PT ;  /* 0xfffbffff1b1b7812 */ /* 0x000fc800078ec0ff */
[----:B------:R-:W-:-:S04]  /*e160*/  @P4 LOP3.LUT R27, R27, 0x40000, RZ, 0xfc, !PT ;  /* 0x000400001b1b4812 */ /* 0x000fc800078efcff */
[----:B------:R-:W-:-:S04]  /*e170*/  LOP3.LUT R27, R27, 0xfff7ffff, RZ, 0xc0, !PT ;  /* 0xfff7ffff1b1b7812 */ /* 0x000fc800078ec0ff */
        /* <DEDUP_REMOVED lines=8> */
[----:B------:R-:W-:Y:S01]  /*e200*/  @!P2 STG.E.U8 desc[UR38][R42.64+0x8], R20 ;  /* 0x000008142a00a986 */ /* 0x000fe2000c101126 */
[----:B0-----:R-:W-:-:S04]  /*e210*/  @!P1 IADD3 R40, P3, P6, R12, R16, R8 ;  /* 0x000000100c289210 */ /* 0x001fc80007e7e008 */
[----:B------:R-:W-:Y:S02]  /*e220*/  @!P1 IADD3.X R41, R28, R17, R7, P3, P6 ;  /* 0x000000111c299210 */ /* 0x000fe40001fec407 */
[----:B------:R-:W-:-:S04]  /*e230*/  ISETP.GE.AND P1, PT, R11, 0x81, PT ;  /* 0x000000810b00780c */ /* 0x000fc80003f26270 */
[----:B------:R-:W-:-:S13]  /*e240*/  ISETP.LT.OR P2, PT, R26, 0x2, !P1 ;  /* 0x000000021a00780c */ /* 0x000fda0004f41670 */
[----:B------:R-:W0:Y:S02]  /*e250*/  @!P2 LDC.64 R16, c[0x0][0x5c0] ;  /* 0x00017000ff10ab82 */ /* 0x000e240000000a00 */
[----:B0-----:R-:W-:Y:S02]  /*e260*/  @!P2 IADD3 R36, P3, P6, R12, R16, R8 ;  /* 0x000000100c24a210 */ /* 0x001fe40007e7e008 */
[----:B------:R-:W-:-:S06]  /*e270*/  PRMT R16, RZ, 0x7610, R16 ;  /* 0x00007610ff107816 */ /* 0x000fcc0000000010 */
[----:B------:R-:W4:Y:S01]  /*e280*/  @!P0 LDG.E.U8 R16, desc[UR38][R14.64+0x9] ;  /* 0x000009260e108981 */ /* 0x000f22000c1e1100 */
[----:B------:R-:W-:Y:S02]  /*e290*/  @!P2 IADD3.X R37, R28, R17, R7, P3, P6 ;  /* 0x000000111c25a210 */ /* 0x000fe40001fec407 */
[----:B------:R-:W-:Y:S02]  /*e2a0*/  ISETP.LT.OR P3, PT, R26, 0x9, !P1 ;  /* 0x000000091a00780c */ /* 0x000fe40004f61670 */
        /* <DEDUP_REMOVED lines=15> */
[----:B------:R-:W-:Y:S02]  /*e3a0*/  ISETP.LT.OR P0, PT, R26, 0x11, !P3 ;  /* 0x000000111a00780c */ /* 0x000fe40005f01670 */
[----:B------:R-:W-:-:S11]  /*e3b0*/  PRMT R16, RZ, 0x7610, R16 ;  /* 0x00007610ff107816 */ /* 0x000fd60000000010 */
[----:B------:R-:W4:Y:S01]  /*e3c0*/  @!P0 LDG.E.U8 R16, desc[UR38][R24.64+0x10] ;  /* 0x0000102618108981 */ /* 0x000f22000c1e1100 */
[----:B------:R-:W-:Y:S02]  /*e3d0*/  PRMT R18, RZ, 0x7610, R18 ;  /* 0x00007610ff127816 */ /* 0x000fe40000000012 */
        /* <DEDUP_REMOVED lines=10> */
[----:B------:R-:W-:-:S13]  /*e480*/  ISETP.LT.OR P0, PT, R26, 0x12, !P3 ;  /* 0x000000121a00780c */ /* 0x000fda0005f01670 */
[----:B------:R-:W4:Y:S01]  /*e490*/  @!P0 LDG.E.U8 R18, desc[UR38][R24.64+0x11] ;  /* 0x0000112618128981 */ /* 0x000f22000c1e1100 */
[----:B0-----:R-:W0:Y:S02]  /*e4a0*/  @!P0 LDC.64 R16, c[0x0][0x5c0] ;  /* 0x00017000ff108b82 */ /* 0x001e240000000a00 */
[----:B0-----:R-:W-:-:S05]  /*e4b0*/  @!P0 IADD3 R16, P6, R12, R16, RZ ;  /* 0x000000100c108210 */ /* 0x001fca0007fde0ff */
[----:B------:R-:W-:Y:S01]  /*e4c0*/  @!P0 IMAD.X R17, R28, 0x1, R17, P6 ;  /* 0x000000011c118824 */ /* 0x000fe200030e0611 */
[----:B------:R-:W-:Y:S02]  /*e4d0*/  LOP3.LUT P5, RZ, R0, 0x2, RZ, 0xc0, !PT ;  /* 0x0000000200ff7812 */ /* 0x000fe400078ac0ff */
[----:B----4-:R-:W-:-:S04]  /*e4e0*/  LOP3.LUT R18, R18, 0xff, RZ, 0xc0, !PT ;  /* 0x000000ff12127812 */ /* 0x010fc800078ec0ff */
[----:B------:R-:W-:-:S05]  /*e4f0*/  F2FP.F16.E4M3.UNPACK_B R18, R18 ;  /* 0x00000012ff12723e */ /* 0x000fca00020006ff */
[----:B------:R-:W-:-:S05]  /*e500*/  HADD2.F32 R18, -RZ, R18.H0_H0 ;  /* 0x20000012ff127230 */ /* 0x000fca0000004100 */
[----:B------:R-:W-:-:S04]  /*e510*/  FMUL R18, R18, UR8 ;  /* 0x0000000812127c20 */ /* 0x000fc80008400000 */
[----:B------:R-:W-:-:S05]  /*e520*/  FFMA R23, R23, UR33, R18 ;  /* 0x0000002117177c23 */ /* 0x000fca0008000012 */
[----:B------:R-:W-:-:S05]  /*e530*/  F2FP.SATFINITE.E4M3.F32.PACK_AB_MERGE_C R23, RZ, R23, RZ ;  /* 0x00000017ff17723e */ /* 0x000fca00048070ff */
[----:B------:R0:W-:Y:S01]  /*e540*/  @!P0 STG.E.U8 desc[UR38][R16.64+0x11], R23 ;  /* 0x0000111710008986 */ /* 0x0001e2000c101126 */
[----:B------:R-:W-:-:S13]  /*e550*/  ISETP.LT.OR P0, PT, R26, 0xa, !P1 ;  /* 0x0000000a1a00780c */ /* 0x000fda0004f01670 */
[----:B0-----:R-:W0:Y:S02]  /*e560*/  @!P0 LDC.64 R16, c[0x0][0x5c0] ;  /* 0x00017000ff108b82 */ /* 0x001e240000000a00 */
[----:B0-----:R-:W-:Y:S02]  /*e570*/  @!P0 IADD3 R42, P4, P6, R12, R16, R8 ;  /* 0x000000100c2a8210 */ /* 0x001fe40007e9e008 */
[----:B------:R-:W-:-:S06]  /*e580*/  PRMT R16, RZ, 0x7610, R16 ;  /* 0x00007610ff107816 */ /* 0x000fcc0000000010 */
[----:B------:R-:W4:Y:S01]  /*e590*/  @!P5 LDG.E.U8 R16, desc[UR38][R14.64+0x10] ;  /* 0x000010260e10d981 */ /* 0x000f22000c1e1100 */
[----:B------:R-:W-:Y:S02]  /*e5a0*/  ISETP.LT.OR P2, PT, R26, 0x11, !P1 ;  /* 0x000000111a00780c */ /* 0x000fe40004f41670 */
[----:B------:R-:W-:Y:S02]  /*e5b0*/  @!P0 IADD3.X R43, R28, R17, R7, P4, P6 ;  /* 0x000000111c2b8210 */ /* 0x000fe400027ec407 */
[----:B------:R-:W-:-:S09]  /*e5c0*/  LOP3.LUT R0, R0, 0xffffffdf, RZ, 0xc0, !PT ;  /* 0xffffffdf00007812 */ /* 0x000fd200078ec0ff */
[----:B------:R-:W-:-:S04]  /*e5d0*/  @P2 LOP3.LUT R0, R0, 0x20, RZ, 0xfc, !PT ;  /* 0x0000002000002812 */ /* 0x000fc800078efcff */
[----:B------:R-:W-:Y:S02]  /*e5e0*/  LOP3.LUT R0, R0, 0xffffffef, RZ, 0xc0, !PT ;  /* 0xffffffef00007812 */ /* 0x000fe400078ec0ff */
        /* <DEDUP_REMOVED lines=8> */
[----:B------:R-:W-:Y:S02]  /*e670*/  ISETP.LT.OR P5, PT, R26, 0x12, !P1 ;  /* 0x000000121a00780c */ /* 0x000fe40004fa1670 */
[----:B0-----:R-:W-:-:S04]  /*e680*/  @!P2 IADD3 R44, P4, P6, R12, R16, R8 ;  /* 0x000000100c2ca210 */ /* 0x001fc80007e9e008 */
[----:B------:R-:W-:-:S07]  /*e690*/  @!P2 IADD3.X R45, R28, R17, R7, P4, P6 ;  /* 0x000000111c2da210 */ /* 0x000fce00027ec407 */
[----:B------:R-:W1:Y:S01]  /*e6a0*/  @!P5 LDC.64 R16, c[0x0][0x5c0] ;  /* 0x00017000ff10db82 */ /* 0x000e620000000a00 */
[----:B------:R-:W-:Y:S02]  /*e6b0*/  @P5 LOP3.LUT R0, R0, 0x10, RZ, 0xfc, !PT ;  /* 0x0000001000005812 */ /* 0x000fe400078efcff */
[----:B-1----:R-:W-:-:S04]  /*e6c0*/  @!P5 IADD3 R38, P4, P6, R12, R16, R8 ;  /* 0x000000100c26d210 */ /* 0x002fc80007e9e008 */
[----:B------:R-:W-:Y:S02]  /*e6d0*/  @!P5 IADD3.X R39, R28, R17, R7, P4, P6 ;  /* 0x000000111c27d210 */ /* 0x000fe400027ec407 */
[----:B------:R-:W-:Y:S02]  /*e6e0*/  LOP3.LUT P5, RZ, R27, 0x100000, RZ, 0xc0, !PT ;  /* 0x001000001bff7812 */ /* 0x000fe400078ac0ff */
[----:B------:R-:W-:-:S11]  /*e6f0*/  PRMT R16, RZ, 0x7610, R16 ;  /* 0x00007610ff107816 */ /* 0x000fd60000000010 */
[----:B------:R-:W4:Y:S01]  /*e700*/  @!P5 LDG.E.U8 R16, desc[UR38][R14.64+0x11] ;  /* 0x000011260e10d981 */ /* 0x000f22000c1e1100 */
[----:B------:R-:W-:Y:S02]  /*e710*/  ISETP.LT.OR P4, PT, R26, 0x19, !P1 ;  /* 0x000000191a00780c */ /* 0x000fe40004f81670 */
        /* <DEDUP_REMOVED lines=26> */
[----:B0-----:R-:W0:Y:S01]  /*e8c0*/  @!P5 LDC.64 R16, c[0x0][0x5c0] ;  /* 0x00017000ff10db82 */ /* 0x001e220000000a00 */
[----:B------:R-:W-:Y:S02]  /*e8d0*/  ISETP.LT.OR P1, PT, R26, 0x1a, !P1 ;  /* 0x0000001a1a00780c */ /* 0x000fe40004f21670 */
[----:B------:R-:W-:Y:S02]  /*e8e0*/  LOP3.LUT R0, R0, 0xffffffbf, RZ, 0xc0, !PT ;  /* 0xffffffbf00007812 */ /* 0x000fe400078ec0ff */
[----:B0-----:R-:W-:-:S05]  /*e8f0*/  @!P5 IADD3 R16, P6, R12, R16, RZ ;  /* 0x000000100c10d210 */ /* 0x001fca0007fde0ff */
[----:B------:R-:W-:Y:S01]  /*e900*/  @!P5 IMAD.X R17, R28, 0x1, R17, P6 ;  /* 0x000000011c11d824 */ /* 0x000fe200030e0611 */
[----:B------:R-:W-:-:S04]  /*e910*/  @P4 LOP3.LUT R0, R0, 0x40, RZ, 0xfc, !PT ;  /* 0x0000004000004812 */ /* 0x000fc800078efcff */
[----:B------:R-:W-:Y:S02]  /*e920*/  LOP3.LUT P4, RZ, R0, 0x4, RZ, 0xc0, !PT ;  /* 0x0000000400ff7812 */ /* 0x000fe4000788c0ff */
        /* <DEDUP_REMOVED lines=11> */
[----:B------:R-:W-:Y:S02]  /*e9e0*/  LOP3.LUT R0, R0, 0xfffffffd, RZ, 0xc0, !PT ;  /* 0xfffffffd00007812 */ /* 0x000fe400078ec0ff */
[----:B------:R-:W-:Y:S02]  /*e9f0*/  ISETP.GE.AND P3, PT, R11, 0x101, PT ;  /* 0x000001010b00780c */ /* 0x000fe40003f66270 */
[----:B------:R-:W-:Y:S02]  /*ea00*/  @P1 LOP3.LUT R0, R0, 0x2, RZ, 0xfc, !PT ;  /* 0x0000000200001812 */ /* 0x000fe400078efcff */
[----:B------:R-:W-:Y:S02]  /*ea10*/  @!P1 IADD3.X R35, R28, R17, R7, P5, P6 ;  /* 0x000000111c239210 */ /* 0x000fe40002fec407 */
[----:B------:R-:W-:Y:S02]  /*ea20*/  ISETP.LT.OR P1, PT, R26, 0x1, !P3 ;  /* 0x000000011a00780c */ /* 0x000fe40005f21670 */
[----:B------:R-:W-:-:S11]  /*ea30*/  LOP3.LUT R0, R0, 0xffffff7f, RZ, 0xc0, !PT ;  /* 0xffffff7f00007812 */ /* 0x000fd600078ec0ff */
        /* <DEDUP_REMOVED lines=10> */
[----:B------:R-:W-:Y:S02]  /*eae0*/  ISETP.LT.OR P4, PT, R26, 0x2, !P3 ;  /* 0x000000021a00780c */ /* 0x000fe40005f81670 */
[----:B0-----:R-:W-:-:S04]  /*eaf0*/  @!P1 IADD3 R52, P5, P6, R12, R16, R10 ;  /* 0x000000100c349210 */ /* 0x001fc80007ebe00a */
[----:B------:R-:W-:-:S07]  /*eb00*/  @!P1 IADD3.X R53, R28, R17, R9, P5, P6 ;  /* 0x000000111c359210 */ /* 0x000fce0002fec409 */
[----:B------:R-:W0:Y:S01]  /*eb10*/  @!P4 LDC.64 R16, c[0x0][0x5c0] ;  /* 0x00017000ff10cb82 */ /* 0x000e220000000a00 */
[----:B------:R-:W-:Y:S02]  /*eb20*/  @P4 LOP3.LUT R0, R0, 0x4, RZ, 0xfc, !PT ;  /* 0x0000000400004812 */ /* 0x000fe400078efcff */
[----:B0-----:R-:W-:-:S04]  /*eb30*/  @!P4 IADD3 R54, P5, P6, R12, R16, R10 ;  /* 0x000000100c36c210 */ /* 0x001fc80007ebe00a */
[----:B------:R-:W-:Y:S02]  /*eb40*/  @!P4 IADD3.X R55, R28, R17, R9, P5, P6 ;  /* 0x000000111c37c210 */ /* 0x000fe40002fec409 */
[----:B------:R-:W-:Y:S02]  /*eb50*/  LOP3.LUT P4, RZ, R27, 0x40000, RZ, 0xc0, !PT ;  /* 0x000400001bff7812 */ /* 0x000fe4000788c0ff */
[----:B------:R-:W-:-:S11]  /*eb60*/  PRMT R16, RZ, 0x7610, R16 ;  /* 0x00007610ff107816 */ /* 0x000fd60000000010 */
[----:B------:R-:W4:Y:S01]  /*eb70*/  @!P4 LDG.E.U8 R16, desc[UR38][R14.64+0x19] ;  /* 0x000019260e10c981 */ /* 0x000f22000c1e1100 */
[----:B------:R-:W-:Y:S02]  /*eb80*/  LOP3.LUT P1, RZ, R27, 0x80000, RZ, 0xc0, !PT ;  /* 0x000800001bff7812 */ /* 0x000fe4000782c0ff */
[----:B----4-:R-:W-:-:S04]  /*eb90*/  LOP3.LUT R16, R16, 0xff, RZ, 0xc0, !PT ;  /* 0x000000ff10107812 */ /* 0x010fc800078ec0ff */
[----:B------:R-:W-:-:S05]  /*eba0*/  F2FP.F16.E4M3.UNPACK_B R16, R16 ;  /* 0x00000010ff10723e */ /* 0x000fca00020006ff */
[----:B------:R-:W-:-:S05]  /*ebb0*/  HADD2.F32 R16, -RZ, R16.H0_H0 ;  /* 0x20000010ff107230 */ /* 0x000fca0000004100 */
[----:B------:R-:W-:-:S04]  /*ebc0*/  FMUL R16, R16, UR8 ;  /* 0x0000000810107c20 */ /* 0x000fc80008400000 */
[----:B------:R-:W-:-:S05]  /*ebd0*/  FFMA R237, R237, UR33, R16 ;  /* 0x00000021eded7c23 */ /* 0x000fca0008000010 */
[----:B------:R-:W-:-:S05]  /*ebe0*/  F2FP.SATFINITE.E4M3.F32.PACK_AB_MERGE_C R237, RZ, R237, RZ ;  /* 0x000000edffed723e */ /* 0x000fca00048070ff */
[----:B------:R-:W-:Y:S01]  /*ebf0*/  @!P4 STG.E.U8 desc[UR38][R32.64+0x19], R237 ;  /* 0x000019ed2000c986 */ /* 0x000fe2000c101126 */
[----:B------:R-:W-:-:S05]  /*ec00*/  IADD3 R16, P4, R29, 0x80, RZ ;  /* 0x000000801d107810 */ /* 0x000fca0007f9e0ff */
[----:B------:R-:W-:-:S04]  /*ec10*/  IMAD.X R18, RZ, RZ, R83, P4 ;  /* 0x000000ffff127224 */ /* 0x000fc800020e0653 */
[----:B------:R-:W-:-:S04]  /*ec20*/  IMAD R18, R18, UR12, RZ ;  /* 0x0000000c12127c24 */ /* 0x000fc8000f8e02ff */
[C---:B------:R-:W-:Y:S02]  /*ec30*/  IMAD R18, R16.reuse, UR13, R18 ;  /* 0x0000000d10127c24 */ /* 0x040fe4000f8e0212 */
[----:B------:R-:W-:-:S03]  /*ec40*/  IMAD.WIDE.U32 R16, R16, UR12, R30 ;  /* 0x0000000c10107c25 */ /* 0x000fc6000f8e001e */
[----:B------:R-:W-:-:S04]  /*ec50*/  IADD3 R16, P4, R16, UR14, RZ ;  /* 0x0000000e10107c10 */ /* 0x000fc8000ff9e0ff */
[--C-:B------:R-:W-:Y:S02]  /*ec60*/  IADD3.X R17, R17, UR15, R18.reuse, P4, !PT ;  /* 0x0000000f11117c10 */ /* 0x100fe4000a7fe412 */
[----:B------:R-:W-:-:S06]  /*ec70*/  PRMT R18, RZ, 0x7610, R18 ;  /* 0x00007610ff127816 */ /* 0x000fcc0000000012 */
[----:B------:R-:W4:Y:S01]  /*ec80*/  @!P1 LDG.E.U8 R18, desc[UR38][R16.64] ;  /* 0x0000002610129981 */ /* 0x000f22000c1e1100 */
[----:B------:R-:W-:Y:S02]  /*ec90*/  ISETP.LT.OR P6, PT, R26, 0x9, !P3 ;  /* 0x000000091a00780c */ /* 0x000fe40005fc1670 */
[----:B------:R-:W-:Y:S02]  /*eca0*/  LOP3.LUT P2, RZ, R27, 0x200000, RZ, 0xc0, !PT ;  /* 0x002000001bff7812 */ /* 0x000fe4000784c0ff */
[----:B----4-:R-:W-:-:S04]  /*ecb0*/  LOP3.LUT R18, R18, 0xff, RZ, 0xc0, !PT ;  /* 0x000000ff12127812 */ /* 0x010fc800078ec0ff */
[----:B------:R-:W-:-:S05]  /*ecc0*/  F2FP.F16.E4M3.UNPACK_B R18, R18 ;  /* 0x00000012ff12723e */ /* 0x000fca00020006ff */
[----:B------:R-:W-:-:S05]  /*ecd0*/  HADD2.F32 R18, -RZ, R18.H0_H0 ;  /* 0x20000012ff127230 */ /* 0x000fca0000004100 */
[----:B------:R-:W-:-:S04]  /*ece0*/  FMUL R18, R18, UR8 ;  /* 0x0000000812127c20 */ /* 0x000fc80008400000 */
[----:B--2---:R-:W-:Y:S02]  /*ecf0*/  FFMA R20, R56, UR33, R18 ;  /* 0x0000002138147c23 */ /* 0x004fe40008000012 */
[----:B------:R-:W0:Y:S01]  /*ed00*/  @!P6 LDC.64 R18, c[0x0][0x5c0] ;  /* 0x00017000ff12eb82 */ /* 0x000e220000000a00 */
[----:B------:R-:W-:Y:S01]  /*ed10*/  LOP3.LUT R0, R0, 0xfffffbff, RZ, 0xc0, !PT ;  /* 0xfffffbff00007812 */ /* 0x000fe200078ec0ff */
[----:B------:R-:W2:Y:S01]  /*ed20*/  LDL.LU R56, [R1+0x88] ;  /* 0x0000880001387983 */ /* 0x000ea20000300800 */
[----:B------:R-:W-:-:S05]  /*ed30*/  F2FP.SATFINITE.E4M3.F32.PACK_AB_MERGE_C R20, RZ, R20, RZ ;  /* 0x00000014ff14723e */ /* 0x000fca00048070ff */
[----:B------:R-:W-:Y:S01]  /*ed40*/  @!P1 STG.E.U8 desc[UR38][R40.64], R20 ;  /* 0x0000001428009986 */ /* 0x000fe2000c101126 */
[----:B0-----:R-:W-:Y:S02]  /*ed50*/  @!P6 IADD3 R60, P4, P5, R12, R18, R10 ;  /* 0x000000120c3ce210 */ /* 0x001fe40007d9e00a */
[----:B------:R-:W-:-:S06]  /*ed60*/  PRMT R18, RZ, 0x7610, R18 ;  /* 0x00007610ff127816 */ /* 0x000fcc0000000012 */
[----:B------:R-:W4:Y:S01]  /*ed70*/  @!P2 LDG.E.U8 R18, desc[UR38][R16.64+0x1] ;  /* 0x000001261012a981 */ /* 0x000f22000c1e1100 */
[----:B------:R-:W-:Y:S02]  /*ed80*/  ISETP.GE.AND P1, PT, R11, 0x89, PT ;  /* 0x000000890b00780c */ /* 0x000fe40003f26270 */
[----:B------:R-:W-:Y:S02]  /*ed90*/  @!P6 IADD3.X R61, R28, R19, R9, P4, P5 ;  /* 0x000000131c3de210 */ /* 0x000fe400027ea409 */
[----:B------:R-:W-:Y:S02]  /*eda0*/  ISETP.LT.OR P5, PT, R26, 0x1, !P1 ;  /* 0x000000011a00780c */ /* 0x000fe40004fa1670 */
[----:B------:R-:W-:-:S11]  /*edb0*/  @P6 LOP3.LUT R0, R0, 0x400, RZ, 0xfc, !PT ;  /* 0x0000040000006812 */ /* 0x000fd600078efcff */
[----:B------:R-:W-:Y:S02]  /*edc0*/  @!P5 IADD3 R22, P4, P6, R3, R12, R8 ;  /* 0x0000000c0316d210 */ /* 0x000fe40007e9e008 */
[----:B----4-:R-:W-:-:S04]  /*edd0*/  LOP3.LUT R18, R18, 0xff, RZ, 0xc0, !PT ;  /* 0x000000ff12127812 */ /* 0x010fc800078ec0ff */
[----:B------:R-:W-:-:S05]  /*ede0*/  F2FP.F16.E4M3.UNPACK_B R18, R18 ;  /* 0x00000012ff12723e */ /* 0x000fca00020006ff */
[----:B------:R-:W-:-:S05]  /*edf0*/  HADD2.F32 R18, -RZ, R18.H0_H0 ;  /* 0x20000012ff127230 */ /* 0x000fca0000004100 */
[----:B------:R-:W-:-:S04]  /*ee00*/  FMUL R18, R18, UR8 ;  /* 0x0000000812127c20 */ /* 0x000fc80008400000 */
[----:B---3--:R-:W-:Y:S01]  /*ee10*/  FFMA R18, R57, UR33, R18 ;  /* 0x0000002139127c23 */ /* 0x008fe20008000012 */
[----:B------:R-:W-:Y:S01]  /*ee20*/  @!P5 IADD3.X R23, R4, R28, R7, P4, P6 ;  /* 0x0000001c0417d210 */ /* 0x000fe200027ec407 */
[----:B------:R-:W3:Y:S03]  /*ee30*/  LDL.LU R57, [R1+0x8c] ;  /* 0x00008c0001397983 */ /* 0x000ee60000300800 */
[----:B------:R-:W-:-:S05]  /*ee40*/  F2FP.SATFINITE.E4M3.F32.PACK_AB_MERGE_C R18, RZ, R18, RZ ;  /* 0x00000012ff12723e */ /* 0x000fca00048070ff */
[----:B------:R0:W-:Y:S02]  /*ee50*/  @!P2 STG.E.U8 desc[UR38][R36.64+0x1], R18 ;  /* 0x000001122400a986 */ /* 0x0001e4000c101126 */
[----:B0-----:R-:W-:-:S05]  /*ee60*/  IADD3 R18, P2, R29, 0x88, RZ ;  /* 0x000000881d127810 */ /* 0x001fca0007f5e0ff */
[----:B------:R-:W-:-:S04]  /*ee70*/  IMAD.X R20, RZ, RZ, R83, P2 ;  /* 0x000000ffff147224 */ /* 0x000fc800010e0653 */
[----:B------:R-:W-:-:S04]  /*ee80*/  IMAD R20, R20, UR12, RZ ;  /* 0x0000000c14147c24 */ /* 0x000fc8000f8e02ff */
[C---:B------:R-:W-:Y:S02]  /*ee90*/  IMAD R20, R18.reuse, UR13, R20 ;  /* 0x0000000d12147c24 */ /* 0x040fe4000f8e0214 */
[----:B------:R-:W-:-:S03]  /*eea0*/  IMAD.WIDE.U32 R18, R18, UR12, R30 ;  /* 0x0000000c12127c25 */ /* 0x000fc6000f8e001e */
[----:B------:R-:W-:-:S04]  /*eeb0*/  IADD3 R18, P2, R18, UR14, RZ ;  /* 0x0000000e12127c10 */ /* 0x000fc8000ff5e0ff */
[----:B------:R-:W-:Y:S02]  /*eec0*/  IADD3.X R19, R19, UR15, R20, P2, !PT ;  /* 0x0000000f13137c10 */ /* 0x000fe400097fe414 */
[----:B------:R-:W0:Y:S02]  /*eed0*/  @!P5 LDC.64 R20, c[0x0][0x5c0] ;  /* 0x00017000ff14db82 */ /* 0x000e240000000a00 */
[----:B0-----:R-:W-:Y:S02]  /*eee0*/  @!P5 IADD3 R20, P2, R22, R20, RZ ;  /* 0x000000141614d210 */ /* 0x001fe40007f5e0ff */
[----:B------:R-:W-:-:S06]  /*eef0*/  PRMT R22, RZ, 0x7610, R22 ;  /* 0x00007610ff167816 */ /* 0x000fcc0000000016 */
[----:B------:R-:W4:Y:S01]  /*ef00*/  @!P5 LDG.E.U8 R22, desc[UR38][R18.64] ;  /* 0x000000261216d981 */ /* 0x000f22000c1e1100 */
[----:B------:R-:W-:Y:S01]  /*ef10*/  ISETP.LT.OR P4, PT, R26, 0x2, !P1 ;  /* 0x000000021a00780c */ /* 0x000fe20004f81670 */
[----:B------:R-:W-:-:S12]  /*ef20*/  @!P5 IMAD.X R21, R23, 0x1, R21, P2 ;  /* 0x000000011715d824 */ /* 0x000fd800010e0615 */
[----:B------:R-:W-:-:S04]  /*ef30*/  @!P4 IADD3 R32, P2, P6, R3, R12, R8 ;  /* 0x0000000c0320c210 */ /* 0x000fc80007e5e008 */
[----:B------:R-:W-:Y:S02]  /*ef40*/  @!P4 IADD3.X R33, R4, R28, R7, P2, P6 ;  /* 0x0000001c0421c210 */ /* 0x000fe400017ec407 */
[----:B------:R-:W-:Y:S02]  /*ef50*/  ISETP.LT.OR P2, PT, R26, 0xa, !P3 ;  /* 0x0000000a1a00780c */ /* 0x000fe40005f41670 */
[----:B----4-:R-:W-:-:S04]  /*ef60*/  LOP3.LUT R22, R22, 0xff, RZ, 0xc0, !PT ;  /* 0x000000ff16167812 */ /* 0x010fc800078ec0ff */
[----:B------:R-:W-:-:S05]  /*ef70*/  F2FP.F16.E4M3.UNPACK_B R22, R22 ;  /* 0x00000016ff16723e */ /* 0x000fca00020006ff */
[----:B------:R-:W-:-:S05]  /*ef80*/  HADD2.F32 R22, -RZ, R22.H0_H0 ;  /* 0x20000016ff167230 */ /* 0x000fca0000004100 */
[----:B------:R-:W-:-:S04]  /*ef90*/  FMUL R22, R22, UR8 ;  /* 0x0000000816167c20 */ /* 0x000fc80008400000 */
[----:B--2---:R-:W-:Y:S01]  /*efa0*/  FFMA R22, R56, UR33, R22 ;  /* 0x0000002138167c23 */ /* 0x004fe20008000016 */
[----:B------:R-:W-:Y:S01]  /*efb0*/  LOP3.LUT R27, R27, 0xffffbfff, RZ, 0xc0, !PT ;  /* 0xffffbfff1b1b7812 */ /* 0x000fe200078ec0ff */
[----:B------:R-:W2:Y:S03]  /*efc0*/  LDL.LU R56, [R1+0x90] ;  /* 0x0000900001387983 */ /* 0x000ea60000300800 */
[----:B------:R-:W-:Y:S01]  /*efd0*/  F2FP.SATFINITE.E4M3.F32.PACK_AB_MERGE_C R22, RZ, R22, RZ ;  /* 0x00000016ff16723e */ /* 0x000fe200048070ff */
[----:B------:R-:W4:Y:S04]  /*efe0*/  LDL.LU R62, [R1+0x94] ;  /* 0x00009400013e7983 */ /* 0x000f280000300800 */
[----:B------:R0:W-:Y:S01]  /*eff0*/  @!P5 STG.E.U8 desc[UR38][R20.64], R22 ;  /* 0x000000161400d986 */ /* 0x0001e2000c101126 */
[----:B------:R-:W-:-:S02]  /*f000*/  @P2 LOP3.LUT R27, R27, 0x4000, RZ, 0xfc, !PT ;  /* 0x000040001b1b2812 */ /* 0x000fc400078efcff */
[----:B------:R-:W-:Y:S01]  /*f010*/  LOP3.LUT R0, R0, 0xfffffdff, RZ, 0xc0, !PT ;  /* 0xfffffdff00007812 */ /* 0x000fe200078ec0ff */
[----:B------:R-:W4:Y:S01]  /*f020*/  LDL.LU R63, [R1+0x98] ;  /* 0x00009800013f7983 */ /* 0x000f220000300800 */
[----:B0-----:R-:W0:Y:S08]  /*f030*/  @!P2 LDC.64 R20, c[0x0][0x5c0] ;  /* 0x00017000ff14ab82 */ /* 0x001e300000000a00 */
[----:B------:R-:W1:Y:S01]  /*f040*/  @!P4 LDC.64 R22, c[0x0][0x5c0] ;  /* 0x00017000ff16cb82 */ /* 0x000e620000000a00 */
[----:B0-----:R-:W-:-:S02]  /*f050*/  @!P2 IADD3 R40, P5, P6, R12, R20, R10 ;  /* 0x000000140c28a210 */ /* 0x001fc40007ebe00a */
[----:B------:R-:W-:-:S06]  /*f060*/  PRMT R20, RZ, 0x7610, R20 ;  /* 0x00007610ff147816 */ /* 0x000fcc0000000014 */
[----:B------:R-:W3:Y:S01]  /*f070*/  @!P4 LDG.E.U8 R20, desc[UR38][R18.64+0x1] ;  /* 0x000001261214c981 */ /* 0x000ee2000c1e1100 */
[----:B------:R-:W-:Y:S02]  /*f080*/  @!P2 IADD3.X R41, R28, R21, R9, P5, P6 ;  /* 0x000000151c29a210 */ /* 0x000fe40002fec409 */
[----:B------:R-:W-:Y:S02]  /*f090*/  ISETP.GE.AND P2, PT, R11, 0x101, PT ;  /* 0x000001010b00780c */ /* 0x000fe40003f46270 */
[----:B-1----:R-:W-:Y:S02]  /*f0a0*/  @!P4 IADD3 R22, P3, R32, R22, RZ ;  /* 0x000000162016c210 */ /* 0x002fe40007f7e0ff */
[----:B------:R-:W-:-:S03]  /*f0b0*/  ISETP.LT.OR P6, PT, R26, 0x11, !P2 ;  /* 0x000000111a00780c */ /* 0x000fc600057c1670 */
[----:B------:R-:W-:Y:S01]  /*f0c0*/  @!P4 IMAD.X R23, R33, 0x1, R23, P3 ;  /* 0x000000012117c824 */ /* 0x000fe200018e0617 */
[----:B------:R-:W-:Y:S02]  /*f0d0*/  LOP3.LUT P3, RZ, R27, 0x20000, RZ, 0xc0, !PT ;  /* 0x000200001bff7812 */ /* 0x000fe4000786c0ff */
[----:B---3--:R-:W-:-:S04]  /*f0e0*/  LOP3.LUT R20, R20, 0xff, RZ, 0xc0, !PT ;  /* 0x000000ff14147812 */ /* 0x008fc800078ec0ff */
        /* <DEDUP_REMOVED lines=9> */
[----:B------:R-:W3:Y:S01]  /*f180*/  @!P3 LDG.E.U8 R20, desc[UR38][R16.64+0x8] ;  /* 0x000008261014b981 */ /* 0x000ee2000c1e1100 */
[----:B------:R-:W-:Y:S02]  /*f190*/  @P6 LOP3.LUT R0, R0, 0x200, RZ, 0xfc, !PT ;  /* 0x0000020000006812 */ /* 0x000fe400078efcff */
[----:B------:R-:W-:Y:S02]  /*f1a0*/  @!P6 IADD3.X R59, R28, R21, R9, P4, P5 ;  /* 0x000000151c3be210 */ /* 0x000fe400027ea409 */
[----:B------:R-:W-:Y:S02]  /*f1b0*/  ISETP.LT.OR P6, PT, R26, 0x12, !P2 ;  /* 0x000000121a00780c */ /* 0x000fe400057c1670 */
[----:B------:R-:W-:-:S11]  /*f1c0*/  LOP3.LUT R0, R0, 0xfffffeff, RZ, 0xc0, !PT ;  /* 0xfffffeff00007812 */ /* 0x000fd600078ec0ff */
[----:B------:R-:W-:Y:S02]  /*f1d0*/  @P6 LOP3.LUT R0, R0, 0x100, RZ, 0xfc, !PT ;  /* 0x0000010000006812 */ /* 0x000fe400078efcff */
[----:B---3--:R-:W-:-:S04]  /*f1e0*/  LOP3.LUT R20, R20, 0xff, RZ, 0xc0, !PT ;  /* 0x000000ff14147812 */ /* 0x008fc800078ec0ff */
[----:B------:R-:W-:-:S05]  /*f1f0*/  F2FP.F16.E4M3.UNPACK_B R20, R20 ;  /* 0x00000014ff14723e */ /* 0x000fca00020006ff */
[----:B------:R-:W-:-:S05]  /*f200*/  HADD2.F32 R20, -RZ, R20.H0_H0 ;  /* 0x20000014ff147230 */ /* 0x000fca0000004100 */
[----:B------:R-:W-:-:S04]  /*f210*/  FMUL R20, R20, UR8 ;  /* 0x0000000814147c20 */ /* 0x000fc80008400000 */
[----:B--2---:R-:W-:Y:S02]  /*f220*/  FFMA R22, R56, UR33, R20 ;  /* 0x0000002138167c23 */ /* 0x004fe40008000014 */
[----:B------:R-:W0:Y:S02]  /*f230*/  @!P6 LDC.64 R20, c[0x0][0x5c0] ;  /* 0x00017000ff14eb82 */ /* 0x000e240000000a00 */
[----:B0-----:R-:W-:-:S04]  /*f240*/  @!P6 IADD3 R56, P4, P5, R12, R20, R10 ;  /* 0x000000140c38e210 */ /* 0x001fc80007d9e00a */
[----:B------:R-:W-:Y:S02]  /*f250*/  @!P6 IADD3.X R57, R28, R21, R9, P4, P5 ;  /* 0x000000151c39e210 */ /* 0x000fe400027ea409 */
[----:B------:R-:W-:-:S13]  /*f260*/  ISETP.LT.OR P6, PT, R26, 0x19, !P2 ;  /* 0x000000191a00780c */ /* 0x000fda00057c1670 */
[----:B------:R-:W0:Y:S01]  /*f270*/  @!P6 LDC.64 R20, c[0x0][0x5c0] ;  /* 0x00017000ff14eb82 */ /* 0x000e220000000a00 */
[----:B------:R-:W-:-:S05]  /*f280*/  F2FP.SATFINITE.E4M3.F32.PACK_AB_MERGE_C R22, RZ, R22, RZ ;  /* 0x00000016ff16723e */ /* 0x000fca00048070ff */
[----:B------:R0:W-:Y:S02]  /*f290*/  @!P3 STG.E.U8 desc[UR38][R48.64+0x8], R22 ;  /* 0x000008163000b986 */ /* 0x0001e4000c101126 */
[----:B0-----:R-:W-:Y:S02]  /*f2a0*/  @!P6 IADD3 R48, P4, P5, R12, R20, R10 ;  /* 0x000000140c30e210 */ /* 0x001fe40007d9e00a */
[----:B------:R-:W-:-:S06]  /*f2b0*/  PRMT R20, RZ, 0x7610, R20 ;  /* 0x00007610ff147816 */ /* 0x000fcc0000000014 */
[----:B------:R-:W2:Y:S01]  /*f2c0*/  @!P0 LDG.E.U8 R20, desc[UR38][R16.64+0x9] ;  /* 0x0000092610148981 */ /* 0x000ea2000c1e1100 */
[----:B------:R-:W-:Y:S02]  /*f2d0*/  @!P6 IADD3.X R49, R28, R21, R9, P4, P5 ;  /* 0x000000151c31e210 */ /* 0x000fe400027ea409 */
[----:B------:R-:W-:Y:S02]  /*f2e0*/  ISETP.LT.OR P4, PT, R26, 0x9, !P1 ;  /* 0x000000091a00780c */ /* 0x000fe40004f81670 */
[----:B--2---:R-:W-:-:S04]  /*f2f0*/  LOP3.LUT R20, R20, 0xff, RZ, 0xc0, !PT ;  /* 0x000000ff14147812 */ /* 0x004fc800078ec0ff */
[----:B------:R-:W-:-:S05]  /*f300*/  F2FP.F16.E4M3.UNPACK_B R20, R20 ;  /* 0x00000014ff14723e */ /* 0x000fca00020006ff */
[----:B------:R-:W-:-:S05]  /*f310*/  HADD2.F32 R20, -RZ, R20.H0_H0 ;  /* 0x20000014ff147230 */ /* 0x000fca0000004100 */
[----:B------:R-:W-:-:S04]  /*f320*/  FMUL R20, R20, UR8 ;  /* 0x0000000814147c20 */ /* 0x000fc80008400000 */
[----:B----4-:R-:W-:Y:S01]  /*f330*/  FFMA R20, R62, UR33, R20 ;  /* 0x000000213e147c23 */ /* 0x010fe20008000014 */
[----:B------:R-:W-:Y:S01]  /*f340*/  ISETP.LT.OR P2, PT, R26, 0x1a, !P2 ;  /* 0x0000001a1a00780c */ /* 0x000fe20005741670 */
[----:B------:R-:W2:Y:S03]  /*f350*/  LDL.LU R62, [R1+0x9c] ;  /* 0x00009c00013e7983 */ /* 0x000ea60000300800 */
[----:B------:R-:W-:Y:S01]  /*f360*/  F2FP.SATFINITE.E4M3.F32.PACK_AB_MERGE_C R20, RZ, R20, RZ ;  /* 0x00000014ff14723e */ /* 0x000fe200048070ff */
[----:B------:R-:W3:Y:S04]  /*f370*/  LDL.LU R64, [R1+0xa0] ;  /* 0x0000a00001407983 */ /* 0x000ee80000300800 */
[----:B------:R0:W-:Y:S01]  /*f380*/  @!P0 STG.E.U8 desc[UR38][R42.64+0x9], R20 ;  /* 0x000009142a008986 */ /* 0x0001e2000c101126 */
[----:B------:R-:W-:-:S02]  /*f390*/  LOP3.LUT R0, R0, 0xfffff7ff, RZ, 0xc0, !PT ;  /* 0xfffff7ff00007812 */ /* 0x000fc400078ec0ff */
[----:B------:R-:W-:Y:S01]  /*f3a0*/  LOP3.LUT P3, RZ, R27, 0x10000, RZ, 0xc0, !PT ;  /* 0x000100001bff7812 */ /* 0x000fe2000786c0ff */
[----:B------:R-:W4:Y:S01]  /*f3b0*/  LDL.LU R65, [R1+0xa4] ;  /* 0x0000a40001417983 */ /* 0x000f220000300800 */
[----:B0-----:R-:W0:Y:S01]  /*f3c0*/  @!P4 LDC.64 R20, c[0x0][0x5c0] ;  /* 0x00017000ff14cb82 */ /* 0x001e220000000a00 */
[----:B------:R-:W-:-:S04]  /*f3d0*/  @!P4 IADD3 R22, P0, P5, R3, R12, R8 ;  /* 0x0000000c0316c210 */ /* 0x000fc80007d1e008 */
[----:B------:R-:W-:Y:S02]  /*f3e0*/  @!P4 IADD3.X R23, R4, R28, R7, P0, P5 ;  /* 0x0000001c0417c210 */ /* 0x000fe400007ea407 */
[----:B0-----:R-:W-:Y:S02]  /*f3f0*/  @!P4 IADD3 R20, P0, R22, R20, RZ ;  /* 0x000000141614c210 */ /* 0x001fe40007f1e0ff */
[----:B------:R-:W-:-:S06]  /*f400*/  PRMT R22, RZ, 0x7610, R22 ;  /* 0x00007610ff167816 */ /* 0x000fcc0000000016 */
[----:B------:R-:W2:Y:S01]  /*f410*/  @!P4 LDG.E.U8 R22, desc[UR38][R18.64+0x8] ;  /* 0x000008261216c981 */ /* 0x000ea2000c1e1100 */
[----:B------:R-:W-:Y:S01]  /*f420*/  @!P4 IMAD.X R21, R23, 0x1, R21, P0 ;  /* 0x000000011715c824 */ /* 0x000fe200000e0615 */
[----:B------:R-:W-:Y:S02]  /*f430*/  ISETP.LT.OR P0, PT, R26, 0xa, !P1 ;  /* 0x0000000a1a00780c */ /* 0x000fe40004f01670 */
[----:B------:R-:W-:-:S11]  /*f440*/  @P6 LOP3.LUT R0, R0, 0x800, RZ, 0xfc, !PT ;  /* 0x0000080000006812 */ /* 0x000fd600078efcff */
[----:B------:R-:W-:-:S04]  /*f450*/  @!P0 IADD3 R32, P5, P6, R3, R12, R8 ;  /* 0x0000000c03208210 */ /* 0x000fc80007ebe008 */
[----:B------:R-:W-:Y:S02]  /*f460*/  @!P0 IADD3.X R33, R4, R28, R7, P5, P6 ;  /* 0x0000001c04218210 */ /* 0x000fe40002fec407 */
[----:B--2---:R-:W-:-:S04]  /*f470*/  LOP3.LUT R22, R22, 0xff, RZ, 0xc0, !PT ;  /* 0x000000ff16167812 */ /* 0x004fc800078ec0ff */
[----:B------:R-:W-:-:S05]  /*f480*/  F2FP.F16.E4M3.UNPACK_B R22, R22 ;  /* 0x00000016ff16723e */ /* 0x000fca00020006ff */
[----:B------:R-:W-:-:S05]  /*f490*/  HADD2.F32 R22, -RZ, R22.H0_H0 ;  /* 0x20000016ff167230 */ /* 0x000fca0000004100 */
[----:B------:R-:W-:-:S04]  /*f4a0*/  FMUL R22, R22, UR8 ;  /* 0x0000000816167c20 */ /* 0x000fc80008400000 */
[----:B------:R-:W-:-:S05]  /*f4b0*/  FFMA R22, R63, UR33, R22 ;  /* 0x000000213f167c23 */ /* 0x000fca0008000016 */
[----:B------:R-:W-:-:S05]  /*f4c0*/  F2FP.SATFINITE.E4M3.F32.PACK_AB_MERGE_C R22, RZ, R22, RZ ;  /* 0x00000016ff16723e */ /* 0x000fca00048070ff */
[----:B------:R0:W-:Y:S02]  /*f4d0*/  @!P4 STG.E.U8 desc[UR38][R20.64+0x8], R22 ;  /* 0x000008161400c986 */ /* 0x0001e4000c101126 */
[----:B0-----:R-:W0:Y:S08]  /*f4e0*/  @!P2 LDC.64 R20, c[0x0][0x5c0] ;  /* 0x00017000ff14ab82 */ /* 0x001e300000000a00 */
[----:B------:R-:W1:Y:S01]  /*f4f0*/  @!P0 LDC.64 R22, c[0x0][0x5c0] ;  /* 0x00017000ff168b82 */ /* 0x000e620000000a00 */
[----:B0-----:R-:W-:-:S02]  /*f500*/  @!P2 IADD3 R36, P5, P6, R12, R20, R10 ;  /* 0x000000140c24a210 */ /* 0x001fc40007ebe00a */
[----:B------:R-:W-:-:S06]  /*f510*/  PRMT R20, RZ, 0x7610, R20 ;  /* 0x00007610ff147816 */ /* 0x000fcc0000000014 */
[----:B------:R-:W2:Y:S01]  /*f520*/  @!P0 LDG.E.U8 R20, desc[UR38][R18.64+0x9] ;  /* 0x0000092612148981 */ /* 0x000ea2000c1e1100 */
[----:B------:R-:W-:Y:S02]  /*f530*/  @!P2 IADD3.X R37, R28, R21, R9, P5, P6 ;  /* 0x000000151c25a210 */ /* 0x000fe40002fec409 */
[----:B------:R-:W-:Y:S02]  /*f540*/  ISETP.LT.OR P5, PT, R26, 0x21, !P3 ;  /* 0x000000211a00780c */ /* 0x000fe40005fa1670 */
[----:B-1----:R-:W-:-:S05]  /*f550*/  @!P0 IADD3 R22, P4, R32, R22, RZ ;  /* 0x0000001620168210 */ /* 0x002fca0007f9e0ff */
[----:B------:R-:W-:Y:S01]  /*f560*/  @!P0 IMAD.X R23, R33, 0x1, R23, P4 ;  /* 0x0000000121178824 */ /* 0x000fe200020e0617 */
[----:B------:R-:W-:-:S04]  /*f570*/  LOP3.LUT R0, R0, 0xfffffff7, RZ, 0xc0, !PT ;  /* 0xfffffff700007812 */ /* 0x000fc800078ec0ff */
[----:B------:R-:W-:-:S04]  /*f580*/  @P2 LOP3.LUT R0, R0, 0x8, RZ, 0xfc, !PT ;  /* 0x0000000800002812 */ /* 0x000fc800078efcff */
[----:B------:R-:W-:Y:S02]  /*f590*/  LOP3.LUT P6, RZ, R0, 0x20, RZ, 0xc0, !PT ;  /* 0x0000002000ff7812 */ /* 0x000fe400078cc0ff */
[----:B--2---:R-:W-:-:S04]  /*f5a0*/  LOP3.LUT R20, R20, 0xff, RZ, 0xc0, !PT ;  /* 0x000000ff14147812 */ /* 0x004fc800078ec0ff */
        /* <DEDUP_REMOVED lines=9> */
[----:B------:R-:W2:Y:S01]  /*f640*/  @!P6 LDG.E.U8 R20, desc[UR38][R16.64+0x10] ;  /* 0x000010261014e981 */ /* 0x000ea2000c1e1100 */
[----:B------:R-:W-:Y:S02]  /*f650*/  @!P5 IADD3.X R63, R28, R21, R4, P0, P4 ;  /* 0x000000151c3fd210 */ /* 0x000fe400007e8404 */
[----:B------:R-:W-:Y:S02]  /*f660*/  ISETP.LT.OR P5, PT, R26, 0x22, !P3 ;  /* 0x000000221a00780c */ /* 0x000fe40005fa1670 */
[----:B------:R-:W-:Y:S02]  /*f670*/  LOP3.LUT P2, RZ, R0, 0x10, RZ, 0xc0, !PT ;  /* 0x0000001000ff7812 */ /* 0x000fe4000784c0ff */
[----:B--2---:R-:W-:-:S04]  /*f680*/  LOP3.LUT R20, R20, 0xff, RZ, 0xc0, !PT ;  /* 0x000000ff14147812 */ /* 0x004fc800078ec0ff */
[----:B------:R-:W-:-:S05]  /*f690*/  F2FP.F16.E4M3.UNPACK_B R20, R20 ;  /* 0x00000014ff14723e */ /* 0x000fca00020006ff */
[----:B------:R-:W-:-:S05]  /*f6a0*/  HADD2.F32 R20, -RZ, R20.H0_H0 ;  /* 0x20000014ff147230 */ /* 0x000fca0000004100 */
[----:B------:R-:W-:-:S04]  /*f6b0*/  FMUL R20, R20, UR8 ;  /* 0x0000000814147c20 */ /* 0x000fc80008400000 */
[----:B---3--:R-:W-:Y:S02]  /*f6c0*/  FFMA R22, R64, UR33, R20 ;  /* 0x0000002140167c23 */ /* 0x008fe40008000014 */
[----:B------:R-:W0:Y:S01]  /*f6d0*/  @!P5 LDC.64 R20, c[0x0][0x5c0] ;  /* 0x00017000ff14db82 */ /* 0x000e220000000a00 */
[----:B------:R-:W2:Y:S02]  /*f6e0*/  LDL.LU R64, [R1+0xa8] ;  /* 0x0000a80001407983 */ /* 0x000ea40000300800 */
[----:B------:R-:W-:Y:S02]  /*f6f0*/  F2FP.SATFINITE.E4M3.F32.PACK_AB_MERGE_C R22, RZ, R22, RZ ;  /* 0x00000016ff16723e */ /* 0x000fe400048070ff */
[----:B------:R-:W3:Y:S01]  /*f700*/  LDL.LU R67, [R1+0xac] ;  /* 0x0000ac0001437983 */ /* 0x000ee20000300800 */
[----:B0-----:R-:W-:-:S03]  /*f710*/  @!P5 IADD3 R46, P0, P4, R12, R20, R3 ;  /* 0x000000140c2ed210 */ /* 0x001fc60007c1e003 */
[----:B------:R0:W-:Y:S01]  /*f720*/  @!P6 STG.E.U8 desc[UR38][R44.64+0x10], R22 ;  /* 0x000010162c00e986 */ /* 0x0001e2000c101126 */
[----:B------:R-:W-:-:S03]  /*f730*/  @!P5 IADD3.X R47, R28, R21, R4, P0, P4 ;  /* 0x000000151c2fd210 */ /* 0x000fc600007e8404 */
[----:B------:R-:W3:Y:S01]  /*f740*/  LDL.LU R66, [R1+0xb0] ;  /* 0x0000b00001427983 */ /* 0x000ee20000300800 */
[----:B------:R-:W-:-:S13]  /*f750*/  ISETP.LT.OR P5, PT, R26, 0x29, !P3 ;  /* 0x000000291a00780c */ /* 0x000fda0005fa1670 */
[----:B------:R-:W1:Y:S02]  /*f760*/  @!P5 LDC.64 R20, c[0x0][0x5c0] ;  /* 0x00017000ff14db82 */ /* 0x000e640000000a00 */
[----:B-1----:R-:W-:Y:S02]  /*f770*/  @!P5 IADD3 R68, P0, P4, R12, R20, R3 ;  /* 0x000000140c44d210 */ /* 0x002fe40007c1e003 */
[----:B------:R-:W-:-:S06]  /*f780*/  PRMT R20, RZ, 0x7610, R20 ;  /* 0x00007610ff147816 */ /* 0x000fcc0000000014 */
[----:B------:R-:W4:Y:S01]  /*f790*/  @!P2 LDG.E.U8 R20, desc[UR38][R16.64+0x11] ;  /* 0x000011261014a981 */ /* 0x000f22000c1e1100 */
[----:B------:R-:W-:Y:S02]  /*f7a0*/  @!P5 IADD3.X R69, R28, R21, R4, P0, P4 ;  /* 0x000000151c45d210 */ /* 0x000fe400007e8404 */
[----:B------:R-:W-:-:S13]  /*f7b0*/  ISETP.LT.OR P4, PT, R26, 0x11, !P1 ;  /* 0x000000111a00780c */ /* 0x000fda0004f81670 */
[----:B0-----:R-:W-:-:S04]  /*f7c0*/  @!P4 IADD3 R22, P0, P5, R3, R12, R8 ;  /* 0x0000000c0316c210 */ /* 0x001fc80007d1e008 */
[----:B------:R-:W-:Y:S02]  /*f7d0*/  @!P4 IADD3.X R23, R4, R28, R7, P0, P5 ;  /* 0x0000001c0417c210 */ /* 0x000fe400007ea407 */
        /* <DEDUP_REMOVED lines=8> */
[----:B0-----:R-:W-:Y:S02]  /*f860*/  @!P4 IADD3 R20, P0, R22, R20, RZ ;  /* 0x000000141614c210 */ /* 0x001fe40007f1e0ff */
[----:B------:R-:W-:-:S06]  /*f870*/  PRMT R22, RZ, 0x7610, R22 ;  /* 0x00007610ff167816 */ /* 0x000fcc0000000016 */
[----:B------:R-:W4:Y:S01]  /*f880*/  @!P4 LDG.E.U8 R22, desc[UR38][R18.64+0x10] ;  /* 0x000010261216c981 */ /* 0x000f22000c1e1100 */
[C---:B------:R-:W-:Y:S01]  /*f890*/  ISETP.LT.OR P2, PT, R26.reuse, 0x2a, !P3 ;  /* 0x0000002a1a00780c */ /* 0x040fe20005f41670 */
[----:B------:R-:W-:Y:S01]  /*f8a0*/  @!P4 IMAD.X R21, R23, 0x1, R21, P0 ;  /* 0x000000011715c824 */ /* 0x000fe200000e0615 */
[----:B------:R-:W-:-:S13]  /*f8b0*/  ISETP.LT.OR P0, PT, R26, 0x12, !P1 ;  /* 0x000000121a00780c */ /* 0x000fda0004f01670 */
[----:B------:R-:W-:-:S04]  /*f8c0*/  @!P0 IADD3 R32, P5, P6, R3, R12, R8 ;  /* 0x0000000c03208210 */ /* 0x000fc80007ebe008 */
[----:B------:R-:W-:Y:S02]  /*f8d0*/  @!P0 IADD3.X R33, R4, R28, R7, P5, P6 ;  /* 0x0000001c04218210 */ /* 0x000fe40002fec407 */
[----:B----4-:R-:W-:-:S04]  /*f8e0*/  LOP3.LUT R22, R22, 0xff, RZ, 0xc0, !PT ;  /* 0x000000ff16167812 */ /* 0x010fc800078ec0ff */
[----:B------:R-:W-:-:S05]  /*f8f0*/  F2FP.F16.E4M3.UNPACK_B R22, R22 ;  /* 0x00000016ff16723e */ /* 0x000fca00020006ff */
[----:B------:R-:W-:-:S05]  /*f900*/  HADD2.F32 R22, -RZ, R22.H0_H0 ;  /* 0x20000016ff167230 */ /* 0x000fca0000004100 */
[----:B------:R-:W-:-:S04]  /*f910*/  FMUL R22, R22, UR8 ;  /* 0x0000000816167c20 */ /* 0x000fc80008400000 */
[----:B--2---:R-:W-:-:S05]  /*f920*/  FFMA R22, R64, UR33, R22 ;  /* 0x0000002140167c23 */ /* 0x004fca0008000016 */
        /* <DEDUP_REMOVED lines=18> */
[----:B---3--:R-:W-:Y:S01]  /*fa50*/  FFMA R20, R67, UR33, R20 ;  /* 0x0000002143147c23 */ /* 0x008fe20008000014 */
[----:B------:R-:W-:Y:S01]  /*fa60*/  LOP3.LUT P2, RZ, R0, 0x2, RZ, 0xc0, !PT ;  /* 0x0000000200ff7812 */ /* 0x000fe2000784c0ff */
[----:B------:R-:W2:Y:S03]  /*fa70*/  LDL.LU R67, [R1+0xb4] ;  /* 0x0000b40001437983 */ /* 0x000ea60000300800 */
[----:B------:R-:W-:-:S05]  /*fa80*/  F2FP.SATFINITE.E4M3.F32.PACK_AB_MERGE_C R20, RZ, R20, RZ ;  /* 0x00000014ff14723e */ /* 0x000fca00048070ff */
[----:B------:R0:W-:Y:S02]  /*fa90*/  @!P0 STG.E.U8 desc[UR38][R22.64+0x11], R20 ;  /* 0x0000111416008986 */ /* 0x0001e4000c101126 */
[----:B0-----:R-:W0:Y:S02]  /*faa0*/  @!P5 LDC.64 R20, c[0x0][0x5c0] ;  /* 0x00017000ff14db82 */ /* 0x001e240000000a00 */
[----:B0-----:R-:W-:Y:S02]  /*fab0*/  @!P5 IADD3 R72, P0, P4, R12, R20, R3 ;  /* 0x000000140c48d210 */ /* 0x001fe40007c1e003 */
[----:B------:R-:W-:-:S06]  /*fac0*/  PRMT R20, RZ, 0x7610, R20 ;  /* 0x00007610ff147816 */ /* 0x000fcc0000000014 */
[----:B------:R-:W3:Y:S01]  /*fad0*/  @!P6 LDG.E.U8 R20, desc[UR38][R16.64+0x18] ;  /* 0x000018261014e981 */ /* 0x000ee2000c1e1100 */
[----:B------:R-:W-:Y:S02]  /*fae0*/  LOP3.LUT R0, R0, 0xffff7fff, RZ, 0xc0, !PT ;  /* 0xffff7fff00007812 */ /* 0x000fe400078ec0ff */
[----:B------:R-:W-:Y:S02]  /*faf0*/  @!P5 IADD3.X R73, R28, R21, R4, P0, P4 ;  /* 0x000000151c49d210 */ /* 0x000fe400007e8404 */
[----:B------:R-:W-:Y:S02]  /*fb00*/  @P5 LOP3.LUT R0, R0, 0x8000, RZ, 0xfc, !PT ;  /* 0x0000800000005812 */ /* 0x000fe400078efcff */
[----:B------:R-:W-:Y:S02]  /*fb10*/  ISETP.LT.OR P5, PT, R26, 0x32, !P3 ;  /* 0x000000321a00780c */ /* 0x000fe40005fa1670 */
[----:B------:R-:W-:-:S11]  /*fb20*/  LOP3.LUT R0, R0, 0xffffbfff, RZ, 0xc0, !PT ;  /* 0xffffbfff00007812 */ /* 0x000fd600078ec0ff */
[----:B------:R-:W-:Y:S02]  /*fb30*/  @P5 LOP3.LUT R0, R0, 0x4000, RZ, 0xfc, !PT ;  /* 0x0000400000005812 */ /* 0x000fe400078efcff */
[----:B---3--:R-:W-:-:S04]  /*fb40*/  LOP3.LUT R20, R20, 0xff, RZ, 0xc0, !PT ;  /* 0x000000ff14147812 */ /* 0x008fc800078ec0ff */
[----:B------:R-:W-:-:S05]  /*fb50*/  F2FP.F16.E4M3.UNPACK_B R20, R20 ;  /* 0x00000014ff14723e */ /* 0x000fca00020006ff */
[----:B------:R-:W-:-:S05]  /*fb60*/  HADD2.F32 R20, -RZ, R20.H0_H0 ;  /* 0x20000014ff147230 */ /* 0x000fca0000004100 */
[----:B------:R-:W-:-:S04]  /*fb70*/  FMUL R20, R20, UR8 ;  /* 0x0000000814147c20 */ /* 0x000fc80008400000 */
[----:B------:R-:W-:Y:S02]  /*fb80*/  FFMA R22, R66, UR33, R20 ;  /* 0x0000002142167c23 */ /* 0x000fe40008000014 */
[----:B------:R-:W0:Y:S01]  /*fb90*/  @!P5 LDC.64 R20, c[0x0][0x5c0] ;  /* 0x00017000ff14db82 */ /* 0x000e220000000a00 */
[----:B------:R-:W-:Y:S01]  /*fba0*/  LOP3.LUT R0, R0, 0xfffdffff, RZ, 0xc0, !PT ;  /* 0xfffdffff00007812 */ /* 0x000fe200078ec0ff */
[----:B------:R-:W3:Y:S01]  /*fbb0*/  LDL.LU R66, [R1+0xb8] ;  /* 0x0000b80001427983 */ /* 0x000ee20000300800 */
[----:B0-----:R-:W-:-:S04]  /*fbc0*/  @!P5 IADD3 R70, P0, P4, R12, R20, R3 ;  /* 0x000000140c46d210 */ /* 0x001fc80007c1e003 */
[----:B------:R-:W-:Y:S02]  /*fbd0*/  @!P5 IADD3.X R71, R28, R21, R4, P0, P4 ;  /* 0x000000151c47d210 */ /* 0x000fe400007e8404 */
[----:B------:R-:W-:-:S13]  /*fbe0*/  ISETP.LT.OR P5, PT, R26, 0x39, !P3 ;  /* 0x000000391a00780c */ /* 0x000fda0005fa1670 */
[----:B------:R-:W0:Y:S01]  /*fbf0*/  @!P5 LDC.64 R20, c[0x0][0x5c0] ;  /* 0x00017000ff14db82 */ /* 0x000e220000000a00 */
[----:B------:R-:W-:-:S05]  /*fc00*/  F2FP.SATFINITE.E4M3.F32.PACK_AB_MERGE_C R22, RZ, R22, RZ ;  /* 0x00000016ff16723e */ /* 0x000fca00048070ff */
[----:B------:R1:W-:Y:S01]  /*fc10*/  @!P6 STG.E.U8 desc[UR38][R50.64+0x18], R22 ;  /* 0x000018163200e986 */ /* 0x0003e2000c101126 */
[----:B0-----:R-:W-:Y:S02]  /*fc20*/  @!P5 IADD3 R78, P0, P4, R12, R20, R3 ;  /* 0x000000140c4ed210 */ /* 0x001fe40007c1e003 */
[----:B------:R-:W-:-:S06]  /*fc30*/  PRMT R20, RZ, 0x7610, R20 ;  /* 0x00007610ff147816 */ /* 0x000fcc0000000014 */
[----:B------:R-:W4:Y:S01]  /*fc40*/  @!P2 LDG.E.U8 R20, desc[UR38][R16.64+0x19] ;  /* 0x000019261014a981 */ /* 0x000f22000c1e1100 */
[----:B------:R-:W-:Y:S02]  /*fc50*/  @!P5 IADD3.X R79, R28, R21, R4, P0, P4 ;  /* 0x000000151c4fd210 */ /* 0x000fe400007e8404 */
[----:B------:R-:W-:Y:S02]  /*fc60*/  ISETP.LT.OR P4, PT, R26, 0x19, !P1 ;  /* 0x000000191a00780c */ /* 0x000fe40004f81670 */
[----:B------:R-:W-:-:S11]  /*fc70*/  @P5 LOP3.LUT R0, R0, 0x20000, RZ, 0xfc, !PT ;  /* 0x0002000000005812 */ /* 0x000fd600078efcff */
[----:B-1----:R-:W-:-:S04]  /*fc80*/  @!P4 IADD3 R22, P0, P5, R3, R12, R8 ;  /* 0x0000000c0316c210 */ /* 0x002fc80007d1e008 */
[----:B------:R-:W-:Y:S02]  /*fc90*/  @!P4 IADD3.X R23, R4, R28, R7, P0, P5 ;  /* 0x0000001c0417c210 */ /* 0x000fe400007ea407 */
[----:B----4-:R-:W-:-:S04]  /*fca0*/  LOP3.LUT R20, R20, 0xff, RZ, 0xc0, !PT ;  /* 0x000000ff14147812 */ /* 0x010fc800078ec0ff */
[----:B------:R-:W-:-:S05]  /*fcb0*/  F2FP.F16.E4M3.UNPACK_B R20, R20 ;  /* 0x00000014ff14723e */ /* 0x000fca00020006ff */
[----:B------:R-:W-:-:S05]  /*fcc0*/  HADD2.F32 R20, -RZ, R20.H0_H0 ;  /* 0x20000014ff147230 */ /* 0x000fca0000004100 */
[----:B------:R-:W-:-:S04]  /*fcd0*/  FMUL R20, R20, UR8 ;  /* 0x0000000814147c20 */ /* 0x000fc80008400000 */
[----:B--2---:R-:W-:Y:S02]  /*fce0*/  FFMA R20, R67, UR33, R20 ;  /* 0x0000002143147c23 */ /* 0x004fe40008000014 */
[----:B------:R-:W2:Y:S03]  /*fcf0*/  LDL.LU R67, [R1+0xbc] ;  /* 0x0000bc0001437983 */ /* 0x000ea60000300800 */
        /* <DEDUP_REMOVED lines=15> */
[----:B---3--:R-:W-:Y:S01]  /*fdf0*/  FFMA R22, R66, UR33, R22 ;  /* 0x0000002142167c23 */ /* 0x008fe20008000016 */
[----:B------:R-:W-:Y:S01]  /*fe00*/  LOP3.LUT R0, R0, 0xffffffbf, RZ, 0xc0, !PT ;  /* 0xffffffbf00007812 */ /* 0x000fe200078ec0ff */
[----:B------:R-:W3:Y:S03]  /*fe10*/  LDL.LU R66, [R1+0xc0] ;  /* 0x0000c00001427983 */ /* 0x000ee60000300800 */
        /* <DEDUP_REMOVED lines=8> */
[----:B------:R-:W-:Y:S01]  /*fea0*/  @P1 LOP3.LUT R27, R27, 0x400, RZ, 0xfc, !PT ;  /* 0x000004001b1b1812 */ /* 0x000fe200078efcff */
[----:B------:R-:W4:Y:S01]  /*feb0*/  LDL.LU R87, [R1+0xcc] ;  /* 0x0000cc0001577983 */ /* 0x000f220000300800 */
[----:B0-----:R-:W-:-:S03]  /*fec0*/  @!P2 IADD3 R74, P5, P6, R12, R20, R3 ;  /* 0x000000140c4aa210 */ /* 0x001fc60007ebe003 */
[----:B------:R-:W4:Y:S01]  /*fed0*/  LDL.LU R86, [R1+0xd0] ;  /* 0x0000d00001567983 */ /* 0x000f220000300800 */
[----:B------:R-:W-:Y:S02]  /*fee0*/  PRMT R20, RZ, 0x7610, R20 ;  /* 0x00007610ff147816 */ /* 0x000fe40000000014 */
[----:B-1----:R-:W-:-:S04]  /*fef0*/  @!P0 IADD3 R22, P4, R32, R22, RZ ;  /* 0x0000001620168210 */ /* 0x002fc80007f9e0ff */
[----:B------:R-:W2:Y:S01]  /*ff00*/  @!P0 LDG.E.U8 R20, desc[UR38][R18.64+0x19] ;  /* 0x0000192612148981 */ /* 0x000ea2000c1e1100 */
[----:B------:R-:W-:Y:S01]  /*ff10*/  @!P0 IMAD.X R23, R33, 0x1, R23, P4 ;  /* 0x0000000121178824 */ /* 0x000fe200020e0617 */
[----:B------:R-:W-:Y:S02]  /*ff20*/  @!P2 IADD3.X R75, R28, R21, R4, P5, P6 ;  /* 0x000000151c4ba210 */ /* 0x000fe40002fec404 */
[----:B------:R-:W4:Y:S01]  /*ff30*/  LDL.LU R89, [R1+0xd4] ;  /* 0x0000d40001597983 */ /* 0x000f220000300800 */
[----:B------:R-:W-:Y:S02]  /*ff40*/  LOP3.LUT P6, RZ, R0, 0x80, RZ, 0xc0, !PT ;  /* 0x0000008000ff7812 */ /* 0x000fe400078cc0ff */
[----:B--2---:R-:W-:Y:S01]  /*ff50*/  LOP3.LUT R20, R20, 0xff, RZ, 0xc0, !PT ;  /* 0x000000ff14147812 */ /* 0x004fe200078ec0ff */
[----:B------:R-:W2:Y:S03]  /*ff60*/  LDL.LU R88, [R1+0xd8] ;  /* 0x0000d80001587983 */ /* 0x000ea60000300800 */
[----:B------:R-:W-:Y:S01]  /*ff70*/  F2FP.F16.E4M3.UNPACK_B R20, R20 ;  /* 0x00000014ff14723e */ /* 0x000fe200020006ff */
[----:B------:R-:W2:Y:S04]  /*ff80*/  LDL.LU R93, [R1+0xdc] ;  /* 0x0000dc00015d7983 */ /* 0x000ea80000300800 */
[----:B------:R-:W-:Y:S01]  /*ff90*/  HADD2.F32 R20, -RZ, R20.H0_H0 ;  /* 0x20000014ff147230 */ /* 0x000fe20000004100 */
[----:B------:R-:W-:Y:S01]  /*ffa0*/  LOP3.LUT R27, R27, 0xffffdfff, RZ, 0xc0, !PT ;  /* 0xffffdfff1b1b7812 */ /* 0x000fe200078ec0ff */
[----:B------:R-:W2:Y:S03]  /*ffb0*/  LDL.LU R92, [R1+0xe0] ;  /* 0x0000e000015c7983 */ /* 0x000ea60000300800 */
[----:B------:R-:W-:-:S04]  /*ffc0*/  FMUL R20, R20, UR8 ;  /* 0x0000000814147c20 */ /* 0x000fc80008400000 */
[----:B------:R-:W-:-:S05]  /*ffd0*/  FFMA R20, R67, UR33, R20 ;  /* 0x0000002143147c23 */ /* 0x000fca0008000014 */
        /* <DEDUP_REMOVED lines=8> */
[--C-:B------:R-:W-:Y:S02]  /*10060*/  IADD3.X R21, R21, UR15, R22.reuse, P0, !PT ;  /* 0x0000000f15157c10 */ /* 0x100fe400087fe416 */
[----:B------:R-:W-:-:S06]  /*10070*/  PRMT R22, RZ, 0x7610, R22 ;  /* 0x00007610ff167816 */ /* 0x000fcc0000000016 */
[----:B------:R-:W3:Y:S01]  /*10080*/  @!P6 LDG.E.U8 R22, desc[UR38][R20.64] ;  /* 0x000000261416e981 */ /* 0x000ee2000c1e1100 */
[----:B------:R-:W-:Y:S02]  /*10090*/  @P3 LOP3.LUT R27, R27, 0x2000, RZ, 0xfc, !PT ;  /* 0x000020001b1b3812 */ /* 0x000fe400078efcff */
[----:B------:R-:W-:-:S04]  /*100a0*/  ISETP.GE.AND P3, PT, R11, 0x81, PT ;  /* 0x000000810b00780c */ /* 0x000fc80003f66270 */
[----:B------:R-:W-:Y:S02]  /*100b0*/  ISETP.LT.OR P1, PT, R26, 0x21, !P3 ;  /* 0x000000211a00780c */ /* 0x000fe40005f21670 */
[----:B------:R-:W-:-:S11]  /*100c0*/  LOP3.LUT R27, R27, 0xfffff7ff, RZ, 0xc0, !PT ;  /* 0xfffff7ff1b1b7812 */ /* 0x000fd600078ec0ff */
[----:B------:R-:W-:Y:S02]  /*100d0*/  @P1 LOP3.LUT R27, R27, 0x800, RZ, 0xfc, !PT ;  /* 0x000008001b1b1812 */ /* 0x000fe400078efcff */
[----:B------:R-:W-:Y:S02]  /*100e0*/  LOP3.LUT P2, RZ, R0, 0x4, RZ, 0xc0, !PT ;  /* 0x0000000400ff7812 */ /* 0x000fe4000784c0ff */
[----:B---3--:R-:W-:-:S04]  /*100f0*/  LOP3.LUT R22, R22, 0xff, RZ, 0xc0, !PT ;  /* 0x000000ff16167812 */ /* 0x008fc800078ec0ff */
[----:B------:R-:W-:-:S05]  /*10100*/  F2FP.F16.E4M3.UNPACK_B R22, R22 ;  /* 0x00000016ff16723e */ /* 0x000fca00020006ff */
[----:B------:R-:W-:-:S05]  /*10110*/  HADD2.F32 R22, -RZ, R22.H0_H0 ;  /* 0x20000016ff167230 */ /* 0x000fca0000004100 */
[----:B------:R-:W-:-:S04]  /*10120*/  FMUL R22, R22, UR8 ;  /* 0x0000000816167c20 */ /* 0x000fc80008400000 */
[----:B------:R-:W-:Y:S02]  /*10130*/  FFMA R32, R66, UR33, R22 ;  /* 0x0000002142207c23 */ /* 0x000fe40008000016 */
        /* <DEDUP_REMOVED lines=20> */
[----:B----4-:R-:W-:-:S05]  /*10280*/  FFMA R22, R76, UR33, R22 ;  /* 0x000000214c167c23 */ /* 0x010fca0008000016 */
[----:B------:R-:W-:-:S05]  /*10290*/  F2FP.SATFINITE.E4M3.F32.PACK_AB_MERGE_C R22, RZ, R22, RZ ;  /* 0x00000016ff16723e */ /* 0x000fca00048070ff */
[----:B------:R0:W-:Y:S02]  /*102a0*/  @!P2 STG.E.U8 desc[UR38][R54.64+0x1], R22 ;  /* 0x000001163600a986 */ /* 0x0001e4000c101126 */
[----:B0-----:R-:W0:Y:S02]  /*102b0*/  @!P1 LDC.64 R22, c[0x0][0x5c0] ;  /* 0x00017000ff169b82 */ /* 0x001e240000000a00 */
[----:B0-----:R-:W-:-:S04]  /*102c0*/  @!P1 IADD3 R76, P0, P4, R12, R22, R8 ;  /* 0x000000160c4c9210 */ /* 0x001fc80007c1e008 */
[----:B------:R-:W-:Y:S02]  /*102d0*/  @!P1 IADD3.X R77, R28, R23, R7, P0, P4 ;  /* 0x000000171c4d9210 */ /* 0x000fe400007e8407 */
[----:B------:R-:W-:-:S13]  /*102e0*/  ISETP.LT.OR P1, PT, R26, 0x2a, !P3 ;  /* 0x0000002a1a00780c */ /* 0x000fda0005f21670 */
[----:B------:R-:W0:Y:S02]  /*102f0*/  @!P1 LDC.64 R22, c[0x0][0x5c0] ;  /* 0x00017000ff169b82 */ /* 0x000e240000000a00 */
[----:B0-----:R-:W-:-:S04]  /*10300*/  @!P1 IADD3 R80, P0, P4, R12, R22, R8 ;  /* 0x000000160c509210 */ /* 0x001fc80007c1e008 */
[----:B------:R-:W-:Y:S02]  /*10310*/  @!P1 IADD3.X R81, R28, R23, R7, P0, P4 ;  /* 0x000000171c519210 */ /* 0x000fe400007e8407 */
[----:B------:R-:W-:-:S05]  /*10320*/  IADD3 R29, P0, R29, 0x108, RZ ;  /* 0x000001081d1d7810 */ /* 0x000fca0007f1e0ff */
[----:B------:R-:W-:Y:S01]  /*10330*/  IMAD.X R22, RZ, RZ, R83, P0 ;  /* 0x000000ffff167224 */ /* 0x000fe200000e0653 */
[----:B------:R-:W-:-:S04]  /*10340*/  ISETP.GE.AND P0, PT, R11, 0x109, PT ;  /* 0x000001090b00780c */ /* 0x000fc80003f06270 */
[----:B------:R-:W-:Y:S01]  /*10350*/  ISETP.LT.OR P5, PT, R26, 0x1, !P0 ;  /* 0x000000011a00780c */ /* 0x000fe200047a1670 */
[----:B------:R-:W-:Y:S02]  /*10360*/  IMAD R22, R22, UR12, RZ ;  /* 0x0000000c16167c24 */ /* 0x000fe4000f8e02ff */
[----:B------:R-:W-:-:S04]  /*10370*/  IMAD.WIDE.U32 R30, R29, UR12, R30 ;  /* 0x0000000c1d1e7c25 */ /* 0x000fc8000f8e001e */
[----:B------:R-:W-:-:S06]  /*10380*/  IMAD R29, R29, UR13, R22 ;  /* 0x0000000d1d1d7c24 */ /* 0x000fcc000f8e0216 */
[----:B------:R-:W-:-:S04]  /*10390*/  @!P5 IADD3 R32, P4, P6, R3, R12, R10 ;  /* 0x0000000c0320d210 */ /* 0x000fc80007e9e00a */
[----:B------:R-:W-:Y:S02]  /*103a0*/  @!P5 IADD3.X R33, R4, R28, R9, P4, P6 ;  /* 0x0000001c0421d210 */ /* 0x000fe400027ec409 */
[----:B------:R-:W-:-:S04]  /*103b0*/  IADD3 R22, P4, R30, UR14, RZ ;  /* 0x0000000e1e167c10 */ /* 0x000fc8000ff9e0ff */
[--C-:B------:R-:W-:Y:S02]  /*103c0*/  IADD3.X R23, R31, UR15, R29.reuse, P4, !PT ;  /* 0x0000000f1f177c10 */ /* 0x100fe4000a7fe41d */
[----:B------:R-:W-:Y:S01]  /*103d0*/  PRMT R29, RZ, 0x7610, R29 ;  /* 0x00007610ff1d7816 */ /* 0x000fe2000000001d */
[----:B------:R-:W0:Y:S05]  /*103e0*/  @!P5 LDC.64 R30, c[0x0][0x5c0] ;  /* 0x00017000ff1edb82 */ /* 0x000e2a0000000a00 */
[----:B------:R-:W3:Y:S01]  /*103f0*/  @!P5 LDG.E.U8 R29, desc[UR38][R22.64] ;  /* 0x00000026161dd981 */ /* 0x000ee2000c1e1100 */
[----:B0-----:R-:W-:-:S05]  /*10400*/  @!P5 IADD3 R30, P4, R32, R30, RZ ;  /* 0x0000001e201ed210 */ /* 0x001fca0007f9e0ff */
[----:B------:R-:W-:Y:S01]  /*10410*/  @!P5 IMAD.X R31, R33, 0x1, R31, P4 ;  /* 0x00000001211fd824 */ /* 0x000fe200020e061f */
[----:B------:R-:W-:Y:S02]  /*10420*/  ISETP.LT.OR P4, PT, R26, 0x2, !P0 ;  /* 0x000000021a00780c */ /* 0x000fe40004781670 */
[----:B------:R-:W-:Y:S02]  /*10430*/  LOP3.LUT R0, R0, 0xfffffffb, RZ, 0xc0, !PT ;  /* 0xfffffffb00007812 */ /* 0x000fe400078ec0ff */
[----:B---3--:R-:W-:-:S09]  /*10440*/  LOP3.LUT R29, R29, 0xff, RZ, 0xc0, !PT ;  /* 0x000000ff1d1d7812 */ /* 0x008fd200078ec0ff */
[----:B------:R-:W0:Y:S01]  /*10450*/  @!P4 LDC.64 R32, c[0x0][0x5c0] ;  /* 0x00017000ff20cb82 */ /* 0x000e220000000a00 */
[----:B------:R-:W-:-:S05]  /*10460*/  F2FP.F16.E4M3.UNPACK_B R29, R29 ;  /* 0x0000001dff1d723e */ /* 0x000fca00020006ff */
[----:B------:R-:W-:-:S05]  /*10470*/  HADD2.F32 R29, -RZ, R29.H0_H0 ;  /* 0x2000001dff1d7230 */ /* 0x000fca0000004100 */
[----:B------:R-:W-:-:S04]  /*10480*/  FMUL R29, R29, UR8 ;  /* 0x000000081d1d7c20 */ /* 0x000fc80008400000 */
[----:B------:R-:W-:-:S05]  /*10490*/  FFMA R29, R84, UR33, R29 ;  /* 0x00000021541d7c23 */ /* 0x000fca000800001d */
[----:B------:R-:W-:-:S05]  /*104a0*/  F2FP.SATFINITE.E4M3.F32.PACK_AB_MERGE_C R29, RZ, R29, RZ ;  /* 0x0000001dff1d723e */ /* 0x000fca00048070ff */
[----:B------:R1:W-:Y:S02]  /*104b0*/  @!P5 STG.E.U8 desc[UR38][R30.64], R29 ;  /* 0x0000001d1e00d986 */ /* 0x0003e4000c101126 */
[----:B-1----:R-:W-:-:S06]  /*104c0*/  PRMT R29, RZ, 0x7610, R29 ;  /* 0x00007610ff1d7816 */ /* 0x002fcc000000001d */
[----:B------:R-:W3:Y:S01]  /*104d0*/  @!P4 LDG.E.U8 R29, desc[UR38][R22.64+0x1] ;  /* 0x00000126161dc981 */ /* 0x000ee2000c1e1100 */
[----:B------:R-:W-:-:S04]  /*104e0*/  @P1 LOP3.LUT R0, R0, 0x4, RZ, 0xfc, !PT ;  /* 0x0000000400001812 */ /* 0x000fc800078efcff */
[----:B------:R-:W-:Y:S02]  /*104f0*/  LOP3.LUT P1, RZ, R0, 0x400, RZ, 0xc0, !PT ;  /* 0x0000040000ff7812 */ /* 0x000fe4000782c0ff */
[----:B------:R-:W-:-:S11]  /*10500*/  LOP3.LUT R27, R27, 0xffff7fff, RZ, 0xc0, !PT ;  /* 0xffff7fff1b1b7812 */ /* 0x000fd600078ec0ff */
[----:B------:R-:W-:Y:S02]  /*10510*/  @P1 LOP3.LUT R27, R27, 0x8000, RZ, 0xfc, !PT ;  /* 0x000080001b1b1812 */ /* 0x000fe400078efcff */
[----:B------:R-:W-:-:S13]  /*10520*/  ISETP.LT.OR P1, PT, R26, 0x31, !P3 ;  /* 0x000000311a00780c */ /* 0x000fda0005f21670 */
[----:B------:R-:W1:Y:S01]  /*10530*/  @!P1 LDC.64 R30, c[0x0][0x5c0] ;  /* 0x00017000ff1e9b82 */ /* 0x000e620000000a00 */
[----:B------:R-:W-:Y:S02]  /*10540*/  @!P4 IADD3 R34, P2, P6, R3, R12, R10 ;  /* 0x0000000c0322c210 */ /* 0x000fe40007e5e00a */
[----:B------:R-:W-:Y:S02]  /*10550*/  LOP3.LUT R0, R0, 0xfffbffff, RZ, 0xc0, !PT ;  /* 0xfffbffff00007812 */ /* 0x000fe400078ec0ff */
[----:B------:R-:W-:Y:S02]  /*10560*/  @!P4 IADD3.X R35, R4, R28, R9, P2, P6 ;  /* 0x0000001c0423c210 */ /* 0x000fe400017ec409 */
[----:B0-----:R-:W-:Y:S02]  /*10570*/  @!P4 IADD3 R32, P2, R34, R32, RZ ;  /* 0x000000202220c210 */ /* 0x001fe40007f5e0ff */
[----:B------:R-:W-:-:S03]  /*10580*/  @P1 LOP3.LUT R0, R0, 0x40000, RZ, 0xfc, !PT ;  /* 0x0004000000001812 */ /* 0x000fc600078efcff */
[----:B------:R-:W-:Y:S01]  /*10590*/  @!P4 IMAD.X R33, R35, 0x1, R33, P2 ;  /* 0x000000012321c824 */ /* 0x000fe200010e0621 */
[----:B-1----:R-:W-:-:S04]  /*105a0*/  @!P1 IADD3 R84, P5, P6, R12, R30, R8 ;  /* 0x0000001e0c549210 */ /* 0x002fc80007ebe008 */
[----:B------:R-:W-:Y:S02]  /*105b0*/  @!P1 IADD3.X R85, R28, R31, R7, P5, P6 ;  /* 0x0000001f1c559210 */ /* 0x000fe40002fec407 */
        /* <DEDUP_REMOVED lines=8> */
[----:B0-----:R-:W-:-:S06]  /*10640*/  PRMT R29, RZ, 0x7610, R29 ;  /* 0x00007610ff1d7816 */ /* 0x001fcc000000001d */
[----:B------:R-:W3:Y:S01]  /*10650*/  @!P1 LDG.E.U8 R29, desc[UR38][R20.64+0x8] ;  /* 0x00000826141d9981 */ /* 0x000ee2000c1e1100 */
[----:B------:R-:W-:Y:S02]  /*10660*/  LOP3.LUT P2, RZ, R27, 0x4000, RZ, 0xc0, !PT ;  /* 0x000040001bff7812 */ /* 0x000fe4000784c0ff */
[----:B------:R-:W-:-:S13]  /*10670*/  ISETP.LT.OR P6, PT, R26, 0x32, !P3 ;  /* 0x000000321a00780c */ /* 0x000fda0005fc1670 */
[----:B------:R-:W0:Y:S01]  /*10680*/  @!P6 LDC.64 R30, c[0x0][0x5c0] ;  /* 0x00017000ff1eeb82 */ /* 0x000e220000000a00 */
[----:B------:R-:W-:-:S04]  /*10690*/  LOP3.LUT R0, R0, 0xfffffffe, RZ, 0xc0, !PT ;  /* 0xfffffffe00007812 */ /* 0x000fc800078ec0ff */
[----:B------:R-:W-:Y:S02]  /*106a0*/  @P6 LOP3.LUT R0, R0, 0x1, RZ, 0xfc, !PT ;  /* 0x0000000100006812 */ /* 0x000fe400078efcff */
[----:B0-----:R-:W-:Y:S02]  /*106b0*/  @!P6 IADD3 R82, P4, P5, R12, R30, R8 ;  /* 0x0000001e0c52e210 */ /* 0x001fe40007d9e008 */
        /* <DEDUP_REMOVED lines=9> */
[----:B------:R-:W-:Y:S02]  /*10750*/  @!P6 IADD3.X R83, R28, R31, R7, P4, P5 ;  /* 0x0000001f1c53e210 */ /* 0x000fe400027ea407 */
[----:B------:R-:W-:-:S13]  /*10760*/  ISETP.LT.OR P6, PT, R26, 0x39, !P3 ;  /* 0x000000391a00780c */ /* 0x000fda0005fc1670 */
[----:B------:R-:W0:Y:S01]  /*10770*/  @!P6 LDC.64 R30, c[0x0][0x5c0] ;  /* 0x00017000ff1eeb82 */ /* 0x000e220000000a00 */
[----:B------:R-:W-:Y:S02]  /*10780*/  ISETP.LT.OR P1, PT, R26, 0x3a, !P3 ;  /* 0x0000003a1a00780c */ /* 0x000fe40005f21670 */
[----:B0-----:R-:W-:-:S04]  /*10790*/  @!P6 IADD3 R90, P4, P5, R12, R30, R8 ;  /* 0x0000001e0c5ae210 */ /* 0x001fc80007d9e008 */
[----:B------:R-:W-:-:S07]  /*107a0*/  @!P6 IADD3.X R91, R28, R31, R7, P4, P5 ;  /* 0x0000001f1c5be210 */ /* 0x000fce00027ea407 */
[----:B------:R-:W0:Y:S02]  /*107b0*/  @!P1 LDC.64 R30, c[0x0][0x5c0] ;  /* 0x00017000ff1e9b82 */ /* 0x000e240000000a00 */
[----:B0-----:R-:W-:-:S04]  /*107c0*/  @!P1 IADD3 R86, P4, P5, R12, R30, R8 ;  /* 0x0000001e0c569210 */ /* 0x001fc80007d9e008 */
[----:B------:R-:W-:Y:S02]  /*107d0*/  @!P1 IADD3.X R87, R28, R31, R7, P4, P5 ;  /* 0x0000001f1c579210 */ /* 0x000fe400027ea407 */
[----:B------:R-:W-:-:S13]  /*107e0*/  ISETP.LT.OR P4, PT, R26, 0x9, !P0 ;  /* 0x000000091a00780c */ /* 0x000fda0004781670 */
[----:B------:R-:W0:Y:S01]  /*107f0*/  @!P4 LDC.64 R30, c[0x0][0x5c0] ;  /* 0x00017000ff1ecb82 */ /* 0x000e220000000a00 */
[----:B---3--:R-:W-:-:S04]  /*10800*/  LOP3.LUT R29, R29, 0xff, RZ, 0xc0, !PT ;  /* 0x000000ff1d1d7812 */ /* 0x008fc800078ec0ff */
[----:B------:R-:W-:-:S05]  /*10810*/  F2FP.F16.E4M3.UNPACK_B R29, R29 ;  /* 0x0000001dff1d723e */ /* 0x000fca00020006ff */
[----:B------:R-:W-:-:S05]  /*10820*/  HADD2.F32 R29, -RZ, R29.H0_H0 ;  /* 0x2000001dff1d7230 */ /* 0x000fca0000004100 */
[----:B------:R-:W-:-:S04]  /*10830*/  FMUL R29, R29, UR8 ;  /* 0x000000081d1d7c20 */ /* 0x000fc80008400000 */
[----:B------:R-:W-:-:S05]  /*10840*/  FFMA R29, R89, UR33, R29 ;  /* 0x00000021591d7c23 */ /* 0x000fca000800001d */
[----:B------:R-:W-:-:S05]  /*10850*/  F2FP.SATFINITE.E4M3.F32.PACK_AB_MERGE_C R29, RZ, R29, RZ ;  /* 0x0000001dff1d723e */ /* 0x000fca00048070ff */
[----:B------:R1:W-:Y:S01]  /*10860*/  @!P2 STG.E.U8 desc[UR38][R40.64+0x9], R29 ;  /* 0x0000091d2800a986 */ /* 0x0003e2000c101126 */
[----:B------:R-:W-:-:S04]  /*10870*/  @!P4 IADD3 R32, P2, P5, R3, R12, R10 ;  /* 0x0000000c0320c210 */ /* 0x000fc80007d5e00a */
[----:B-1----:R-:W-:Y:S02]  /*10880*/  @!P4 IADD3.X R29, R4, R28, R9, P2, P5 ;  /* 0x0000001c041dc210 */ /* 0x002fe400017ea409 */
[----:B0-----:R-:W-:-:S05]  /*10890*/  @!P4 IADD3 R30, P2, R32, R30, RZ ;  /* 0x0000001e201ec210 */ /* 0x001fca0007f5e0ff */
[----:B------:R-:W-:Y:S01]  /*108a0*/  @!P4 IMAD.X R31, R29, 0x1, R31, P2 ;  /* 0x000000011d1fc824 */ /* 0x000fe200010e061f */
[----:B------:R-:W-:-:S06]  /*108b0*/  PRMT R29, RZ, 0x7610, R29 ;  /* 0x00007610ff1d7816 */ /* 0x000fcc000000001d */
[----:B------:R-:W3:Y:S01]  /*108c0*/  @!P4 LDG.E.U8 R29, desc[UR38][R22.64+0x8] ;  /* 0x00000826161dc981 */ /* 0x000ee2000c1e1100 */
[----:B------:R-:W-:Y:S02]  /*108d0*/  ISETP.LT.OR P2, PT, R26, 0xa, !P0 ;  /* 0x0000000a1a00780c */ /* 0x000fe40004741670 */
[----:B------:R-:W-:-:S04]  /*108e0*/  LOP3.LUT R0, R0, 0xfff7ffff, RZ, 0xc0, !PT ;  /* 0xfff7ffff00007812 */ /* 0x000fc800078ec0ff */
[----:B------:R-:W-:-:S07]  /*108f0*/  @P6 LOP3.LUT R0, R0, 0x80000, RZ, 0xfc, !PT ;  /* 0x0008000000006812 */ /* 0x000fce00078efcff */
[----:B------:R-:W-:Y:S02]  /*10900*/  @!P2 IADD3 R34, P5, P6, R3, R12, R10 ;  /* 0x0000000c0322a210 */ /* 0x000fe40007ebe00a */
[----:B---3--:R-:W-:-:S04]  /*10910*/  LOP3.LUT R29, R29, 0xff, RZ, 0xc0, !PT ;  /* 0x000000ff1d1d7812 */ /* 0x008fc800078ec0ff */
[----:B------:R-:W-:-:S05]  /*10920*/  F2FP.F16.E4M3.UNPACK_B R29, R29 ;  /* 0x0000001dff1d723e */ /* 0x000fca00020006ff */
[----:B------:R-:W-:-:S05]  /*10930*/  HADD2.F32 R29, -RZ, R29.H0_H0 ;  /* 0x2000001dff1d7230 */ /* 0x000fca0000004100 */
[----:B------:R-:W-:-:S04]  /*10940*/  FMUL R32, R29, UR8 ;  /* 0x000000081d207c20 */ /* 0x000fc80008400000 */
[----:B--2---:R-:W-:-:S05]  /*10950*/  FFMA R32, R88, UR33, R32 ;  /* 0x0000002158207c23 */ /* 0x004fca0008000020 */
[----:B------:R-:W-:-:S05]  /*10960*/  F2FP.SATFINITE.E4M3.F32.PACK_AB_MERGE_C R32, RZ, R32, RZ ;  /* 0x00000020ff20723e */ /* 0x000fca00048070ff */
[----:B------:R0:W-:Y:S02]  /*10970*/  @!P4 STG.E.U8 desc[UR38][R30.64+0x8], R32 ;  /* 0x000008201e00c986 */ /* 0x0001e4000c101126 */
[----:B0-----:R-:W0:Y:S01]  /*10980*/  @!P2 LDC.64 R32, c[0x0][0x5c0] ;  /* 0x00017000ff20ab82 */ /* 0x001e220000000a00 */
[----:B------:R-:W-:Y:S02]  /*10990*/  @!P2 IADD3.X R29, R4, R28, R9, P5, P6 ;  /* 0x0000001c041da210 */ /* 0x000fe40002fec409 */
[----:B0-----:R-:W-:-:S05]  /*109a0*/  @!P2 IADD3 R32, P4, R34, R32, RZ ;  /* 0x000000202220a210 */ /* 0x001fca0007f9e0ff */
[----:B------:R-:W-:Y:S01]  /*109b0*/  @!P2 IMAD.X R33, R29, 0x1, R33, P4 ;  /* 0x000000011d21a824 */ /* 0x000fe200020e0621 */
[----:B------:R-:W-:-:S06]  /*109c0*/  PRMT R29, RZ, 0x7610, R29 ;  /* 0x00007610ff1d7816 */ /* 0x000fcc000000001d */
[----:B------:R-:W2:Y:S01]  /*109d0*/  @!P2 LDG.E.U8 R29, desc[UR38][R22.64+0x9] ;  /* 0x00000926161da981 */ /* 0x000ea2000c1e1100 */
[----:B------:R-:W-:Y:S02]  /*109e0*/  LOP3.LUT R0, R0, 0xfffffbff, RZ, 0xc0, !PT ;  /* 0xfffffbff00007812 */ /* 0x000fe400078ec0ff */
[----:B------:R-:W-:Y:S02]  /*109f0*/  ISETP.GE.AND P3, PT, R11, 0x101, PT ;  /* 0x000001010b00780c */ /* 0x000fe40003f66270 */
[----:B------:R-:W-:Y:S02]  /*10a00*/  @P1 LOP3.LUT R0, R0, 0x400, RZ, 0xfc, !PT ;  /* 0x0000040000001812 */ /* 0x000fe400078efcff */
[----:B------:R-:W-:-:S13]  /*10a10*/  ISETP.LT.OR P1, PT, R26, 0x21, !P3 ;  /* 0x000000211a00780c */ /* 0x000fda0005f21670 */
[----:B------:R-:W0:Y:S01]  /*10a20*/  @!P1 LDC.64 R30, c[0x0][0x5c0] ;  /* 0x00017000ff1e9b82 */ /* 0x000e220000000a00 */
[----:B------:R-:W-:-:S04]  /*10a30*/  LOP3.LUT R0, R0, 0xffdfffff, RZ, 0xc0, !PT ;  /* 0xffdfffff00007812 */ /* 0x000fc800078ec0ff */
[----:B------:R-:W-:Y:S02]  /*10a40*/  @P1 LOP3.LUT R0, R0, 0x200000, RZ, 0xfc, !PT ;  /* 0x0020000000001812 */ /* 0x000fe400078efcff */
[----:B0-----:R-:W-:-:S04]  /*10a50*/  @!P1 IADD3 R88, P5, P6, R12, R30, R10 ;  /* 0x0000001e0c589210 */ /* 0x001fc80007ebe00a */
[----:B------:R-:W-:Y:S02]  /*10a60*/  @!P1 IADD3.X R89, R28, R31, R9, P5, P6 ;  /* 0x0000001f1c599210 */ /* 0x000fe40002fec409 */
[----:B------:R-:W-:Y:S02]  /*10a70*/  LOP3.LUT P6, RZ, R0, 0x200, RZ, 0xc0, !PT ;  /* 0x0000020000ff7812 */ /* 0x000fe400078cc0ff */
[----:B--2---:R-:W-:-:S04]  /*10a80*/  LOP3.LUT R29, R29, 0xff, RZ, 0xc0, !PT ;  /* 0x000000ff1d1d7812 */ /* 0x004fc800078ec0ff */
[----:B------:R-:W-:-:S05]  /*10a90*/  F2FP.F16.E4M3.UNPACK_B R29, R29 ;  /* 0x0000001dff1d723e */ /* 0x000fca00020006ff */
[----:B------:R-:W-:-:S05]  /*10aa0*/  HADD2.F32 R29, -RZ, R29.H0_H0 ;  /* 0x2000001dff1d7230 */ /* 0x000fca0000004100 */
[----:B------:R-:W-:-:S04]  /*10ab0*/  FMUL R29, R29, UR8 ;  /* 0x000000081d1d7c20 */ /* 0x000fc80008400000 */
[----:B------:R-:W-:Y:S01]  /*10ac0*/  FFMA R29, R93, UR33, R29 ;  /* 0x000000215d1d7c23 */ /* 0x000fe2000800001d */
[----:B------:R-:W-:Y:S01]  /*10ad0*/  LOP3.LUT P1, RZ, R0, 0x100, RZ, 0xc0, !PT ;  /* 0x0000010000ff7812 */ /* 0x000fe2000782c0ff */
[----:B------:R-:W2:Y:S03]  /*10ae0*/  LDL.LU R93, [R1+0xe4] ;  /* 0x0000e400015d7983 */ /* 0x000ea60000300800 */
[----:B------:R-:W-:-:S05]  /*10af0*/  F2FP.SATFINITE.E4M3.F32.PACK_AB_MERGE_C R29, RZ, R29, RZ ;  /* 0x0000001dff1d723e */ /* 0x000fca00048070ff */
[----:B------:R0:W-:Y:S02]  /*10b00*/  @!P2 STG.E.U8 desc[UR38][R32.64+0x9], R29 ;  /* 0x0000091d2000a986 */ /* 0x0001e4000c101126 */
[----:B0-----:R-:W-:-:S06]  /*10b10*/  PRMT R29, RZ, 0x7610, R29 ;  /* 0x00007610ff1d7816 */ /* 0x001fcc000000001d */
[----:B------:R-:W3:Y:S01]  /*10b20*/  @!P6 LDG.E.U8 R29, desc[UR38][R20.64+0x10] ;  /* 0x00001026141de981 */ /* 0x000ee2000c1e1100 */
[----:B------:R-:W-:-:S13]  /*10b30*/  ISETP.LT.OR P5, PT, R26, 0x22, !P3 ;  /* 0x000000221a00780c */ /* 0x000fda0005fa1670 */
[----:B------:R-:W0:Y:S01]  /*10b40*/  @!P5 LDC.64 R30, c[0x0][0x5c0] ;  /* 0x00017000ff1edb82 */ /* 0x000e220000000a00 */
[----:B------:R-:W-:-:S04]  /*10b50*/  LOP3.LUT R0, R0, 0xffefffff, RZ, 0xc0, !PT ;  /* 0xffefffff00007812 */ /* 0x000fc800078ec0ff */
[----:B------:R-:W-:Y:S02]  /*10b60*/  @P5 LOP3.LUT R0, R0, 0x100000, RZ, 0xfc, !PT ;  /* 0x0010000000005812 */ /* 0x000fe400078efcff */
        /* <DEDUP_REMOVED lines=8> */
[----:B------:R-:W-:Y:S01]  /*10bf0*/  FFMA R29, R92, UR33, R29 ;  /* 0x000000215c1d7c23 */ /* 0x000fe2000800001d */
[----:B------:R-:W-:Y:S01]  /*10c00*/  LOP3.LUT R0, R0, 0xffbfffff, RZ, 0xc0, !PT ;  /* 0xffbfffff00007812 */ /* 0x000fe200078ec0ff */
[----:B------:R-:W3:Y:S03]  /*10c10*/  LDL.LU R92, [R1+0xe8] ;  /* 0x0000e800015c7983 */ /* 0x000ee60000300800 */
[----:B------:R-:W-:-:S05]  /*10c20*/  F2FP.SATFINITE.E4M3.F32.PACK_AB_MERGE_C R29, RZ, R29, RZ ;  /* 0x0000001dff1d723e */ /* 0x000fca00048070ff */
[----:B------:R1:W-:Y:S02]  /*10c30*/  @!P6 STG.E.U8 desc[UR38][R58.64+0x10], R29 ;  /* 0x0000101d3a00e986 */ /* 0x0003e4000c101126 */
[----:B-1----:R-:W-:-:S06]  /*10c40*/  PRMT R29, RZ, 0x7610, R29 ;  /* 0x00007610ff1d7816 */ /* 0x002fcc000000001d */
[----:B------:R-:W4:Y:S01]  /*10c50*/  @!P1 LDG.E.U8 R29, desc[UR38][R20.64+0x11] ;  /* 0x00001126141d9981 */ /* 0x000f22000c1e1100 */
[----:B0-----:R-:W-:Y:S02]  /*10c60*/  @!P5 IADD3 R60, P2, P4, R12, R30, R10 ;  /* 0x0000001e0c3cd210 */ /* 0x001fe40007c5e00a */
[----:B------:R-:W-:Y:S02]  /*10c70*/  @P5 LOP3.LUT R0, R0, 0x400000, RZ, 0xfc, !PT ;  /* 0x0040000000005812 */ /* 0x000fe400078efcff */
[----:B------:R-:W-:Y:S02]  /*10c80*/  @!P5 IADD3.X R61, R28, R31, R9, P2, P4 ;  /* 0x0000001f1c3dd210 */ /* 0x000fe400017e8409 */
[----:B------:R-:W-:-:S13]  /*10c90*/  ISETP.LT.OR P5, PT, R26, 0x2a, !P3 ;  /* 0x0000002a1a00780c */ /* 0x000fda0005fa1670 */
[----:B------:R-:W0:Y:S02]  /*10ca0*/  @!P5 LDC.64 R30, c[0x0][0x5c0] ;  /* 0x00017000ff1edb82 */ /* 0x000e240000000a00 */
[----:B0-----:R-:W-:-:S04]  /*10cb0*/  @!P5 IADD3 R54, P2, P4, R12, R30, R10 ;  /* 0x0000001e0c36d210 */ /* 0x001fc80007c5e00a */
[----:B------:R-:W-:Y:S02]  /*10cc0*/  @!P5 IADD3.X R55, R28, R31, R9, P2, P4 ;  /* 0x0000001f1c37d210 */ /* 0x000fe400017e8409 */
[----:B------:R-:W-:-:S13]  /*10cd0*/  ISETP.LT.OR P4, PT, R26, 0x11, !P0 ;  /* 0x000000111a00780c */ /* 0x000fda0004781670 */
[----:B------:R-:W0:Y:S01]  /*10ce0*/  @!P4 LDC.64 R30, c[0x0][0x5c0] ;  /* 0x00017000ff1ecb82 */ /* 0x000e220000000a00 */
[----:B------:R-:W-:-:S04]  /*10cf0*/  LOP3.LUT R0, R0, 0xfffffdff, RZ, 0xc0, !PT ;  /* 0xfffffdff00007812 */ /* 0x000fc800078ec0ff */
[----:B------:R-:W-:Y:S02]  /*10d00*/  @P5 LOP3.LUT R0, R0, 0x200, RZ, 0xfc, !PT ;  /* 0x0000020000005812 */ /* 0x000fe400078efcff */
[----:B------:R-:W-:Y:S02]  /*10d10*/  @!P4 IADD3 R32, P2, P5, R3, R12, R10 ;  /* 0x0000000c0320c210 */ /* 0x000fe40007d5e00a */
        /* <DEDUP_REMOVED lines=8> */
[----:B-1----:R-:W-:Y:S02]  /*10da0*/  @!P4 IADD3.X R29, R4, R28, R9, P2, P5 ;  /* 0x0000001c041dc210 */ /* 0x002fe400017ea409 */
[----:B0-----:R-:W-:-:S05]  /*10db0*/  @!P4 IADD3 R30, P2, R32, R30, RZ ;  /* 0x0000001e201ec210 */ /* 0x001fca0007f5e0ff */
[----:B------:R-:W-:Y:S01]  /*10dc0*/  @!P4 IMAD.X R31, R29, 0x1, R31, P2 ;  /* 0x000000011d1fc824 */ /* 0x000fe200010e061f */
[----:B------:R-:W-:-:S06]  /*10dd0*/  PRMT R29, RZ, 0x7610, R29 ;  /* 0x00007610ff1d7816 */ /* 0x000fcc000000001d */
[----:B------:R-:W4:Y:S01]  /*10de0*/  @!P4 LDG.E.U8 R29, desc[UR38][R22.64+0x10] ;  /* 0x00001026161dc981 */ /* 0x000f22000c1e1100 */
[----:B------:R-:W-:-:S13]  /*10df0*/  ISETP.LT.OR P2, PT, R26, 0x12, !P0 ;  /* 0x000000121a00780c */ /* 0x000fda0004741670 */
        /* <DEDUP_REMOVED lines=10> */
[----:B0-----:R-:W0:Y:S02]  /*10ea0*/  @!P2 LDC.64 R32, c[0x0][0x5c0] ;  /* 0x00017000ff20ab82 */ /* 0x001e240000000a00 */
[----:B0-----:R-:W-:-:S05]  /*10eb0*/  @!P2 IADD3 R32, P4, R34, R32, RZ ;  /* 0x000000202220a210 */ /* 0x001fca0007f9e0ff */
[----:B------:R-:W-:Y:S01]  /*10ec0*/  @!P2 IMAD.X R33, R29, 0x1, R33, P4 ;  /* 0x000000011d21a824 */ /* 0x000fe200020e0621 */
[----:B------:R-:W-:-:S06]  /*10ed0*/  PRMT R29, RZ, 0x7610, R29 ;  /* 0x00007610ff1d7816 */ /* 0x000fcc000000001d */
[----:B------:R-:W4:Y:S01]  /*10ee0*/  @!P2 LDG.E.U8 R29, desc[UR38][R22.64+0x11] ;  /* 0x00001126161da981 */ /* 0x000f22000c1e1100 */
[----:B------:R-:W-:-:S13]  /*10ef0*/  ISETP.LT.OR P1, PT, R26, 0x31, !P3 ;  /* 0x000000311a00780c */ /* 0x000fda0005f21670 */
[----:B------:R-:W0:Y:S01]  /*10f00*/  @!P1 LDC.64 R30, c[0x0][0x5c0] ;  /* 0x00017000ff1e9b82 */ /* 0x000e220000000a00 */
[----:B------:R-:W-:-:S04]  /*10f10*/  LOP3.LUT R0, R0, 0xfdffffff, RZ, 0xc0, !PT ;  /* 0xfdffffff00007812 */ /* 0x000fc800078ec0ff */
[----:B------:R-:W-:Y:S02]  /*10f20*/  @P1 LOP3.LUT R0, R0, 0x2000000, RZ, 0xfc, !PT ;  /* 0x0200000000001812 */ /* 0x000fe400078efcff */
[----:B0-----:R-:W-:-:S04]  /*10f30*/  @!P1 IADD3 R38, P5, P6, R12, R30, R10 ;  /* 0x0000001e0c269210 */ /* 0x001fc80007ebe00a */
[----:B------:R-:W-:Y:S02]  /*10f40*/  @!P1 IADD3.X R39, R28, R31, R9, P5, P6 ;  /* 0x0000001f1c279210 */ /* 0x000fe40002fec409 */
[----:B------:R-:W-:Y:S02]  /*10f50*/  LOP3.LUT P5, RZ, R0, 0x800, RZ, 0xc0, !PT ;  /* 0x0000080000ff7812 */ /* 0x000fe400078ac0ff */
[----:B----4-:R-:W-:-:S04]  /*10f60*/  LOP3.LUT R29, R29, 0xff, RZ, 0xc0, !PT ;  /* 0x000000ff1d1d7812 */ /* 0x010fc800078ec0ff */
[----:B------:R-:W-:-:S05]  /*10f70*/  F2FP.F16.E4M3.UNPACK_B R29, R29 ;  /* 0x0000001dff1d723e */ /* 0x000fca00020006ff */
[----:B------:R-:W-:-:S05]  /*10f80*/  HADD2.F32 R29, -RZ, R29.H0_H0 ;  /* 0x2000001dff1d7230 */ /* 0x000fca0000004100 */
[----:B------:R-:W-:-:S04]  /*10f90*/  FMUL R29, R29, UR8 ;  /* 0x000000081d1d7c20 */ /* 0x000fc80008400000 */
[----:B--2---:R-:W-:Y:S01]  /*10fa0*/  FFMA R29, R93, UR33, R29 ;  /* 0x000000215d1d7c23 */ /* 0x004fe2000800001d */
[----:B------:R-:W-:Y:S01]  /*10fb0*/  LOP3.LUT P1, RZ, R0, 0x8, RZ, 0xc0, !PT ;  /* 0x0000000800ff7812 */ /* 0x000fe2000782c0ff */
[----:B------:R-:W2:Y:S03]  /*10fc0*/  LDL.LU R93, [R1+0xf4] ;  /* 0x0000f400015d7983 */ /* 0x000ea60000300800 */
[----:B------:R-:W-:-:S05]  /*10fd0*/  F2FP.SATFINITE.E4M3.F32.PACK_AB_MERGE_C R29, RZ, R29, RZ ;  /* 0x0000001dff1d723e */ /* 0x000fca00048070ff */
[----:B------:R0:W-:Y:S02]  /*10fe0*/  @!P2 STG.E.U8 desc[UR38][R32.64+0x11], R29 ;  /* 0x0000111d2000a986 */ /* 0x0001e4000c101126 */
[----:B0-----:R-:W-:-:S06]  /*10ff0*/  PRMT R29, RZ, 0x7610, R29 ;  /* 0x00007610ff1d7816 */ /* 0x001fcc000000001d */
[----:B------:R-:W4:Y:S01]  /*11000*/  @!P5 LDG.E.U8 R29, desc[UR38][R20.64+0x18] ;  /* 0x00001826141dd981 */ /* 0x000f22000c1e1100 */
[----:B------:R-:W-:-:S04]  /*11010*/  ISETP.GE.AND P6, PT, R11, 0x101, PT ;  /* 0x000001010b00780c */ /* 0x000fc80003fc6270 */
[----:B------:R-:W-:-:S13]  /*11020*/  ISETP.LT.OR P3, PT, R26, 0x32, !P6 ;  /* 0x000000321a00780c */ /* 0x000fda0007761670 */
[----:B------:R-:W0:Y:S01]  /*11030*/  @!P3 LDC.64 R30, c[0x0][0x5c0] ;  /* 0x00017000ff1ebb82 */ /* 0x000e220000000a00 */
[----:B------:R-:W-:-:S04]  /*11040*/  LOP3.LUT R0, R0, 0xfffffeff, RZ, 0xc0, !PT ;  /* 0xfffffeff00007812 */ /* 0x000fc800078ec0ff */
[----:B------:R-:W-:Y:S02]  /*11050*/  @P3 LOP3.LUT R0, R0, 0x100, RZ, 0xfc, !PT ;  /* 0x0000010000003812 */ /* 0x000fe400078efcff */
[----:B0-----:R-:W-:Y:S02]  /*11060*/  @!P3 IADD3 R34, P2, P4, R12, R30, R10 ;  /* 0x0000001e0c22b210 */ /* 0x001fe40007c5e00a */
        /* <DEDUP_REMOVED lines=9> */
[----:B0-----:R-:W-:-:S06]  /*11100*/  PRMT R29, RZ, 0x7610, R29 ;  /* 0x00007610ff1d7816 */ /* 0x001fcc000000001d */
[----:B------:R-:W4:Y:S01]  /*11110*/  @!P1 LDG.E.U8 R29, desc[UR38][R20.64+0x19] ;  /* 0x00001926141d9981 */ /* 0x000f22000c1e1100 */
        /* <DEDUP_REMOVED lines=8> */
[----:B------:R-:W-:Y:S02]  /*111a0*/  ISETP.LT.OR P4, PT, R26, 0x19, !P0 ;  /* 0x000000191a00780c */ /* 0x000fe40004781670 */
[----:B------:R-:W-:-:S11]  /*111b0*/  LOP3.LUT R0, R0, 0xfbffffff, RZ, 0xc0, !PT ;  /* 0xfbffffff00007812 */ /* 0x000fd600078ec0ff */
[----:B------:R-:W0:Y:S01]  /*111c0*/  @!P4 LDC.64 R30, c[0x0][0x5c0] ;  /* 0x00017000ff1ecb82 */ /* 0x000e220000000a00 */
[----:B------:R-:W-:-:S04]  /*111d0*/  @P3 LOP3.LUT R0, R0, 0x4000000, RZ, 0xfc, !PT ;  /* 0x0400000000003812 */ /* 0x000fc800078efcff */
        /* <DEDUP_REMOVED lines=32> */
[----:B------:R-:W-:-:S04]  /*113e0*/  LOP3.LUT P3, RZ, R27, 0x2000, RZ, 0xc0, !PT ;  /* 0x000020001bff7812 */ /* 0x000fc8000786c0ff */
[----:B------:R-:W-:Y:S02]  /*113f0*/  ISETP.LT.OR P1, PT, R26, 0x41, !P3 ;  /* 0x000000411a00780c */ /* 0x000fe40005f21670 */
[----:B------:R-:W-:-:S11]  /*11400*/  LOP3.LUT R27, R27, 0xfffffeff, RZ, 0xc0, !PT ;  /* 0xfffffeff1b1b7812 */ /* 0x000fd600078ec0ff */
[----:B------:R-:W0:Y:S01]  /*11410*/  @!P1 LDC.64 R30, c[0x0][0x5c0] ;  /* 0x00017000ff1e9b82 */ /* 0x000e220000000a00 */
[----:B------:R-:W-:Y:S02]  /*11420*/  @P0 LOP3.LUT R27, R27, 0x100, RZ, 0xfc, !PT ;  /* 0x000001001b1b0812 */ /* 0x000fe400078efcff */
[----:B------:R-:W-:Y:S02]  /*11430*/  ISETP.LT.OR P0, PT, R26, 0x42, !P3 ;  /* 0x000000421a00780c */ /* 0x000fe40005f01670 */
[----:B0-----:R-:W-:-:S04]  /*11440*/  @!P1 IADD3 R44, P5, P6, R12, R30, R3 ;  /* 0x0000001e0c2c9210 */ /* 0x001fc80007ebe003 */
[----:B------:R-:W-:-:S07]  /*11450*/  @!P1 IADD3.X R45, R28, R31, R4, P5, P6 ;  /* 0x0000001f1c2d9210 */ /* 0x000fce0002fec404 */
[----:B------:R-:W0:Y:S01]  /*11460*/  @!P0 LDC.64 R30, c[0x0][0x5c0] ;  /* 0x00017000ff1e8b82 */ /* 0x000e220000000a00 */
[----:B------:R-:W-:Y:S02]  /*11470*/  ISETP.GE.AND P5, PT, R11, 0x1, PT ;  /* 0x000000010b00780c */ /* 0x000fe40003fa6270 */
[----:B----4-:R-:W-:-:S04]  /*11480*/  LOP3.LUT R29, R29, 0xff, RZ, 0xc0, !PT ;  /* 0x000000ff1d1d7812 */ /* 0x010fc800078ec0ff */
[----:B------:R-:W-:-:S05]  /*11490*/  F2FP.F16.E4M3.UNPACK_B R29, R29 ;  /* 0x0000001dff1d723e */ /* 0x000fca00020006ff */
[----:B------:R-:W-:-:S05]  /*114a0*/  HADD2.F32 R29, -RZ, R29.H0_H0 ;  /* 0x2000001dff1d7230 */ /* 0x000fca0000004100 */
[----:B------:R-:W-:-:S04]  /*114b0*/  FMUL R29, R29, UR8 ;  /* 0x000000081d1d7c20 */ /* 0x000fc80008400000 */
[----:B--2---:R-:W-:Y:S02]  /*114c0*/  FFMA R29, R93, UR33, R29 ;  /* 0x000000215d1d7c23 */ /* 0x004fe4000800001d */
[----:B------:R-:W2:Y:S03]  /*114d0*/  LDL.LU R93, [R1+0x104] ;  /* 0x00010400015d7983 */ /* 0x000ea60000300800 */
[----:B------:R-:W-:-:S05]  /*114e0*/  F2FP.SATFINITE.E4M3.F32.PACK_AB_MERGE_C R29, RZ, R29, RZ ;  /* 0x0000001dff1d723e */ /* 0x000fca00048070ff */
[----:B------:R1:W-:Y:S01]  /*114f0*/  @!P2 STG.E.U8 desc[UR38][R32.64+0x19], R29 ;  /* 0x0000191d2000a986 */ /* 0x0003e2000c101126 */
[----:B0-----:R-:W-:-:S04]  /*11500*/  @!P0 IADD3 R36, P2, P4, R12, R30, R3 ;  /* 0x0000001e0c248210 */ /* 0x001fc80007c5e003 */
[----:B------:R-:W-:Y:S02]  /*11510*/  @!P0 IADD3.X R37, R28, R31, R4, P2, P4 ;  /* 0x0000001f1c258210 */ /* 0x000fe400017e8404 */
[----:B------:R-:W-:Y:S02]  /*11520*/  ISETP.LT.OR P2, PT, R26, 0x21, !P5 ;  /* 0x000000211a00780c */ /* 0x000fe40006f41670 */
[----:B-1----:R-:W-:-:S11]  /*11530*/  PRMT R29, RZ, 0x7610, R29 ;  /* 0x00007610ff1d7816 */ /* 0x002fd6000000001d */
[----:B------:R-:W4:Y:S01]  /*11540*/  @!P2 LDG.E.U8 R29, desc[UR38][R24.64+0x20] ;  /* 0x00002026181da981 */ /* 0x000f22000c1e1100 */
[----:B------:R-:W0:Y:S02]  /*11550*/  @!P2 LDC.64 R30, c[0x0][0x5c0] ;  /* 0x00017000ff1eab82 */ /* 0x000e240000000a00 */
[----:B0-----:R-:W-:-:S05]  /*11560*/  @!P2 IADD3 R30, P4, R12, R30, RZ ;  /* 0x0000001e0c1ea210 */ /* 0x001fca0007f9e0ff */
[----:B------:R-:W-:Y:S01]  /*11570*/  @!P2 IMAD.X R31, R28, 0x1, R31, P4 ;  /* 0x000000011c1fa824 */ /* 0x000fe200020e061f */
[----:B----4-:R-:W-:-:S04]  /*11580*/  LOP3.LUT R29, R29, 0xff, RZ, 0xc0, !PT ;  /* 0x000000ff1d1d7812 */ /* 0x010fc800078ec0ff */
[----:B------:R-:W-:-:S05]  /*11590*/  F2FP.F16.E4M3.UNPACK_B R29, R29 ;  /* 0x0000001dff1d723e */ /* 0x000fca00020006ff */
[----:B------:R-:W-:-:S05]  /*115a0*/  HADD2.F32 R29, -RZ, R29.H0_H0 ;  /* 0x2000001dff1d7230 */ /* 0x000fca0000004100 */
[----:B------:R-:W-:-:S04]  /*115b0*/  FMUL R29, R29, UR8 ;  /* 0x000000081d1d7c20 */ /* 0x000fc80008400000 */
[----:B---3--:R-:W-:Y:S01]  /*115c0*/  FFMA R29, R92, UR33, R29 ;  /* 0x000000215c1d7c23 */ /* 0x008fe2000800001d */
[----:B------:R-:W-:Y:S01]  /*115d0*/  ISETP.LT.OR P1, PT, R26, 0x21, !P3 ;  /* 0x000000211a00780c */ /* 0x000fe20005f21670 */
[----:B------:R-:W3:Y:S03]  /*115e0*/  LDL.LU R92, [R1+0x108] ;  /* 0x00010800015c7983 */ /* 0x000ee60000300800 */
[----:B------:R-:W-:-:S05]  /*115f0*/  F2FP.SATFINITE.E4M3.F32.PACK_AB_MERGE_C R29, RZ, R29, RZ ;  /* 0x0000001dff1d723e */ /* 0x000fca00048070ff */
        /* <DEDUP_REMOVED lines=15> */
[----:B0-----:R-:W-:-:S06]  /*116f0*/  PRMT R29, RZ, 0x7610, R29 ;  /* 0x00007610ff1d7816 */ /* 0x001fcc000000001d */
[----:B------:R-:W4:Y:S01]  /*11700*/  @!P1 LDG.E.U8 R29, desc[UR38][R14.64+0x20] ;  /* 0x000020260e1d9981 */ /* 0x000f22000c1e1100 */
[----:B------:R-:W-:-:S13]  /*11710*/  ISETP.LT.OR P0, PT, R26, 0x49, !P3 ;  /* 0x000000491a00780c */ /* 0x000fda0005f01670 */
[----:B------:R-:W0:Y:S02]  /*11720*/  @!P0 LDC.64 R30, c[0x0][0x5c0] ;  /* 0x00017000ff1e8b82 */ /* 0x000e240000000a00 */
[----:B0-----:R-:W-:-:S04]  /*11730*/  @!P0 IADD3 R98, P2, P4, R12, R30, R3 ;  /* 0x0000001e0c628210 */ /* 0x001fc80007c5e003 */
[----:B------:R-:W-:Y:S02]  /*11740*/  @!P0 IADD3.X R99, R28, R31, R4, P2, P4 ;  /* 0x0000001f1c638210 */ /* 0x000fe400017e8404 */
[----:B------:R-:W-:-:S13]  /*11750*/  ISETP.LT.OR P0, PT, R26, 0x4a, !P3 ;  /* 0x0000004a1a00780c */ /* 0x000fda0005f01670 */
[----:B------:R-:W0:Y:S01]  /*11760*/  @!P0 LDC.64 R30, c[0x0][0x5c0] ;  /* 0x00017000ff1e8b82 */ /* 0x000e220000000a00 */
[----:B----4-:R-:W-:-:S04]  /*11770*/  LOP3.LUT R29, R29, 0xff, RZ, 0xc0, !PT ;  /* 0x000000ff1d1d7812 */ /* 0x010fc800078ec0ff */
[----:B------:R-:W-:-:S05]  /*11780*/  F2FP.F16.E4M3.UNPACK_B R29, R29 ;  /* 0x0000001dff1d723e */ /* 0x000fca00020006ff */
[----:B------:R-:W-:-:S05]  /*11790*/  HADD2.F32 R29, -RZ, R29.H0_H0 ;  /* 0x2000001dff1d7230 */ /* 0x000fca0000004100 */
[----:B------:R-:W-:-:S04]  /*117a0*/  FMUL R29, R29, UR8 ;  /* 0x000000081d1d7c20 */ /* 0x000fc80008400000 */
[----:B---3--:R-:W-:Y:S01]  /*117b0*/  FFMA R29, R92, UR33, R29 ;  /* 0x000000215c1d7c23 */ /* 0x008fe2000800001d */
[----:B------:R-:W-:Y:S01]  /*117c0*/  LOP3.LUT R0, R0, 0xbfffffff, RZ, 0xc0, !PT ;  /* 0xbfffffff00007812 */ /* 0x000fe200078ec0ff */
[----:B------:R-:W3:Y:S03]  /*117d0*/  LDL.LU R92, [R1+0x110] ;  /* 0x00011000015c7983 */ /* 0x000ee60000300800 */
[----:B------:R-:W-:-:S05]  /*117e0*/  F2FP.SATFINITE.E4M3.F32.PACK_AB_MERGE_C R29, RZ, R29, RZ ;  /* 0x0000001dff1d723e */ /* 0x000fca00048070ff */
[----:B------:R1:W-:Y:S01]  /*117f0*/  @!P1 STG.E.U8 desc[UR38][R62.64+0x20], R29 ;  /* 0x0000201d3e009986 */ /* 0x0003e2000c101126 */
[----:B------:R-:W-:Y:S02]  /*11800*/  ISETP.LT.OR P1, PT, R26, 0x22, !P3 ;  /* 0x000000221a00780c */ /* 0x000fe40005f21670 */
[----:B-1----:R-:W-:-:S11]  /*11810*/  PRMT R29, RZ, 0x7610, R29 ;  /* 0x00007610ff1d7816 */ /* 0x002fd6000000001d */
[----:B------:R-:W4:Y:S01]  /*11820*/  @!P1 LDG.E.U8 R29, desc[UR38][R14.64+0x21] ;  /* 0x000021260e1d9981 */ /* 0x000f22000c1e1100 */
[----:B0-----:R-:W-:Y:S02]  /*11830*/  @!P0 IADD3 R96, P2, P4, R12, R30, R3 ;  /* 0x0000001e0c608210 */ /* 0x001fe40007c5e003 */
[----:B------:R-:W-:Y:S02]  /*11840*/  @P0 LOP3.LUT R0, R0, 0x40000000, RZ, 0xfc, !PT ;  /* 0x4000000000000812 */ /* 0x000fe400078efcff */
[----:B------:R-:W-:Y:S02]  /*11850*/  @!P0 IADD3.X R97, R28, R31, R4, P2, P4 ;  /* 0x0000001f1c618210 */ /* 0x000fe400017e8404 */
[----:B------:R-:W-:-:S13]  /*11860*/  ISETP.LT.OR P0, PT, R26, 0x51, !P3 ;  /* 0x000000511a00780c */ /* 0x000fda0005f01670 */
[----:B------:R-:W0:Y:S01]  /*11870*/  @!P0 LDC.64 R30, c[0x0][0x5c0] ;  /* 0x00017000ff1e8b82 */ /* 0x000e220000000a00 */
[----:B------:R-:W-:-:S04]  /*11880*/  LOP3.LUT R0, R0, 0xffffdfff, RZ, 0xc0, !PT ;  /* 0xffffdfff00007812 */ /* 0x000fc800078ec0ff */
[----:B------:R-:W-:Y:S02]  /*11890*/  @P0 LOP3.LUT R0, R0, 0x2000, RZ, 0xfc, !PT ;  /* 0x0000200000000812 */ /* 0x000fe400078efcff */
[----:B0-----:R-:W-:-:S04]  /*118a0*/  @!P0 IADD3 R114, P2, P4, R12, R30, R3 ;  /* 0x0000001e0c728210 */ /* 0x001fc80007c5e003 */
[----:B------:R-:W-:Y:S02]  /*118b0*/  @!P0 IADD3.X R115, R28, R31, R4, P2, P4 ;  /* 0x0000001f1c738210 */ /* 0x000fe400017e8404 */
        /* <DEDUP_REMOVED lines=10> */
[----:B--2---:R-:W-:Y:S01]  /*11960*/  FFMA R29, R93, UR33, R29 ;  /* 0x000000215d1d7c23 */ /* 0x004fe2000800001d */
[----:B0-----:R-:W-:Y:S01]  /*11970*/  @!P2 IADD3 R30, P4, R12, R30, RZ ;  /* 0x0000001e0c1ea210 */ /* 0x001fe20007f9e0ff */
[----:B------:R-:W2:Y:S03]  /*11980*/  LDL.LU R93, [R1+0x114] ;  /* 0x00011400015d7983 */ /* 0x000ea60000300800 */
[----:B------:R-:W-:-:S05]  /*11990*/  F2FP.SATFINITE.E4M3.F32.PACK_AB_MERGE_C R29, RZ, R29, RZ ;  /* 0x0000001dff1d723e */ /* 0x000fca00048070ff */
[----:B------:R0:W-:Y:S02]  /*119a0*/  @!P1 STG.E.U8 desc[UR38][R46.64+0x21], R29 ;  /* 0x0000211d2e009986 */ /* 0x0001e4000c101126 */
[----:B0-----:R-:W-:-:S06]  /*119b0*/  PRMT R29, RZ, 0x7610, R29 ;  /* 0x00007610ff1d7816 */ /* 0x001fcc000000001d */
[----:B------:R-:W4:Y:S01]  /*119c0*/  @!P2 LDG.E.U8 R29, desc[UR38][R24.64+0x28] ;  /* 0x00002826181da981 */ /* 0x000f22000c1e1100 */
        /* <DEDUP_REMOVED lines=20> */
[----:B--2---:R-:W-:Y:S01]  /*11b10*/  FFMA R29, R93, UR33, R29 ;  /* 0x000000215d1d7c23 */ /* 0x004fe2000800001d */
[----:B------:R-:W-:Y:S01]  /*11b20*/  LOP3.LUT R0, R0, 0xffffefff, RZ, 0xc0, !PT ;  /* 0xffffefff00007812 */ /* 0x000fe200078ec0ff */
[----:B------:R-:W2:Y:S03]  /*11b30*/  LDL.LU R93, [R1+0x11c] ;  /* 0x00011c00015d7983 */ /* 0x000ea60000300800 */
[----:B------:R-:W-:-:S05]  /*11b40*/  F2FP.SATFINITE.E4M3.F32.PACK_AB_MERGE_C R29, RZ, R29, RZ ;  /* 0x0000001dff1d723e */ /* 0x000fca00048070ff */
[----:B------:R0:W-:Y:S02]  /*11b50*/  @!P2 STG.E.U8 desc[UR38][R30.64+0x29], R29 ;  /* 0x0000291d1e00a986 */ /* 0x0001e4000c101126 */
[----:B0-----:R-:W-:-:S06]  /*11b60*/  PRMT R29, RZ, 0x7610, R29 ;  /* 0x00007610ff1d7816 */ /* 0x001fcc000000001d */
[----:B------:R-:W4:Y:S01]  /*11b70*/  @!P6 LDG.E.U8 R29, desc[UR38][R14.64+0x28] ;  /* 0x000028260e1de981 */ /* 0x000f22000c1e1100 */
[----:B------:R-:W-:-:S04]  /*11b80*/  @P0 LOP3.LUT R0, R0, 0x1000, RZ, 0xfc, !PT ;  /* 0x0000100000000812 */ /* 0x000fc800078efcff */
[----:B------:R-:W-:Y:S02]  /*11b90*/  LOP3.LUT P1, RZ, R0, 0x10, RZ, 0xc0, !PT ;  /* 0x0000001000ff7812 */ /* 0x000fe4000782c0ff */
[----:B------:R-:W-:Y:S02]  /*11ba0*/  ISETP.LT.OR P0, PT, R26, 0x59, !P3 ;  /* 0x000000591a00780c */ /* 0x000fe40005f01670 */
[----:B------:R-:W-:-:S11]  /*11bb0*/  LOP3.LUT R27, R27, 0xffffefff, RZ, 0xc0, !PT ;  /* 0xffffefff1b1b7812 */ /* 0x000fd600078ec0ff */
[----:B------:R-:W0:Y:S01]  /*11bc0*/  @!P0 LDC.64 R30, c[0x0][0x5c0] ;  /* 0x00017000ff1e8b82 */ /* 0x000e220000000a00 */
[----:B----4-:R-:W-:-:S04]  /*11bd0*/  LOP3.LUT R29, R29, 0xff, RZ, 0xc0, !PT ;  /* 0x000000ff1d1d7812 */ /* 0x010fc800078ec0ff */
[----:B------:R-:W-:-:S05]  /*11be0*/  F2FP.F16.E4M3.UNPACK_B R29, R29 ;  /* 0x0000001dff1d723e */ /* 0x000fca00020006ff */
[----:B------:R-:W-:-:S05]  /*11bf0*/  HADD2.F32 R29, -RZ, R29.H0_H0 ;  /* 0x2000001dff1d7230 */ /* 0x000fca0000004100 */
[----:B------:R-:W-:-:S04]  /*11c00*/  FMUL R29, R29, UR8 ;  /* 0x000000081d1d7c20 */ /* 0x000fc80008400000 */
[----:B---3--:R-:W-:Y:S01]  /*11c10*/  FFMA R29, R92, UR33, R29 ;  /* 0x000000215c1d7c23 */ /* 0x008fe2000800001d */
[----:B------:R-:W-:Y:S01]  /*11c20*/  @P5 LOP3.LUT R27, R27, 0x1000, RZ, 0xfc, !PT ;  /* 0x000010001b1b5812 */ /* 0x000fe200078efcff */
[----:B------:R-:W3:Y:S03]  /*11c30*/  LDL.LU R92, [R1+0x120] ;  /* 0x00012000015c7983 */ /* 0x000ee60000300800 */
[----:B------:R-:W-:-:S05]  /*11c40*/  F2FP.SATFINITE.E4M3.F32.PACK_AB_MERGE_C R29, RZ, R29, RZ ;  /* 0x0000001dff1d723e */ /* 0x000fca00048070ff */
[----:B------:R1:W-:Y:S02]  /*11c50*/  @!P6 STG.E.U8 desc[UR38][R68.64+0x28], R29 ;  /* 0x0000281d4400e986 */ /* 0x0003e4000c101126 */
[----:B-1----:R-:W-:-:S06]  /*11c60*/  PRMT R29, RZ, 0x7610, R29 ;  /* 0x00007610ff1d7816 */ /* 0x002fcc000000001d */
[----:B------:R-:W4:Y:S01]  /*11c70*/  @!P1 LDG.E.U8 R29, desc[UR38][R14.64+0x29] ;  /* 0x000029260e1d9981 */ /* 0x000f22000c1e1100 */
[----:B------:R-:W-:Y:S02]  /*11c80*/  ISETP.LT.OR P5, PT, R26, 0x5a, !P3 ;  /* 0x0000005a1a00780c */ /* 0x000fe40005fa1670 */
[----:B0-----:R-:W-:-:S04]  /*11c90*/  @!P0 IADD3 R108, P2, P4, R12, R30, R3 ;  /* 0x0000001e0c6c8210 */ /* 0x001fc80007c5e003 */
[----:B------:R-:W-:-:S07]  /*11ca0*/  @!P0 IADD3.X R109, R28, R31, R4, P2, P4 ;  /* 0x0000001f1c6d8210 */ /* 0x000fce00017e8404 */
[----:B------:R-:W0:Y:S01]  /*11cb0*/  @!P5 LDC.64 R30, c[0x0][0x5c0] ;  /* 0x00017000ff1edb82 */ /* 0x000e220000000a00 */
[----:B------:R-:W-:Y:S02]  /*11cc0*/  LOP3.LUT R2, R2, 0xffff7fff, RZ, 0xc0, !PT ;  /* 0xffff7fff02027812 */ /* 0x000fe400078ec0ff */
[----:B------:R-:W-:Y:S02]  /*11cd0*/  LOP3.LUT R27, R27, 0xfffffdff, RZ, 0xc0, !PT ;  /* 0xfffffdff1b1b7812 */ /* 0x000fe400078ec0ff */
[----:B------:R-:W-:Y:S02]  /*11ce0*/  @P0 LOP3.LUT R2, R2, 0x8000, RZ, 0xfc, !PT ;  /* 0x0000800002020812 */ /* 0x000fe400078efcff */
[----:B------:R-:W-:Y:S02]  /*11cf0*/  ISETP.GE.AND P0, PT, R11, 0x81, PT ;  /* 0x000000810b00780c */ /* 0x000fe40003f06270 */
[----:B------:R-:W-:Y:S02]  /*11d00*/  @P3 LOP3.LUT R27, R27, 0x200, RZ, 0xfc, !PT ;  /* 0x000002001b1b3812 */ /* 0x000fe400078efcff */
[----:B------:R-:W-:-:S02]  /*11d10*/  ISETP.LT.OR P3, PT, R26, 0x41, !P0 ;  /* 0x000000411a00780c */ /* 0x000fc40004761670 */
[----:B0-----:R-:W-:-:S04]  /*11d20*/  @!P5 IADD3 R104, P2, P4, R12, R30, R3 ;  /* 0x0000001e0c68d210 */ /* 0x001fc80007c5e003 */
[----:B------:R-:W-:-:S07]  /*11d30*/  @!P5 IADD3.X R105, R28, R31, R4, P2, P4 ;  /* 0x0000001f1c69d210 */ /* 0x000fce00017e8404 */
[----:B------:R-:W0:Y:S02]  /*11d40*/  @!P3 LDC.64 R30, c[0x0][0x5c0] ;  /* 0x00017000ff1ebb82 */ /* 0x000e240000000a00 */
[----:B0-----:R-:W-:-:S04]  /*11d50*/  @!P3 IADD3 R112, P2, P4, R12, R30, R8 ;  /* 0x0000001e0c70b210 */ /* 0x001fc80007c5e008 */
[----:B------:R-:W-:Y:S02]  /*11d60*/  @!P3 IADD3.X R113, R28, R31, R7, P2, P4 ;  /* 0x0000001f1c71b210 */ /* 0x000fe400017e8407 */
[----:B------:R-:W-:-:S04]  /*11d70*/  LOP3.LUT R2, R2, 0xfffeffff, RZ, 0xc0, !PT ;  /* 0xfffeffff02027812 */ /* 0x000fc800078ec0ff */
[----:B------:R-:W-:Y:S02]  /*11d80*/  @P5 LOP3.LUT R2, R2, 0x10000, RZ, 0xfc, !PT ;  /* 0x0001000002025812 */ /* 0x000fe400078efcff */
[----:B------:R-:W-:Y:S02]  /*11d90*/  LOP3.LUT P5, RZ, R27, 0x1000, RZ, 0xc0, !PT ;  /* 0x000010001bff7812 */ /* 0x000fe400078ac0ff */
        /* <DEDUP_REMOVED lines=8> */
[----:B------:R-:W-:-:S13]  /*11e20*/  ISETP.LT.OR P1, PT, R26, 0x42, !P0 ;  /* 0x000000421a00780c */ /* 0x000fda0004721670 */
[----:B------:R-:W1:Y:S01]  /*11e30*/  @!P1 LDC.64 R30, c[0x0][0x5c0] ;  /* 0x00017000ff1e9b82 */ /* 0x000e620000000a00 */
[----:B0-----:R-:W-:Y:S02]  /*11e40*/  PRMT R29, RZ, 0x7610, R29 ;  /* 0x00007610ff1d7816 */ /* 0x001fe4000000001d */
[----:B-1----:R-:W-:-:S04]  /*11e50*/  @!P1 IADD3 R110, P2, P4, R12, R30, R8 ;  /* 0x0000001e0c6e9210 */ /* 0x002fc80007c5e008 */
[----:B------:R-:W-:Y:S02]  /*11e60*/  @!P1 IADD3.X R111, R28, R31, R7, P2, P4 ;  /* 0x0000001f1c6f9210 */ /* 0x000fe400017e8407 */
[----:B------:R-:W-:-:S13]  /*11e70*/  ISETP.LT.OR P2, PT, R26, 0x31, !P5 ;  /* 0x000000311a00780c */ /* 0x000fda0006f41670 */
        /* <DEDUP_REMOVED lines=14> */
[----:B0-----:R-:W-:-:S11]  /*11f60*/  PRMT R29, RZ, 0x7610, R29 ;  /* 0x00007610ff1d7816 */ /* 0x001fd6000000001d */
[----:B------:R-:W0:Y:S01]  /*11f70*/  @!P2 LDC.64 R30, c[0x0][0x5c0] ;  /* 0x00017000ff1eab82 */ /* 0x000e220000000a00 */
[----:B------:R-:W4:Y:S01]  /*11f80*/  @!P2 LDG.E.U8 R29, desc[UR38][R24.64+0x31] ;  /* 0x00003126181da981 */ /* 0x000f22000c1e1100 */
[----:B------:R-:W-:-:S04]  /*11f90*/  @P3 LOP3.LUT R0, R0, 0x10000, RZ, 0xfc, !PT ;  /* 0x0001000000003812 */ /* 0x000fc800078efcff */
[----:B------:R-:W-:-:S04]  /*11fa0*/  LOP3.LUT R0, R0, 0xffffffef, RZ, 0xc0, !PT ;  /* 0xffffffef00007812 */ /* 0x000fc800078ec0ff */
[----:B------:R-:W-:-:S04]  /*11fb0*/  @P1 LOP3.LUT R0, R0, 0x10, RZ, 0xfc, !PT ;  /* 0x0000001000001812 */ /* 0x000fc800078efcff */
[----:B------:R-:W-:Y:S02]  /*11fc0*/  LOP3.LUT P3, RZ, R0, 0x8000, RZ, 0xc0, !PT ;  /* 0x0000800000ff7812 */ /* 0x000fe4000786c0ff */
[----:B0-----:R-:W-:-:S05]  /*11fd0*/  @!P2 IADD3 R30, P4, R12, R30, RZ ;  /* 0x0000001e0c1ea210 */ /* 0x001fca0007f9e0ff */
[----:B------:R-:W-:Y:S01]  /*11fe0*/  @!P2 IMAD.X R31, R28, 0x1, R31, P4 ;  /* 0x000000011c1fa824 */ /* 0x000fe200020e061f */
        /* <DEDUP_REMOVED lines=24> */
[----:B0-----:R-:W-:Y:S01]  /*12170*/  @!P1 IADD3 R94, P2, P4, R12, R30, R8 ;  /* 0x0000001e0c5e9210 */ /* 0x001fe20007c5e008 */
[----:B------:R-:W3:Y:S03]  /*12180*/  LDL.LU R92, [R1+0x130] ;  /* 0x00013000015c7983 */ /* 0x000ee60000300800 */
[----:B------:R-:W-:-:S05]  /*12190*/  F2FP.SATFINITE.E4M3.F32.PACK_AB_MERGE_C R29, RZ, R29, RZ ;  /* 0x0000001dff1d723e */ /* 0x000fca00048070ff */
[----:B------:R0:W-:Y:S02]  /*121a0*/  @!P3 STG.E.U8 desc[UR38][R72.64+0x30], R29 ;  /* 0x0000301d4800b986 */ /* 0x0001e4000c101126 */
[----:B0-----:R-:W-:-:S06]  /*121b0*/  PRMT R29, RZ, 0x7610, R29 ;  /* 0x00007610ff1d7816 */ /* 0x001fcc000000001d */
[----:B------:R-:W4:Y:S01]  /*121c0*/  @!P6 LDG.E.U8 R29, desc[UR38][R14.64+0x31] ;  /* 0x000031260e1de981 */ /* 0x000f22000c1e1100 */
[----:B------:R-:W-:Y:S02]  /*121d0*/  ISETP.LT.OR P3, PT, R26, 0x51, !P0 ;  /* 0x000000511a00780c */ /* 0x000fe40004761670 */
[----:B------:R-:W-:-:S11]  /*121e0*/  @!P1 IADD3.X R95, R28, R31, R7, P2, P4 ;  /* 0x0000001f1c5f9210 */ /* 0x000fd600017e8407 */
        /* <DEDUP_REMOVED lines=50> */
[----:B------:R-:W4:Y:S02]  /*12510*/  @!P6 LDG.E.U8 R29, desc[UR38][R14.64+0x38] ;  /* 0x000038260e1de981 */ /* 0x000f24000c1e1100 */
        /* <DEDUP_REMOVED lines=8> */
[----:B------:R0:W-:Y:S02]  /*125a0*/  @!P6 STG.E.U8 desc[UR38][R78.64+0x38], R29 ;  /* 0x0000381d4e00e986 */ /* 0x0001e4000c101126 */
[----:B0-----:R-:W-:-:S06]  /*125b0*/  PRMT R29, RZ, 0x7610, R29 ;  /* 0x00007610ff1d7816 */ /* 0x001fcc000000001d */
[----:B------:R-:W4:Y:S01]  /*125c0*/  @!P5 LDG.E.U8 R29, desc[UR38][R14.64+0x39] ;  /* 0x000039260e1dd981 */ /* 0x000f22000c1e1100 */
[----:B------:R-:W-:Y:S02]  /*125d0*/  @P1 LOP3.LUT R2, R2, 0x400000, RZ, 0xfc, !PT ;  /* 0x0040000002021812 */ /* 0x000fe400078efcff */
        /* <DEDUP_REMOVED lines=20> */
[----:B------:R-:W-:Y:S02]  /*12720*/  LOP3.LUT R6, R6, 0xfffffffe, RZ, 0xc0, !PT ;  /* 0xfffffffe06067812 */ /* 0x000fe400078ec0ff */
[----:B------:R-:W-:Y:S02]  /*12730*/  ISETP.GE.AND P0, PT, R11, 0x101, PT ;  /* 0x000001010b00780c */ /* 0x000fe40003f06270 */
[----:B------:R-:W-:Y:S02]  /*12740*/  @P3 LOP3.LUT R6, R6, 0x1, RZ, 0xfc, !PT ;  /* 0x0000000106063812 */ /* 0x000fe400078efcff */
[----:B0-----:R-:W-:-:S04]  /*12750*/  @!P3 IADD3 R138, P2, P4, R12, R30, R8 ;  /* 0x0000001e0c8ab210 */ /* 0x001fc80007c5e008 */
[----:B------:R-:W-:Y:S02]  /*12760*/  @!P3 IADD3.X R139, R28, R31, R7, P2, P4 ;  /* 0x0000001f1c8bb210 */ /* 0x000fe400017e8407 */
[----:B------:R-:W-:-:S13]  /*12770*/  ISETP.LT.OR P3, PT, R26, 0x41, !P0 ;  /* 0x000000411a00780c */ /* 0x000fda0004761670 */
[----:B------:R-:W0:Y:S01]  /*12780*/  @!P3 LDC.64 R30, c[0x0][0x5c0] ;  /* 0x00017000ff1ebb82 */ /* 0x000e220000000a00 */
[----:B------:R-:W-:Y:S02]  /*12790*/  LOP3.LUT R6, R6, 0xffffffbf, RZ, 0xc0, !PT ;  /* 0xffffffbf06067812 */ /* 0x000fe400078ec0ff */
        /* <DEDUP_REMOVED lines=27> */
[----:B------:R-:W-:Y:S02]  /*12950*/  LOP3.LUT P1, RZ, R27, 0x400, RZ, 0xc0, !PT ;  /* 0x000004001bff7812 */ /* 0x000fe4000782c0ff */
[----:B0-----:R-:W-:-:S04]  /*12960*/  @!P3 IADD3 R164, P2, P4, R12, R30, R10 ;  /* 0x0000001e0ca4b210 */ /* 0x001fc80007c5e00a */
[----:B------:R-:W-:Y:S02]  /*12970*/  @!P3 IADD3.X R165, R28, R31, R9, P2, P4 ;  /* 0x0000001f1ca5b210 */ /* 0x000fe400017e8409 */
[----:B------:R-:W-:-:S13]  /*12980*/  ISETP.LT.OR P4, PT, R26, 0x21, !P1 ;  /* 0x000000211a00780c */ /* 0x000fda0004f81670 */
[----:B------:R-:W0:Y:S01]  /*12990*/  @!P4 LDC.64 R30, c[0x0][0x5c0] ;  /* 0x00017000ff1ecb82 */ /* 0x000e220000000a00 */
        /* <DEDUP_REMOVED lines=31> */
[----:B------:R-:W0:Y:S02]  /*12b90*/  @!P0 LDC.64 R30, c[0x0][0x5c0] ;  /* 0x00017000ff1e8b82 */ /* 0x000e240000000a00 */
        /* <DEDUP_REMOVED lines=15> */
[----:B------:R-:W-:-:S04]  /*12c90*/  LOP3.LUT R6, R6, 0xfffeffff, RZ, 0xc0, !PT ;  /* 0xfffeffff06067812 */ /* 0x000fc800078ec0ff */
[----:B------:R-:W-:Y:S02]  /*12ca0*/  @P0 LOP3.LUT R6, R6, 0x10000, RZ, 0xfc, !PT ;  /* 0x0001000006060812 */ /* 0x000fe400078efcff */
[----:B------:R-:W-:Y:S02]  /*12cb0*/  LOP3.LUT P0, RZ, R0, 0x4, RZ, 0xc0, !PT ;  /* 0x0000000400ff7812 */ /* 0x000fe4000780c0ff */
[----:B------:R-:W-:-:S04]  /*12cc0*/  ISETP.GE.AND P6, PT, R11, 0x101, PT ;  /* 0x000001010b00780c */ /* 0x000fc80003fc6270 */
[----:B------:R-:W-:-:S13]  /*12cd0*/  ISETP.LT.OR P3, PT, R26, 0x52, !P6 ;  /* 0x000000521a00780c */ /* 0x000fda0007761670 */
[----:B------:R-:W0:Y:S01]  /*12ce0*/  @!P3 LDC.64 R30, c[0x0][0x5c0] ;  /* 0x00017000ff1ebb82 */ /* 0x000e220000000a00 */
[----:B------:R-:W-:-:S04]  /*12cf0*/  LOP3.LUT R6, R6, 0xffffdfff, RZ, 0xc0, !PT ;  /* 0xffffdfff06067812 */ /* 0x000fc800078ec0ff */
[----:B------:R-:W-:Y:S02]  /*12d00*/  @P3 LOP3.LUT R6, R6, 0x2000, RZ, 0xfc, !PT ;  /* 0x0000200006063812 */ /* 0x000fe400078efcff */
        /* <DEDUP_REMOVED lines=73> */
[----:B------:R-:W-:Y:S02]  /*131a0*/  @P0 LOP3.LUT R6, R6, 0x400, RZ, 0xfc, !PT ;  /* 0x0000040006060812 */ /* 0x000fe400078efcff */
[----:B------:R-:W-:Y:S02]  /*131b0*/  LOP3.LUT P0, RZ, R0, 0x1, RZ, 0xc0, !PT ;  /* 0x0000000100ff7812 */ /* 0x000fe4000780c0ff */
        /* <DEDUP_REMOVED lines=76> */
[----:B------:R-:W-:-:S04]  /*13680*/  LOP3.LUT R6, R6, 0xffffffef, RZ, 0xc0, !PT ;  /* 0xffffffef06067812 */ /* 0x000fc800078ec0ff */
[----:B------:R-:W-:Y:S02]  /*13690*/  @P0 LOP3.LUT R6, R6, 0x10, RZ, 0xfc, !PT ;  /* 0x0000001006060812 */ /* 0x000fe400078efcff */
        /* <DEDUP_REMOVED lines=12> */
[----:B------:R-:W-:Y:S01]  /*13760*/  F2FP.SATFINITE.E4M3.F32.PACK_AB_MERGE_C R29, RZ, R29, RZ ;  /* 0x0000001dff1d723e */ /* 0x000fe200048070ff */
[----:B------:R-:W4:Y:S04]  /*13770*/  LDL.LU R116, [R1+0x17c] ;  /* 0x00017c0001747983 */ /* 0x000f280000300800 */
[----:B------:R0:W-:Y:S01]  /*13780*/  @!P5 STG.E.U8 desc[UR38][R90.64+0x38], R29 ;  /* 0x0000381d5a00d986 */ /* 0x0001e2000c101126 */
[----:B------:R-:W-:-:S02]  /*13790*/  ISETP.LT.OR P0, PT, R26, 0x79, !P3 ;  /* 0x000000791a00780c */ /* 0x000fc40005f01670 */
[----:B------:R-:W-:Y:S01]  /*137a0*/  LOP3.LUT R6, R6, 0xfffffff7, RZ, 0xc0, !PT ;  /* 0xfffffff706067812 */ /* 0x000fe200078ec0ff */
[----:B------:R-:W4:Y:S01]  /*137b0*/  LDL.LU R117, [R1+0x180] ;  /* 0x0001800001757983 */ /* 0x000f220000300800 */
[----:B0-----:R-:W-:-:S09]  /*137c0*/  PRMT R29, RZ, 0x7610, R29 ;  /* 0x00007610ff1d7816 */ /* 0x001fd2000000001d */
[----:B------:R-:W0:Y:S01]  /*137d0*/  @!P0 LDC.64 R30, c[0x0][0x5c0] ;  /* 0x00017000ff1e8b82 */ /* 0x000e220000000a00 */
[----:B------:R-:W2:Y:S01]  /*137e0*/  @!P6 LDG.E.U8 R29, desc[UR38][R16.64+0x39] ;  /* 0x00003926101de981 */ /* 0x000ea2000c1e1100 */
[----:B------:R-:W-:Y:S02]  /*137f0*/  ISETP.LT.OR P5, PT, R26, 0x7a, !P3 ;  /* 0x0000007a1a00780c */ /* 0x000fe40005fa1670 */
[----:B0-----:R-:W-:-:S04]  /*13800*/  @!P0 IADD3 R152, P2, P4, R12, R30, R3 ;  /* 0x0000001e0c988210 */ /* 0x001fc80007c5e003 */
[----:B------:R-:W-:-:S07]  /*13810*/  @!P0 IADD3.X R153, R28, R31, R4, P2, P4 ;  /* 0x0000001f1c998210 */ /* 0x000fce00017e8404 */
[----:B------:R-:W0:Y:S02]  /*13820*/  @!P5 LDC.64 R30, c[0x0][0x5c0] ;  /* 0x00017000ff1edb82 */ /* 0x000e240000000a00 */
[----:B0-----:R-:W-:-:S04]  /*13830*/  @!P5 IADD3 R150, P2, P4, R12, R30, R3 ;  /* 0x0000001e0c96d210 */ /* 0x001fc80007c5e003 */
[----:B------:R-:W-:Y:S02]  /*13840*/  @!P5 IADD3.X R151, R28, R31, R4, P2, P4 ;  /* 0x0000001f1c97d210 */ /* 0x000fe400017e8404 */
[----:B------:R-:W-:Y:S02]  /*13850*/  ISETP.LT.OR P4, PT, R26, 0x39, !P1 ;  /* 0x000000391a00780c */ /* 0x000fe40004f81670 */
[----:B------:R-:W-:-:S11]  /*13860*/  @P0 LOP3.LUT R6, R6, 0x8, RZ, 0xfc, !PT ;  /* 0x0000000806060812 */ /* 0x000fd600078efcff */
[----:B------:R-:W0:Y:S01]  /*13870*/  @!P4 LDC.64 R30, c[0x0][0x5c0] ;  /* 0x00017000ff1ecb82 */ /* 0x000e220000000a00 */
[----:B------:R-:W-:-:S04]  /*13880*/  LOP3.LUT R6, R6, 0xfffffffd, RZ, 0xc0, !PT ;  /* 0xfffffffd06067812 */ /* 0x000fc800078ec0ff */
[----:B------:R-:W-:Y:S02]  /*13890*/  @P5 LOP3.LUT R6, R6, 0x2, RZ, 0xfc, !PT ;  /* 0x0000000206065812 */ /* 0x000fe400078efcff */
[----:B------:R-:W-:Y:S02]  /*138a0*/  @!P4 IADD3 R32, P2, P5, R3, R12, R8 ;  /* 0x0000000c0320c210 */ /* 0x000fe40007d5e008 */
[----:B--2---:R-:W-:-:S04]  /*138b0*/  LOP3.LUT R29, R29, 0xff, RZ, 0xc0, !PT ;  /* 0x000000ff1d1d7812 */ /* 0x004fc800078ec0ff */
[----:B------:R-:W-:-:S05]  /*138c0*/  F2FP.F16.E4M3.UNPACK_B R29, R29 ;  /* 0x0000001dff1d723e */ /* 0x000fca00020006ff */
[----:B------:R-:W-:-:S05]  /*138d0*/  HADD2.F32 R29, -RZ, R29.H0_H0 ;  /* 0x2000001dff1d7230 */ /* 0x000fca0000004100 */
[----:B------:R-:W-:-:S04]  /*138e0*/  FMUL R29, R29, UR8 ;  /* 0x000000081d1d7c20 */ /* 0x000fc80008400000 */
[----:B------:R-:W-:-:S05]  /*138f0*/  FFMA R29, R93, UR33, R29 ;  /* 0x000000215d1d7c23 */ /* 0x000fca000800001d */
[----:B------:R-:W-:-:S05]  /*13900*/  F2FP.SATFINITE.E4M3.F32.PACK_AB_MERGE_C R29, RZ, R29, RZ ;  /* 0x0000001dff1d723e */ /* 0x000fca00048070ff */
[----:B------:R1:W-:Y:S02]  /*13910*/  @!P6 STG.E.U8 desc[UR38][R86.64+0x39], R29 ;  /* 0x0000391d5600e986 */ /* 0x0003e4000c101126 */
[----:B-1----:R-:W-:Y:S02]  /*13920*/  @!P4 IADD3.X R29, R4, R28, R7, P2, P5 ;  /* 0x0000001c041dc210 */ /* 0x002fe400017ea407 */
[----:B0-----:R-:W-:-:S05]  /*13930*/  @!P4 IADD3 R30, P2, R32, R30, RZ ;  /* 0x0000001e201ec210 */ /* 0x001fca0007f5e0ff */
[----:B------:R-:W-:Y:S01]  /*13940*/  @!P4 IMAD.X R31, R29, 0x1, R31, P2 ;  /* 0x000000011d1fc824 */ /* 0x000fe200010e061f */
[----:B------:R-:W-:-:S06]  /*13950*/  PRMT R29, RZ, 0x7610, R29 ;  /* 0x00007610ff1d7816 */ /* 0x000fcc000000001d */
[----:B------:R-:W2:Y:S01]  /*13960*/  @!P4 LDG.E.U8 R29, desc[UR38][R18.64+0x38] ;  /* 0x00003826121dc981 */ /* 0x000ea2000c1e1100 */
[----:B------:R-:W-:-:S13]  /*13970*/  ISETP.LT.OR P2, PT, R26, 0x3a, !P1 ;  /* 0x0000003a1a00780c */ /* 0x000fda0004f41670 */
[----:B------:R-:W-:Y:S02]  /*13980*/  @!P2 IADD3 R46, P5, P6, R3, R12, R8 ;  /* 0x0000000c032ea210 */ /* 0x000fe40007ebe008 */
[----:B--2---:R-:W-:-:S04]  /*13990*/  LOP3.LUT R29, R29, 0xff, RZ, 0xc0, !PT ;  /* 0x000000ff1d1d7812 */ /* 0x004fc800078ec0ff */
[----:B------:R-:W-:-:S05]  /*139a0*/  F2FP.F16.E4M3.UNPACK_B R29, R29 ;  /* 0x0000001dff1d723e */ /* 0x000fca00020006ff */
[----:B------:R-:W-:-:S05]  /*139b0*/  HADD2.F32 R29, -RZ, R29.H0_H0 ;  /* 0x2000001dff1d7230 */ /* 0x000fca0000004100 */
[----:B------:R-:W-:-:S04]  /*139c0*/  FMUL R29, R29, UR8 ;  /* 0x000000081d1d7c20 */ /* 0x000fc80008400000 */
[----:B---3--:R-:W-:-:S05]  /*139d0*/  FFMA R32, R92, UR33, R29 ;  /* 0x000000215c207c23 */ /* 0x008fca000800001d */
        /* <DEDUP_REMOVED lines=8> */
[C---:B------:R-:W-:Y:S02]  /*13a60*/  LOP3.LUT P0, RZ, R27.reuse, 0x100, RZ, 0xc0, !PT ;  /* 0x000001001bff7812 */ /* 0x040fe4000780c0ff */
[----:B------:R-:W-:-:S04]  /*13a70*/  LOP3.LUT R27, R27, 0xffffff7f, RZ, 0xc0, !PT ;  /* 0xffffff7f1b1b7812 */ /* 0x000fc800078ec0ff */
[----:B------:R-:W-:-:S04]  /*13a80*/  @P3 LOP3.LUT R27, R27, 0x80, RZ, 0xfc, !PT ;  /* 0x000000801b1b3812 */ /* 0x000fc800078efcff */
[----:B------:R-:W-:-:S04]  /*13a90*/  LOP3.LUT R27, R27, 0xffffffbf, RZ, 0xc0, !PT ;  /* 0xffffffbf1b1b7812 */ /* 0x000fc800078ec0ff */
[----:B------:R-:W-:Y:S02]  /*13aa0*/  @P1 LOP3.LUT R27, R27, 0x40, RZ, 0xfc, !PT ;  /* 0x000000401b1b1812 */ /* 0x000fe400078efcff */
[----:B------:R-:W-:-:S04]  /*13ab0*/  ISETP.GE.AND P1, PT, R11, 0x81, PT ;  /* 0x000000810b00780c */ /* 0x000fc80003f26270 */
[----:B------:R-:W-:-:S13]  /*13ac0*/  ISETP.LT.OR P3, PT, R26, 0x61, !P1 ;  /* 0x000000611a00780c */ /* 0x000fda0004f61670 */
[----:B------:R-:W0:Y:S02]  /*13ad0*/  @!P3 LDC.64 R30, c[0x0][0x5c0] ;  /* 0x00017000ff1ebb82 */ /* 0x000e240000000a00 */
[----:B0-----:R-:W-:-:S04]  /*13ae0*/  @!P3 IADD3 R92, P5, P6, R12, R30, R8 ;  /* 0x0000001e0c5cb210 */ /* 0x001fc80007ebe008 */
[----:B------:R-:W-:Y:S02]  /*13af0*/  @!P3 IADD3.X R93, R28, R31, R7, P5, P6 ;  /* 0x0000001f1c5db210 */ /* 0x000fe40002fec407 */
[----:B------:R-:W-:Y:S02]  /*13b00*/  LOP3.LUT P6, RZ, R0, 0x200000, RZ, 0xc0, !PT ;  /* 0x0020000000ff7812 */ /* 0x000fe400078cc0ff */
[----:B--2---:R-:W-:-:S04]  /*13b10*/  LOP3.LUT R29, R29, 0xff, RZ, 0xc0, !PT ;  /* 0x000000ff1d1d7812 */ /* 0x004fc800078ec0ff */
[----:B------:R-:W-:-:S05]  /*13b20*/  F2FP.F16.E4M3.UNPACK_B R29, R29 ;  /* 0x0000001dff1d723e */ /* 0x000fca00020006ff */
[----:B------:R-:W-:-:S05]  /*13b30*/  HADD2.F32 R29, -RZ, R29.H0_H0 ;  /* 0x2000001dff1d7230 */ /* 0x000fca0000004100 */
[----:B------:R-:W-:-:S04]  /*13b40*/  FMUL R29, R29, UR8 ;  /* 0x000000081d1d7c20 */ /* 0x000fc80008400000 */
[----:B----4-:R-:W-:Y:S01]  /*13b50*/  FFMA R29, R116, UR33, R29 ;  /* 0x00000021741d7c23 */ /* 0x010fe2000800001d */
[----:B------:R-:W-:Y:S01]  /*13b60*/  LOP3.LUT R2, R2, 0xbfffffff, RZ, 0xc0, !PT ;  /* 0xbfffffff02027812 */ /* 0x000fe200078ec0ff */
[----:B------:R-:W2:Y:S03]  /*13b70*/  LDL.LU R116, [R1+0x184] ;  /* 0x0001840001747983 */ /* 0x000ea60000300800 */
[----:B------:R-:W-:-:S05]  /*13b80*/  F2FP.SATFINITE.E4M3.F32.PACK_AB_MERGE_C R29, RZ, R29, RZ ;  /* 0x0000001dff1d723e */ /* 0x000fca00048070ff */
[----:B------:R0:W-:Y:S02]  /*13b90*/  @!P2 STG.E.U8 desc[UR38][R32.64+0x39], R29 ;  /* 0x0000391d2000a986 */ /* 0x0001e4000c101126 */
[----:B0-----:R-:W-:-:S06]  /*13ba0*/  PRMT R29, RZ, 0x7610, R29 ;  /* 0x00007610ff1d7816 */ /* 0x001fcc000000001d */
[----:B------:R-:W3:Y:S01]  /*13bb0*/  @!P6 LDG.E.U8 R29, desc[UR38][R20.64+0x20] ;  /* 0x00002026141de981 */ /* 0x000ee2000c1e1100 */
        /* <DEDUP_REMOVED lines=56> */
[----:B------:R0:W-:Y:S02]  /*13f40*/  @!P4 STG.E.U8 desc[UR38][R30.64+0x20], R32 ;  /* 0x000020201e00c986 */ /* 0x0001e4000c101126 */
[----:B0-----:R-:W0:Y:S01]  /*13f50*/  @!P2 LDC.64 R32, c[0x0][0x5c0] ;  /* 0x00017000ff20ab82 */ /* 0x001e220000000a00 */
[----:B------:R-:W-:-:S07]  /*13f60*/  @!P2 IADD3.X R29, R4, R28, R9, P5, P6 ;  /* 0x0000001c041da210 */ /* 0x000fce0002fec409 */
[----:B------:R-:W1:Y:S01]  /*13f70*/  @!P3 LDC.64 R30, c[0x0][0x5c0] ;  /* 0x00017000ff1ebb82 */ /* 0x000e620000000a00 */
[----:B0-----:R-:W-:-:S05]  /*13f80*/  @!P2 IADD3 R32, P4, R46, R32, RZ ;  /* 0x000000202e20a210 */ /* 0x001fca0007f9e0ff */
[----:B------:R-:W-:Y:S01]  /*13f90*/  @!P2 IMAD.X R33, R29, 0x1, R33, P4 ;  /* 0x000000011d21a824 */ /* 0x000fe200020e0621 */
[----:B------:R-:W-:-:S06]  /*13fa0*/  PRMT R29, RZ, 0x7610, R29 ;  /* 0x00007610ff1d7816 */ /* 0x000fcc000000001d */
[----:B------:R-:W4:Y:S01]  /*13fb0*/  @!P2 LDG.E.U8 R29, desc[UR38][R22.64+0x21] ;  /* 0x00002126161da981 */ /* 0x000f22000c1e1100 */
[----:B-1----:R-:W-:-:S04]  /*13fc0*/  @!P3 IADD3 R84, P5, P6, R12, R30, R8 ;  /* 0x0000001e0c54b210 */ /* 0x002fc80007ebe008 */
        /* <DEDUP_REMOVED lines=68> */
[----:B0-----:R-:W0:Y:S01]  /*14410*/  @!P2 LDC.64 R32, c[0x0][0x5c0] ;  /* 0x00017000ff20ab82 */ /* 0x001e220000000a00 */
[----:B------:R-:W-:Y:S02]  /*14420*/  @!P2 IADD3.X R29, R4, R28, R9, P5, P6 ;  /* 0x0000001c041da210 */ /* 0x000fe40002fec409 */
[----:B0-----:R-:W-:-:S05]  /*14430*/  @!P2 IADD3 R32, P4, R46, R32, RZ ;  /* 0x000000202e20a210 */ /* 0x001fca0007f9e0ff */
[----:B------:R-:W-:Y:S01]  /*14440*/  @!P2 IMAD.X R33, R29, 0x1, R33, P4 ;  /* 0x000000011d21a824 */ /* 0x000fe200020e0621 */
[----:B------:R-:W-:-:S06]  /*14450*/  PRMT R29, RZ, 0x7610, R29 ;  /* 0x00007610ff1d7816 */ /* 0x000fcc000000001d */
[----:B------:R-:W4:Y:S01]  /*14460*/  @!P2 LDG.E.U8 R29, desc[UR38][R22.64+0x29] ;  /* 0x00002926161da981 */ /* 0x000f22000c1e1100 */
[----:B------:R-:W-:Y:S02]  /*14470*/  ISETP.GE.AND P3, PT, R11, 0x101, PT ;  /* 0x000001010b00780c */ /* 0x000fe40003f66270 */
[----:B------:R-:W-:Y:S02]  /*14480*/  @P1 LOP3.LUT R2, R2, 0x800000, RZ, 0xfc, !PT ;  /* 0x0080000002021812 */ /* 0x000fe400078efcff */
        /* <DEDUP_REMOVED lines=148> */
[----:B------:R-:W-:Y:S01]  /*14dd0*/  LOP3.LUT P3, RZ, R27, 0x80, RZ, 0xc0, !PT ;  /* 0x000000801bff7812 */ /* 0x000fe2000786c0ff */
        /* <DEDUP_REMOVED lines=47> */
[----:B------:R-:W-:Y:S02]  /*150d0*/  @P1 LOP3.LUT R2, R2, 0x400, RZ, 0xfc, !PT ;  /* 0x0000040002021812 */ /* 0x000fe400078efcff */
[----:B------:R-:W-:Y:S02]  /*150e0*/  ISETP.LT.OR P1, PT, R26, 0x41, !P3 ;  /* 0x000000411a00780c */ /* 0x000fe40005f21670 */
        /* <DEDUP_REMOVED lines=105> */
[----:B------:R-:W-:-:S04]  /*15780*/  LOP3.LUT R2, R2, 0xffffffef, RZ, 0xc0, !PT ;  /* 0xffffffef02027812 */ /* 0x000fc800078ec0ff */
[----:B------:R-:W-:Y:S02]  /*15790*/  @P0 LOP3.LUT R2, R2, 0x10, RZ, 0xfc, !PT ;  /* 0x0000001002020812 */ /* 0x000fe400078efcff */
[----:B------:R-:W-:Y:S02]  /*157a0*/  ISETP.GE.AND P0, PT, R11, 0x81, PT ;  /* 0x000000810b00780c */ /* 0x000fe40003f06270 */
        /* <DEDUP_REMOVED lines=79> */
[----:B------:R-:W-:-:S04]  /*15ca0*/  @P1 LOP3.LUT R0, R0, 0x80000000, RZ, 0xfc, !PT ;  /* 0x8000000000001812 */ /* 0x000fc800078efcff */
        /* <DEDUP_REMOVED lines=17> */
[----:B------:R-:W-:Y:S01]  /*15dc0*/  F2FP.SATFINITE.E4M3.F32.PACK_AB_MERGE_C R29, RZ, R29, RZ ;  /* 0x0000001dff1d723e */ /* 0x000fe200048070ff */
[----:B------:R-:W-:Y:S01]  /*15dd0*/  @!P2 IMAD.X R31, R28, 0x1, R31, P3 ;  /* 0x000000011c1fa824 */ /* 0x000fe200018e061f */
[----:B------:R-:W4:Y:S04]  /*15de0*/  LDL.LU R118, [R1+0x1f8] ;  /* 0x0001f80001767983 */ /* 0x000f280000300800 */
[----:B------:R0:W-:Y:S02]  /*15df0*/  @!P5 STG.E.U8 desc[UR38][R106.64+0x51], R29 ;  /* 0x0000511d6a00d986 */ /* 0x0001e4000c101126 */
[----:B0-----:R-:W-:-:S06]  /*15e00*/  PRMT R29, RZ, 0x7610, R29 ;  /* 0x00007610ff1d7816 */ /* 0x001fcc000000001d */
[----:B------:R-:W3:Y:S02]  /*15e10*/  @!P2 LDG.E.U8 R29, desc[UR38][R24.64+0x58] ;  /* 0x00005826181da981 */ /* 0x000ee4000c1e1100 */
[----:B---3--:R-:W-:-:S04]  /*15e20*/  LOP3.LUT R29, R29, 0xff, RZ, 0xc0, !PT ;  /* 0x000000ff1d1d7812 */ /* 0x008fc800078ec0ff */
[----:B------:R-:W-:-:S05]  /*15e30*/  F2FP.F16.E4M3.UNPACK_B R29, R29 ;  /* 0x0000001dff1d723e */ /* 0x000fca00020006ff */
[----:B------:R-:W-:-:S05]  /*15e40*/  HADD2.F32 R29, -RZ, R29.H0_H0 ;  /* 0x2000001dff1d7230 */ /* 0x000fca0000004100 */
[----:B------:R-:W-:-:S04]  /*15e50*/  FMUL R29, R29, UR8 ;  /* 0x000000081d1d7c20 */ /* 0x000fc80008400000 */
[----:B------:R-:W-:Y:S01]  /*15e60*/  FFMA R29, R117, UR33, R29 ;  /* 0x00000021751d7c23 */ /* 0x000fe2000800001d */
[----:B------:R-:W-:Y:S01]  /*15e70*/  LOP3.LUT P5, RZ, R2, 0x8000, RZ, 0xc0, !PT ;  /* 0x0000800002ff7812 */ /* 0x000fe200078ac0ff */
[----:B------:R-:W3:Y:S03]  /*15e80*/  LDL.LU R117, [R1+0x1fc] ;  /* 0x0001fc0001757983 */ /* 0x000ee60000300800 */
[----:B------:R-:W-:-:S05]  /*15e90*/  F2FP.SATFINITE.E4M3.F32.PACK_AB_MERGE_C R29, RZ, R29, RZ ;  /* 0x0000001dff1d723e */ /* 0x000fca00048070ff */
[----:B------:R0:W-:Y:S01]  /*15ea0*/  @!P2 STG.E.U8 desc[UR38][R30.64+0x58], R29 ;  /* 0x0000581d1e00a986 */ /* 0x0001e2000c101126 */
[----:B------:R-:W-:Y:S02]  /*15eb0*/  ISETP.LT.OR P2, PT, R26, 0x5a, !P6 ;  /* 0x0000005a1a00780c */ /* 0x000fe40007741670 */
[----:B0-----:R-:W-:-:S11]  /*15ec0*/  PRMT R29, RZ, 0x7610, R29 ;  /* 0x00007610ff1d7816 */ /* 0x001fd6000000001d */
[----:B------:R-:W0:Y:S01]  /*15ed0*/  @!P2 LDC.64 R30, c[0x0][0x5c0] ;  /* 0x00017000ff1eab82 */ /* 0x000e220000000a00 */
[----:B------:R-:W2:Y:S01]  /*15ee0*/  @!P2 LDG.E.U8 R29, desc[UR38][R24.64+0x59] ;  /* 0x00005926181da981 */ /* 0x000ea2000c1e1100 */
[----:B0-----:R-:W-:-:S05]  /*15ef0*/  @!P2 IADD3 R30, P3, R12, R30, RZ ;  /* 0x0000001e0c1ea210 */ /* 0x001fca0007f7e0ff */
[----:B------:R-:W-:Y:S01]  /*15f00*/  @!P2 IMAD.X R31, R28, 0x1, R31, P3 ;  /* 0x000000011c1fa824 */ /* 0x000fe200018e061f */
        /* <DEDUP_REMOVED lines=15> */
[----:B------:R-:W-:-:S05]  /*16000*/  FFMA R29, R118, UR33, R29 ;  /* 0x00000021761d7c23 */ /* 0x000fca000800001d */
        /* <DEDUP_REMOVED lines=8> */
[----:B------:R-:W-:Y:S02]  /*16090*/  LOP3.LUT P0, RZ, R0, 0x10000, RZ, 0xc0, !PT ;  /* 0x0001000000ff7812 */ /* 0x000fe4000780c0ff */
[----:B0-----:R-:W-:Y:S02]  /*160a0*/  @!P4 IADD3 R32, P2, P3, R12, R30, R8 ;  /* 0x0000001e0c20c210 */ /* 0x001fe40007b5e008 */
[----:B------:R-:W-:Y:S02]  /*160b0*/  PRMT R30, RZ, 0x7610, R30 ;  /* 0x00007610ff1e7816 */ /* 0x000fe4000000001e */
        /* <DEDUP_REMOVED lines=8> */
[----:B------:R0:W-:Y:S04]  /*16140*/  @!P6 STG.E.U8 desc[UR38][R104.64+0x59], R29 ;  /* 0x0000591d6800e986 */ /* 0x0001e8000c101126 */
[----:B------:R-:W4:Y:S01]  /*16150*/  @!P0 LDG.E.U8 R30, desc[UR38][R16.64+0x40] ;  /* 0x00004026101e8981 */ /* 0x000f22000c1e1100 */
[----:B------:R-:W-:Y:S02]  /*16160*/  LOP3.LUT P1, RZ, R27, 0x40, RZ, 0xc0, !PT ;  /* 0x000000401bff7812 */ /* 0x000fe4000782c0ff */
[----:B------:R-:W-:Y:S02]  /*16170*/  @P4 LOP3.LUT R0, R0, 0x10000000, RZ, 0xfc, !PT ;  /* 0x1000000000004812 */ /* 0x000fe400078efcff */
[----:B------:R-:W-:Y:S02]  /*16180*/  @!P4 IADD3.X R33, R28, R31, R7, P2, P3 ;  /* 0x0000001f1c21c210 */ /* 0x000fe400017e6407 */
[----:B------:R-:W-:-:S02]  /*16190*/  ISETP.LT.OR P4, PT, R26, 0x41, !P1 ;  /* 0x000000411a00780c */ /* 0x000fc40004f81670 */
[C---:B------:R-:W-:Y:S02]  /*161a0*/  ISETP.LT.OR P5, PT, R26.reuse, 0x42, !P1 ;  /* 0x000000421a00780c */ /* 0x040fe40004fa1670 */
[----:B------:R-:W-:-:S09]  /*161b0*/  ISETP.LT.OR P6, PT, R26, 0x49, !P1 ;  /* 0x000000491a00780c */ /* 0x000fd20004fc1670 */
[----:B------:R-:W-:-:S04]  /*161c0*/  @!P4 IADD3 R107, P2, P3, R3, R12, R8 ;  /* 0x0000000c036bc210 */ /* 0x000fc80007b5e008 */
[----:B------:R-:W-:Y:S02]  /*161d0*/  @!P4 IADD3.X R106, R4, R28, R7, P2, P3 ;  /* 0x0000001c046ac210 */ /* 0x000fe400017e6407 */
[----:B------:R-:W-:-:S04]  /*161e0*/  @!P5 IADD3 R98, P2, P3, R3, R12, R8 ;  /* 0x0000000c0362d210 */ /* 0x000fc80007b5e008 */
[----:B------:R-:W-:Y:S02]  /*161f0*/  @!P5 IADD3.X R96, R4, R28, R7, P2, P3 ;  /* 0x0000001c0460d210 */ /* 0x000fe400017e6407 */
[----:B------:R-:W-:-:S04]  /*16200*/  @!P6 IADD3 R97, P2, P3, R3, R12, R8 ;  /* 0x0000000c0361e210 */ /* 0x000fc80007b5e008 */
[----:B0-----:R-:W-:Y:S02]  /*16210*/  @!P6 IADD3.X R29, R4, R28, R7, P2, P3 ;  /* 0x0000001c041de210 */ /* 0x001fe400017e6407 */
[----:B------:R-:W-:Y:S02]  /*16220*/  ISETP.LT.OR P2, PT, R26, 0x4a, !P1 ;  /* 0x0000004a1a00780c */ /* 0x000fe40004f41670 */
[----:B------:R-:W-:Y:S02]  /*16230*/  LOP3.LUT R0, R0, 0xfffffffe, RZ, 0xc0, !PT ;  /* 0xfffffffe00007812 */ /* 0x000fe400078ec0ff */
[----:B------:R-:W-:Y:S02]  /*16240*/  LOP3.LUT R27, R27, 0xffffffef, RZ, 0xc0, !PT ;  /* 0xffffffef1b1b7812 */ /* 0x000fe400078ec0ff */
[----:B------:R-:W-:-:S07]  /*16250*/  @P6 LOP3.LUT R0, R0, 0x1, RZ, 0xfc, !PT ;  /* 0x0000000100006812 */ /* 0x000fce00078efcff */
[----:B------:R-:W-:Y:S02]  /*16260*/  @!P2 IADD3 R99, P6, P3, R3, R12, R8 ;  /* 0x0000000c0363a210 */ /* 0x000fe40007bde008 */
[----:B------:R-:W-:Y:S02]  /*16270*/  @P2 LOP3.LUT R27, R27, 0x10, RZ, 0xfc, !PT ;  /* 0x000000101b1b2812 */ /* 0x000fe400078efcff */
[----:B------:R-:W-:Y:S02]  /*16280*/  @!P2 IADD3.X R104, R4, R28, R7, P6, P3 ;  /* 0x0000001c0468a210 */ /* 0x000fe400037e6407 */
        /* <DEDUP_REMOVED lines=12> */
[----:B------:R-:W-:-:S04]  /*16350*/  @!P0 IADD3 R105, P6, P3, R3, R12, R8 ;  /* 0x0000000c03698210 */ /* 0x000fc80007bde008 */
[----:B------:R-:W-:Y:S02]  /*16360*/  @!P0 IADD3.X R108, R4, R28, R7, P6, P3 ;  /* 0x0000001c046c8210 */ /* 0x000fe400037e6407 */
[----:B----4-:R-:W-:-:S04]  /*16370*/  LOP3.LUT R30, R30, 0xff, RZ, 0xc0, !PT ;  /* 0x000000ff1e1e7812 */ /* 0x010fc800078ec0ff */
[----:B------:R-:W-:-:S05]  /*16380*/  F2FP.F16.E4M3.UNPACK_B R30, R30 ;  /* 0x0000001eff1e723e */ /* 0x000fca00020006ff */
[----:B------:R-:W-:-:S05]  /*16390*/  HADD2.F32 R30, -RZ, R30.H0_H0 ;  /* 0x2000001eff1e7230 */ /* 0x000fca0000004100 */
[----:B------:R-:W-:-:S04]  /*163a0*/  FMUL R30, R30, UR8 ;  /* 0x000000081e1e7c20 */ /* 0x000fc80008400000 */
[----:B---3--:R-:W-:Y:S02]  /*163b0*/  FFMA R30, R117, UR33, R30 ;  /* 0x00000021751e7c23 */ /* 0x008fe4000800001e */
[----:B------:R-:W3:Y:S03]  /*163c0*/  LDL.LU R117, [R1+0x20c] ;  /* 0x00020c0001757983 */ /* 0x000ee60000300800 */
[----:B------:R-:W-:-:S05]  /*163d0*/  F2FP.SATFINITE.E4M3.F32.PACK_AB_MERGE_C R30, RZ, R30, RZ ;  /* 0x0000001eff1e723e */ /* 0x000fca00048070ff */
[----:B------:R0:W-:Y:S01]  /*163e0*/  @!P2 STG.E.U8 desc[UR38][R110.64+0x41], R30 ;  /* 0x0000411e6e00a986 */ /* 0x0001e2000c101126 */
[----:B------:R-:W-:Y:S01]  /*163f0*/  ISETP.LT.OR P2, PT, R26, 0x52, !P1 ;  /* 0x000000521a00780c */ /* 0x000fe20004f41670 */
[----:B0-----:R-:W0:-:S12]  /*16400*/  @!P4 LDC.64 R30, c[0x0][0x5c0] ;  /* 0x00017000ff1ecb82 */ /* 0x001e180000000a00 */
[----:B------:R-:W-:-:S04]  /*16410*/  @!P2 IADD3 R109, P6, P3, R3, R12, R8 ;  /* 0x0000000c036da210 */ /* 0x000fc80007bde008 */
[----:B------:R-:W-:Y:S02]  /*16420*/  @!P2 IADD3.X R113, R4, R28, R7, P6, P3 ;  /* 0x0000001c0471a210 */ /* 0x000fe400037e6407 */
[----:B0-----:R-:W-:-:S05]  /*16430*/  @!P4 IADD3 R30, P3, R107, R30, RZ ;  /* 0x0000001e6b1ec210 */ /* 0x001fca0007f7e0ff */
[----:B------:R-:W-:Y:S01]  /*16440*/  @!P4 IMAD.X R31, R106, 0x1, R31, P3 ;  /* 0x000000016a1fc824 */ /* 0x000fe200018e061f */
[----:B------:R-:W-:-:S06]  /*16450*/  PRMT R106, RZ, 0x7610, R106 ;  /* 0x00007610ff6a7816 */ /* 0x000fcc000000006a */
[----:B------:R-:W4:Y:S01]  /*16460*/  @!P4 LDG.E.U8 R106, desc[UR38][R18.64+0x40] ;  /* 0x00004026126ac981 */ /* 0x000f22000c1e1100 */
[----:B------:R-:W-:Y:S02]  /*16470*/  ISETP.LT.OR P3, PT, R26, 0x59, !P1 ;  /* 0x000000591a00780c */ /* 0x000fe40004f61670 */
        /* <DEDUP_REMOVED lines=9> */
[----:B0-----:R-:W0:Y:S01]  /*16510*/  @!P5 LDC.64 R30, c[0x0][0x5c0] ;  /* 0x00017000ff1edb82 */ /* 0x001e220000000a00 */
[----:B------:R-:W-:-:S04]  /*16520*/  @!P3 IADD3 R106, P2, P6, R3, R12, R8 ;  /* 0x0000000c036ab210 */ /* 0x000fc80007e5e008 */
[----:B------:R-:W-:Y:S02]  /*16530*/  @!P3 IADD3.X R112, R4, R28, R7, P2, P6 ;  /* 0x0000001c0470b210 */ /* 0x000fe400017ec407 */
[----:B0-----:R-:W-:-:S05]  /*16540*/  @!P5 IADD3 R30, P2, R98, R30, RZ ;  /* 0x0000001e621ed210 */ /* 0x001fca0007f5e0ff */
[----:B------:R-:W-:Y:S01]  /*16550*/  @!P5 IMAD.X R31, R96, 0x1, R31, P2 ;  /* 0x00000001601fd824 */ /* 0x000fe200010e061f */
[----:B------:R-:W-:-:S06]  /*16560*/  PRMT R96, RZ, 0x7610, R96 ;  /* 0x00007610ff607816 */ /* 0x000fcc0000000060 */
[----:B------:R-:W4:Y:S01]  /*16570*/  @!P5 LDG.E.U8 R96, desc[UR38][R18.64+0x41] ;  /* 0x000041261260d981 */ /* 0x000f22000c1e1100 */
[----:B------:R-:W-:Y:S02]  /*16580*/  ISETP.LT.OR P4, PT, R26, 0x5a, !P1 ;  /* 0x0000005a1a00780c */ /* 0x000fe40004f81670 */
[----:B------:R-:W-:Y:S02]  /*16590*/  LOP3.LUT R27, R27, 0xfffffff7, RZ, 0xc0, !PT ;  /* 0xfffffff71b1b7812 */ /* 0x000fe400078ec0ff */
[----:B------:R-:W-:Y:S02]  /*165a0*/  LOP3.LUT R5, R5, 0x7fffffff, RZ, 0xc0, !PT ;  /* 0x7fffffff05057812 */ /* 0x000fe400078ec0ff */
[----:B------:R-:W-:Y:S02]  /*165b0*/  @P1 LOP3.LUT R27, R27, 0x8, RZ, 0xfc, !PT ;  /* 0x000000081b1b1812 */ /* 0x000fe400078efcff */
[----:B------:R-:W-:Y:S02]  /*165c0*/  @P3 LOP3.LUT R5, R5, 0x80000000, RZ, 0xfc, !PT ;  /* 0x8000000005053812 */ /* 0x000fe400078efcff */
[----:B------:R-:W-:-:S03]  /*165d0*/  LOP3.LUT R27, R27, 0xfffffffe, RZ, 0xc0, !PT ;  /* 0xfffffffe1b1b7812 */ /* 0x000fc600078ec0ff */
        /* <DEDUP_REMOVED lines=19> */
[----:B--2---:R-:W-:Y:S01]  /*16710*/  FFMA R30, R116, UR33, R30 ;  /* 0x00000021741e7c23 */ /* 0x004fe2000800001e */
[----:B------:R-:W-:Y:S01]  /*16720*/  ISETP.LT.OR P5, PT, R26, 0x41, !P0 ;  /* 0x000000411a00780c */ /* 0x000fe200047a1670 */
[----:B------:R-:W2:Y:S03]  /*16730*/  LDL.LU R116, [R1+0x218] ;  /* 0x0002180001747983 */ /* 0x000ea60000300800 */
[----:B------:R-:W-:Y:S01]  /*16740*/  F2FP.SATFINITE.E4M3.F32.PACK_AB_MERGE_C R30, RZ, R30, RZ ;  /* 0x0000001eff1e723e */ /* 0x000fe200048070ff */
[----:B------:R-:W4:Y:S04]  /*16750*/  LDL.LU R122, [R1+0x21c] ;  /* 0x00021c00017a7983 */ /* 0x000f280000300800 */
[----:B------:R0:W-:Y:S04]  /*16760*/  @!P4 STG.E.U8 desc[UR38][R102.64+0x48], R30 ;  /* 0x0000481e6600c986 */ /* 0x0001e8000c101126 */
[----:B------:R-:W-:Y:S01]  /*16770*/  @!P5 IADD3 R96, P2, P6, R3, R12, R10 ;  /* 0x0000000c0360d210 */ /* 0x000fe20007e5e00a */
[----:B------:R-:W4:Y:S01]  /*16780*/  LDL.LU R119, [R1+0x220] ;  /* 0x0002200001777983 */ /* 0x000f220000300800 */
[----:B0-----:R-:W-:-:S03]  /*16790*/  PRMT R30, RZ, 0x7610, R30 ;  /* 0x00007610ff1e7816 */ /* 0x001fc6000000001e */
[----:B------:R-:W4:Y:S04]  /*167a0*/  LDL.LU R123, [R1+0x224] ;  /* 0x00022400017b7983 */ /* 0x000f280000300800 */
[----:B------:R-:W3:Y:S01]  /*167b0*/  @!P1 LDG.E.U8 R30, desc[UR38][R16.64+0x49] ;  /* 0x00004926101e9981 */ /* 0x000ee2000c1e1100 */
[----:B------:R-:W-:Y:S02]  /*167c0*/  @!P5 IADD3.X R107, R4, R28, R9, P2, P6 ;  /* 0x0000001c046bd210 */ /* 0x000fe400017ec409 */
[----:B------:R-:W-:Y:S02]  /*167d0*/  ISETP.LT.OR P6, PT, R26, 0x42, !P0 ;  /* 0x000000421a00780c */ /* 0x000fe400047c1670 */
[----:B------:R-:W-:-:S04]  /*167e0*/  LOP3.LUT R5, R5, 0xf7ffffff, RZ, 0xc0, !PT ;  /* 0xf7ffffff05057812 */ /* 0x000fc800078ec0ff */
[----:B------:R-:W-:-:S04]  /*167f0*/  @P5 LOP3.LUT R5, R5, 0x8000000, RZ, 0xfc, !PT ;  /* 0x0800000005055812 */ /* 0x000fc800078efcff */
[----:B------:R-:W-:-:S03]  /*16800*/  LOP3.LUT R5, R5, 0xefffffff, RZ, 0xc0, !PT ;  /* 0xefffffff05057812 */ /* 0x000fc600078ec0ff */
[----:B------:R-:W-:Y:S02]  /*16810*/  @!P6 IADD3 R110, P5, P2, R3, R12, R10 ;  /* 0x0000000c036ee210 */ /* 0x000fe40007abe00a */
[----:B------:R-:W-:Y:S02]  /*16820*/  LOP3.LUT P3, RZ, R0, 0x1, RZ, 0xc0, !PT ;  /* 0x0000000100ff7812 */ /* 0x000fe4000786c0ff */
[----:B------:R-:W-:Y:S02]  /*16830*/  @!P6 IADD3.X R114, R4, R28, R9, P5, P2 ;  /* 0x0000001c0472e210 */ /* 0x000fe40002fe4409 */
[----:B------:R-:W-:Y:S02]  /*16840*/  @P6 LOP3.LUT R5, R5, 0x10000000, RZ, 0xfc, !PT ;  /* 0x1000000005056812 */ /* 0x000fe400078efcff */
[----:B------:R-:W-:-:S13]  /*16850*/  ISETP.LT.OR P6, PT, R26, 0x49, !P0 ;  /* 0x000000491a00780c */ /* 0x000fda00047c1670 */
[----:B------:R-:W-:-:S04]  /*16860*/  @!P6 IADD3 R102, P4, P5, R3, R12, R10 ;  /* 0x0000000c0366e210 */ /* 0x000fc80007d9e00a */
[----:B------:R-:W-:Y:S02]  /*16870*/  @!P6 IADD3.X R115, R4, R28, R9, P4, P5 ;  /* 0x0000001c0473e210 */ /* 0x000fe400027ea409 */
[----:B------:R-:W-:Y:S02]  /*16880*/  ISETP.LT.OR P5, PT, R26, 0x4a, !P0 ;  /* 0x0000004a1a00780c */ /* 0x000fe400047a1670 */
[----:B---3--:R-:W-:-:S04]  /*16890*/  LOP3.LUT R30, R30, 0xff, RZ, 0xc0, !PT ;  /* 0x000000ff1e1e7812 */ /* 0x008fc800078ec0ff */
[----:B------:R-:W-:-:S05]  /*168a0*/  F2FP.F16.E4M3.UNPACK_B R30, R30 ;  /* 0x0000001eff1e723e */ /* 0x000fca00020006ff */
[----:B------:R-:W-:-:S05]  /*168b0*/  HADD2.F32 R30, -RZ, R30.H0_H0 ;  /* 0x2000001eff1e7230 */ /* 0x000fca0000004100 */
[----:B------:R-:W-:-:S04]  /*168c0*/  FMUL R30, R30, UR8 ;  /* 0x000000081e1e7c20 */ /* 0x000fc80008400000 */
[----:B------:R-:W-:-:S05]  /*168d0*/  FFMA R30, R117, UR33, R30 ;  /* 0x00000021751e7c23 */ /* 0x000fca000800001e */
        /* <DEDUP_REMOVED lines=8> */
[----:B------:R-:W3:Y:S01]  /*16960*/  @!P3 LDG.E.U8 R29, desc[UR38][R18.64+0x48] ;  /* 0x00004826121db981 */ /* 0x000ee2000c1e1100 */
[----:B------:R-:W-:Y:S02]  /*16970*/  LOP3.LUT P2, RZ, R27, 0x10, RZ, 0xc0, !PT ;  /* 0x000000101bff7812 */ /* 0x000fe4000784c0ff */
[----:B---3--:R-:W-:-:S04]  /*16980*/  LOP3.LUT R29, R29, 0xff, RZ, 0xc0, !PT ;  /* 0x000000ff1d1d7812 */ /* 0x008fc800078ec0ff */
[----:B------:R-:W-:-:S05]  /*16990*/  F2FP.F16.E4M3.UNPACK_B R29, R29 ;  /* 0x0000001dff1d723e */ /* 0x000fca00020006ff */
[----:B------:R-:W-:-:S05]  /*169a0*/  HADD2.F32 R29, -RZ, R29.H0_H0 ;  /* 0x2000001dff1d7230 */ /* 0x000fca0000004100 */
[----:B------:R-:W-:-:S04]  /*169b0*/  FMUL R29, R29, UR8 ;  /* 0x000000081d1d7c20 */ /* 0x000fc80008400000 */
[----:B--2---:R-:W-:-:S05]  /*169c0*/  FFMA R29, R116, UR33, R29 ;  /* 0x00000021741d7c23 */ /* 0x004fca000800001d */
[----:B------:R-:W-:-:S05]  /*169d0*/  F2FP.SATFINITE.E4M3.F32.PACK_AB_MERGE_C R29, RZ, R29, RZ ;  /* 0x0000001dff1d723e */ /* 0x000fca00048070ff */
[----:B------:R0:W-:Y:S02]  /*169e0*/  @!P3 STG.E.U8 desc[UR38][R30.64+0x48], R29 ;  /* 0x0000481d1e00b986 */ /* 0x0001e4000c101126 */
[----:B0-----:R-:W-:Y:S01]  /*169f0*/  PRMT R29, RZ, 0x7610, R29 ;  /* 0x00007610ff1d7816 */ /* 0x001fe2000000001d */
[----:B------:R-:W0:Y:S05]  /*16a00*/  @!P2 LDC.64 R30, c[0x0][0x5c0] ;  /* 0x00017000ff1eab82 */ /* 0x000e2a0000000a00 */
[----:B------:R-:W2:Y:S01]  /*16a10*/  @!P2 LDG.E.U8 R29, desc[UR38][R18.64+0x49] ;  /* 0x00004926121da981 */ /* 0x000ea2000c1e1100 */
[----:B------:R-:W-:-:S04]  /*16a20*/  LOP3.LUT R0, R0, 0xffffffef, RZ, 0xc0, !PT ;  /* 0xffffffef00007812 */ /* 0x000fc800078ec0ff */
[----:B------:R-:W-:-:S04]  /*16a30*/  @P6 LOP3.LUT R0, R0, 0x10, RZ, 0xfc, !PT ;  /* 0x0000001000006812 */ /* 0x000fc800078efcff */
[----:B------:R-:W-:-:S04]  /*16a40*/  LOP3.LUT R0, R0, 0xffffffbf, RZ, 0xc0, !PT ;  /* 0xffffffbf00007812 */ /* 0x000fc800078ec0ff */
[----:B------:R-:W-:Y:S02]  /*16a50*/  @P5 LOP3.LUT R0, R0, 0x40, RZ, 0xfc, !PT ;  /* 0x0000004000005812 */ /* 0x000fe400078efcff */
[----:B0-----:R-:W-:Y:S02]  /*16a60*/  @!P2 IADD3 R30, P3, R99, R30, RZ ;  /* 0x0000001e631ea210 */ /* 0x001fe40007f7e0ff */
[----:B------:R-:W-:-:S03]  /*16a70*/  LOP3.LUT P4, RZ, R0, 0x8000, RZ, 0xc0, !PT ;  /* 0x0000800000ff7812 */ /* 0x000fc6000788c0ff */
[----:B------:R-:W-:Y:S01]  /*16a80*/  @!P2 IMAD.X R31, R104, 0x1, R31, P3 ;  /* 0x00000001681fa824 */ /* 0x000fe200018e061f */
        /* <DEDUP_REMOVED lines=9> */
[----:B------:R0:W-:Y:S04]  /*16b20*/  @!P2 STG.E.U8 desc[UR38][R30.64+0x49], R29 ;  /* 0x0000491d1e00a986 */ /* 0x0001e8000c101126 */
[----:B------:R-:W-:Y:S01]  /*16b30*/  @!P6 IADD3 R103, P1, P5, R3, R12, R10 ;  /* 0x0000000c0367e210 */ /* 0x000fe20007d3e00a */
[----:B------:R-:W4:Y:S01]  /*16b40*/  LDL.LU R128, [R1+0x230] ;  /* 0x0002300001807983 */ /* 0x000f220000300800 */
[----:B0-----:R-:W-:-:S03]  /*16b50*/  PRMT R29, RZ, 0x7610, R29 ;  /* 0x00007610ff1d7816 */ /* 0x001fc6000000001d */
[----:B------:R-:W4:Y:S04]  /*16b60*/  LDL.LU R127, [R1+0x234] ;  /* 0x00023400017f7983 */ /* 0x000f280000300800 */
[----:B------:R-:W2:Y:S01]  /*16b70*/  @!P4 LDG.E.U8 R29, desc[UR38][R16.64+0x50] ;  /* 0x00005026101dc981 */ /* 0x000ea2000c1e1100 */
[----:B------:R-:W-:Y:S02]  /*16b80*/  @!P6 IADD3.X R117, R4, R28, R9, P1, P5 ;  /* 0x0000001c0475e210 */ /* 0x000fe40000fea409 */
[----:B------:R-:W-:Y:S02]  /*16b90*/  ISETP.LT.OR P1, PT, R26, 0x52, !P0 ;  /* 0x000000521a00780c */ /* 0x000fe40004721670 */
[----:B------:R-:W-:-:S04]  /*16ba0*/  LOP3.LUT R0, R0, 0xffffffdf, RZ, 0xc0, !PT ;  /* 0xffffffdf00007812 */ /* 0x000fc800078ec0ff */
[----:B------:R-:W-:-:S04]  /*16bb0*/  @P6 LOP3.LUT R0, R0, 0x20, RZ, 0xfc, !PT ;  /* 0x0000002000006812 */ /* 0x000fc800078efcff */
        /* <DEDUP_REMOVED lines=10> */
[----:B0-----:R-:W-:-:S06]  /*16c60*/  PRMT R29, RZ, 0x7610, R29 ;  /* 0x00007610ff1d7816 */ /* 0x001fcc000000001d */
[----:B------:R-:W2:Y:S01]  /*16c70*/  @!P3 LDG.E.U8 R29, desc[UR38][R16.64+0x51] ;  /* 0x00005126101db981 */ /* 0x000ea2000c1e1100 */
[----:B------:R-:W-:-:S04]  /*16c80*/  @!P1 IADD3 R97, P5, P6, R3, R12, R10 ;  /* 0x0000000c03619210 */ /* 0x000fc80007ebe00a */
[----:B------:R-:W-:Y:S02]  /*16c90*/  @!P1 IADD3.X R116, R4, R28, R9, P5, P6 ;  /* 0x0000001c04749210 */ /* 0x000fe40002fec409 */
[----:B------:R-:W-:-:S13]  /*16ca0*/  ISETP.LT.OR P6, PT, R26, 0x59, !P0 ;  /* 0x000000591a00780c */ /* 0x000fda00047c1670 */
[----:B------:R-:W-:-:S04]  /*16cb0*/  @!P6 IADD3 R94, P5, P2, R3, R12, R10 ;  /* 0x0000000c035ee210 */ /* 0x000fc80007abe00a */
[----:B------:R-:W-:Y:S02]  /*16cc0*/  @!P6 IADD3.X R99, R4, R28, R9, P5, P2 ;  /* 0x0000001c0463e210 */ /* 0x000fe40002fe4409 */
[----:B------:R-:W-:Y:S02]  /*16cd0*/  ISETP.LT.OR P2, PT, R26, 0x5a, !P0 ;  /* 0x0000005a1a00780c */ /* 0x000fe40004741670 */
[----:B------:R-:W-:Y:S02]  /*16ce0*/  LOP3.LUT R0, R0, 0xfffffffe, RZ, 0xc0, !PT ;  /* 0xfffffffe00007812 */ /* 0x000fe400078ec0ff */
[----:B------:R-:W-:Y:S02]  /*16cf0*/  LOP3.LUT P1, RZ, R27, 0x8, RZ, 0xc0, !PT ;  /* 0x000000081bff7812 */ /* 0x000fe4000782c0ff */
[----:B------:R-:W-:-:S07]  /*16d00*/  @P6 LOP3.LUT R0, R0, 0x1, RZ, 0xfc, !PT ;  /* 0x0000000100006812 */ /* 0x000fce00078efcff */
[----:B------:R-:W-:-:S04]  /*16d10*/  @!P2 IADD3 R104, P5, P6, R3, R12, R10 ;  /* 0x0000000c0368a210 */ /* 0x000fc80007ebe00a */
[----:B------:R-:W-:Y:S02]  /*16d20*/  @!P2 IADD3.X R119, R4, R28, R9, P5, P6 ;  /* 0x0000001c0477a210 */ /* 0x000fe40002fec409 */
[----:B------:R-:W-:Y:S02]  /*16d30*/  ISETP.LT.OR P5, PT, R26, 0x51, !P1 ;  /* 0x000000511a00780c */ /* 0x000fe40004fa1670 */
[----:B--2---:R-:W-:-:S11]  /*16d40*/  LOP3.LUT R29, R29, 0xff, RZ, 0xc0, !PT ;  /* 0x000000ff1d1d7812 */ /* 0x004fd600078ec0ff */
        /* <DEDUP_REMOVED lines=8> */
[----:B------:R-:W2:Y:S01]  /*16dd0*/  @!P5 LDG.E.U8 R29, desc[UR38][R18.64+0x50] ;  /* 0x00005026121dd981 */ /* 0x000ea2000c1e1100 */
[C---:B------:R-:W-:Y:S02]  /*16de0*/  ISETP.LT.OR P4, PT, R26.reuse, 0x61, !P1 ;  /* 0x000000611a00780c */ /* 0x040fe40004f81670 */
[----:B------:R-:W-:Y:S02]  /*16df0*/  ISETP.LT.OR P3, PT, R26, 0x62, !P1 ;  /* 0x000000621a00780c */ /* 0x000fe40004f61670 */
[----:B------:R-:W-:Y:S02]  /*16e00*/  LOP3.LUT R27, R27, 0xfffffffd, RZ, 0xc0, !PT ;  /* 0xfffffffd1b1b7812 */ /* 0x000fe400078ec0ff */
[----:B------:R-:W-:Y:S02]  /*16e10*/  LOP3.LUT R5, R5, 0xfdffffff, RZ, 0xc0, !PT ;  /* 0xfdffffff05057812 */ /* 0x000fe400078ec0ff */
[----:B------:R-:W-:Y:S02]  /*16e20*/  @P0 LOP3.LUT R27, R27, 0x2, RZ, 0xfc, !PT ;  /* 0x000000021b1b0812 */ /* 0x000fe400078efcff */
[----:B------:R-:W-:-:S03]  /*16e30*/  @P2 LOP3.LUT R5, R5, 0x2000000, RZ, 0xfc, !PT ;  /* 0x0200000005052812 */ /* 0x000fc600078efcff */
[----:B------:R-:W-:-:S04]  /*16e40*/  @!P4 IADD3 R124, P0, P2, R3, R12, R8 ;  /* 0x0000000c037cc210 */ /* 0x000fc80007a1e008 */
[----:B------:R-:W-:Y:S02]  /*16e50*/  @!P4 IADD3.X R148, R4, R28, R7, P0, P2 ;  /* 0x0000001c0494c210 */ /* 0x000fe400007e4407 */
[----:B------:R-:W-:Y:S02]  /*16e60*/  ISETP.LT.OR P4, PT, R26, 0x69, !P1 ;  /* 0x000000691a00780c */ /* 0x000fe40004f81670 */
[----:B------:R-:W-:-:S04]  /*16e70*/  @!P3 IADD3 R126, P0, P2, R3, R12, R8 ;  /* 0x0000000c037eb210 */ /* 0x000fc80007a1e008 */
[----:B------:R-:W-:Y:S02]  /*16e80*/  @!P3 IADD3.X R133, R4, R28, R7, P0, P2 ;  /* 0x0000001c0485b210 */ /* 0x000fe400007e4407 */
[----:B0-----:R-:W-:-:S05]  /*16e90*/  @!P5 IADD3 R30, P0, R105, R30, RZ ;  /* 0x0000001e691ed210 */ /* 0x001fca0007f1e0ff */
[----:B------:R-:W-:Y:S01]  /*16ea0*/  @!P5 IMAD.X R31, R108, 0x1, R31, P0 ;  /* 0x000000016c1fd824 */ /* 0x000fe200000e061f */
[----:B------:R-:W-:-:S04]  /*16eb0*/  @!P4 IADD3 R123, P0, P2, R3, R12, R8 ;  /* 0x0000000c037bc210 */ /* 0x000fc80007a1e008 */
[----:B------:R-:W-:Y:S02]  /*16ec0*/  @!P4 IADD3.X R131, R4, R28, R7, P0, P2 ;  /* 0x0000001c0483c210 */ /* 0x000fe400007e4407 */
[----:B------:R-:W-:Y:S02]  /*16ed0*/  ISETP.LT.OR P4, PT, R26, 0x52, !P1 ;  /* 0x000000521a00780c */ /* 0x000fe40004f81670 */
[----:B--2---:R-:W-:-:S04]  /*16ee0*/  LOP3.LUT R29, R29, 0xff, RZ, 0xc0, !PT ;  /* 0x000000ff1d1d7812 */ /* 0x004fc800078ec0ff */
[----:B------:R-:W-:-:S05]  /*16ef0*/  F2FP.F16.E4M3.UNPACK_B R29, R29 ;  /* 0x0000001dff1d723e */ /* 0x000fca00020006ff */
[----:B------:R-:W-:-:S05]  /*16f00*/  HADD2.F32 R29, -RZ, R29.H0_H0 ;  /* 0x2000001dff1d7230 */ /* 0x000fca0000004100 */
[----:B------:R-:W-:-:S04]  /*16f10*/  FMUL R29, R29, UR8 ;  /* 0x000000081d1d7c20 */ /* 0x000fc80008400000 */
[----:B------:R-:W-:-:S05]  /*16f20*/  FFMA R29, R122, UR33, R29 ;  /* 0x000000217a1d7c23 */ /* 0x000fca000800001d */
[----:B------:R-:W-:-:S05]  /*16f30*/  F2FP.SATFINITE.E4M3.F32.PACK_AB_MERGE_C R29, RZ, R29, RZ ;  /* 0x0000001dff1d723e */ /* 0x000fca00048070ff */
[----:B------:R0:W-:Y:S02]  /*16f40*/  @!P5 STG.E.U8 desc[UR38][R30.64+0x50], R29 ;  /* 0x0000501d1e00d986 */ /* 0x0001e4000c101126 */
[----:B0-----:R-:W-:Y:S01]  /*16f50*/  PRMT R29, RZ, 0x7610, R29 ;  /* 0x00007610ff1d7816 */ /* 0x001fe2000000001d */
[----:B------:R-:W0:Y:S05]  /*16f60*/  @!P4 LDC.64 R30, c[0x0][0x5c0] ;  /* 0x00017000ff1ecb82 */ /* 0x000e2a0000000a00 */
[----:B------:R-:W2:Y:S01]  /*16f70*/  @!P4 LDG.E.U8 R29, desc[UR38][R18.64+0x51] ;  /* 0x00005126121dc981 */ /* 0x000ea2000c1e1100 */
[----:B------:R-:W-:Y:S02]  /*16f80*/  LOP3.LUT P3, RZ, R2, 0x80000000, RZ, 0xc0, !PT ;  /* 0x8000000002ff7812 */ /* 0x000fe4000786c0ff */
[----:B------:R-:W-:-:S11]  /*16f90*/  LOP3.LUT R27, R27, 0xfffffffb, RZ, 0xc0, !PT ;  /* 0xfffffffb1b1b7812 */ /* 0x000fd600078ec0ff */
[----:B------:R-:W-:Y:S02]  /*16fa0*/  @P3 LOP3.LUT R27, R27, 0x4, RZ, 0xfc, !PT ;  /* 0x000000041b1b3812 */ /* 0x000fe400078efcff */
[----:B------:R-:W-:Y:S02]  /*16fb0*/  ISETP.LT.OR P3, PT, R26, 0x6a, !P1 ;  /* 0x0000006a1a00780c */ /* 0x000fe40004f61670 */
[----:B0-----:R-:W-:-:S11]  /*16fc0*/  @!P4 IADD3 R30, P2, R109, R30, RZ ;  /* 0x0000001e6d1ec210 */ /* 0x001fd60007f5e0ff */
[----:B------:R-:W-:Y:S01]  /*16fd0*/  @!P3 IADD3 R122, P6, P0, R3, R12, R8 ;  /* 0x0000000c037ab210 */ /* 0x000fe200078de008 */
[----:B------:R-:W-:-:S03]  /*16fe0*/  @!P4 IMAD.X R31, R113, 0x1, R31, P2 ;  /* 0x00000001711fc824 */ /* 0x000fc600010e061f */
[----:B------:R-:W-:Y:S02]  /*16ff0*/  @!P3 IADD3.X R130, R4, R28, R7, P6, P0 ;  /* 0x0000001c0482b210 */ /* 0x000fe400037e0407 */
[----:B------:R-:W-:Y:S02]  /*17000*/  LOP3.LUT P3, RZ, R27, 0x4, RZ, 0xc0, !PT ;  /* 0x000000041bff7812 */ /* 0x000fe4000786c0ff */
[----:B--2---:R-:W-:-:S04]  /*17010*/  LOP3.LUT R29, R29, 0xff, RZ, 0xc0, !PT ;  /* 0x000000ff1d1d7812 */ /* 0x004fc800078ec0ff */
[----:B------:R-:W-:-:S05]  /*17020*/  F2FP.F16.E4M3.UNPACK_B R29, R29 ;  /* 0x0000001dff1d723e */ /* 0x000fca00020006ff */
[----:B------:R-:W-:-:S05]  /*17030*/  HADD2.F32 R29, -RZ, R29.H0_H0 ;  /* 0x2000001dff1d7230 */ /* 0x000fca0000004100 */
[----:B------:R-:W-:-:S04]  /*17040*/  FMUL R29, R29, UR8 ;  /* 0x000000081d1d7c20 */ /* 0x000fc80008400000 */
[----:B---3--:R-:W-:-:S05]  /*17050*/  FFMA R29, R125, UR33, R29 ;  /* 0x000000217d1d7c23 */ /* 0x008fca000800001d */
[----:B------:R-:W-:-:S05]  /*17060*/  F2FP.SATFINITE.E4M3.F32.PACK_AB_MERGE_C R29, RZ, R29, RZ ;  /* 0x0000001dff1d723e */ /* 0x000fca00048070ff */
[----:B------:R0:W-:Y:S02]  /*17070*/  @!P4 STG.E.U8 desc[UR38][R30.64+0x51], R29 ;  /* 0x0000511d1e00c986 */ /* 0x0001e4000c101126 */
[----:B0-----:R-:W-:-:S06]  /*17080*/  PRMT R29, RZ, 0x7610, R29 ;  /* 0x00007610ff1d7816 */ /* 0x001fcc000000001d */
[----:B------:R-:W2:Y:S01]  /*17090*/  @!P3 LDG.E.U8 R29, desc[UR38][R16.64+0x58] ;  /* 0x00005826101db981 */ /* 0x000ea2000c1e1100 */
[----:B------:R-:W-:-:S13]  /*170a0*/  ISETP.LT.OR P6, PT, R26, 0x71, !P1 ;  /* 0x000000711a00780c */ /* 0x000fda0004fc1670 */
[----:B------:R-:W-:-:S04]  /*170b0*/  @!P6 IADD3 R121, P2, P4, R3, R12, R8 ;  /* 0x0000000c0379e210 */ /* 0x000fc80007c5e008 */
[----:B------:R-:W-:Y:S02]  /*170c0*/  @!P6 IADD3.X R125, R4, R28, R7, P2, P4 ;  /* 0x0000001c047de210 */ /* 0x000fe400017e8407 */
[----:B------:R-:W-:Y:S02]  /*170d0*/  ISETP.LT.OR P4, PT, R26, 0x72, !P1 ;  /* 0x000000721a00780c */ /* 0x000fe40004f81670 */
[----:B------:R-:W-:Y:S02]  /*170e0*/  LOP3.LUT P5, RZ, R6, 0x1, RZ, 0xc0, !PT ;  /* 0x0000000106ff7812 */ /* 0x000fe400078ac0ff */
[----:B------:R-:W-:-:S09]  /*170f0*/  LOP3.LUT P0, RZ, R27, 0x2, RZ, 0xc0, !PT ;  /* 0x000000021bff7812 */ /* 0x000fd2000780c0ff */
[----:B------:R-:W-:-:S04]  /*17100*/  @!P4 IADD3 R129, P2, P6, R3, R12, R8 ;  /* 0x0000000c0381c210 */ /* 0x000fc80007e5e008 */
[----:B------:R-:W-:Y:S02]  /*17110*/  @!P4 IADD3.X R135, R4, R28, R7, P2, P6 ;  /* 0x0000001c0487c210 */ /* 0x000fe400017ec407 */
[----:B------:R-:W-:Y:S02]  /*17120*/  LOP3.LUT P4, RZ, R27, 0x1, RZ, 0xc0, !PT ;  /* 0x000000011bff7812 */ /* 0x000fe4000788c0ff */
[----:B------:R-:W-:Y:S02]  /*17130*/  PRMT R27, RZ, 0x7610, R27 ;  /* 0x00007610ff1b7816 */ /* 0x000fe4000000001b */
[----:B--2---:R-:W-:-:S04]  /*17140*/  LOP3.LUT R29, R29, 0xff, RZ, 0xc0, !PT ;  /* 0x000000ff1d1d7812 */ /* 0x004fc800078ec0ff */
[----:B------:R-:W-:-:S05]  /*17150*/  F2FP.F16.E4M3.UNPACK_B R29, R29 ;  /* 0x0000001dff1d723e */ /* 0x000fca00020006ff */
[----:B------:R-:W-:-:S05]  /*17160*/  HADD2.F32 R29, -RZ, R29.H0_H0 ;  /* 0x2000001dff1d7230 */ /* 0x000fca0000004100 */
[----:B------:R-:W-:-:S04]  /*17170*/  FMUL R29, R29, UR8 ;  /* 0x000000081d1d7c20 */ /* 0x000fc80008400000 */
[----:B----4-:R-:W-:Y:S02]  /*17180*/  FFMA R29, R128, UR33, R29 ;  /* 0x00000021801d7c23 */ /* 0x010fe4000800001d */
[----:B------:R-:W2:Y:S03]  /*17190*/  LDL.LU R128, [R1+0x238] ;  /* 0x0002380001807983 */ /* 0x000ea60000300800 */
[----:B------:R-:W-:-:S05]  /*171a0*/  F2FP.SATFINITE.E4M3.F32.PACK_AB_MERGE_C R29, RZ, R29, RZ ;  /* 0x0000001dff1d723e */ /* 0x000fca00048070ff */
[----:B------:R0:W-:Y:S04]  /*171b0*/  @!P3 STG.E.U8 desc[UR38][R136.64+0x58], R29 ;  /* 0x0000581d8800b986 */ /* 0x0001e8000c101126 */
[----:B------:R-:W3:Y:S01]  /*171c0*/  @!P5 LDG.E.U8 R27, desc[UR38][R16.64+0x59] ;  /* 0x00005926101bd981 */ /* 0x000ee2000c1e1100 */
[----:B------:R-:W-:-:S13]  /*171d0*/  ISETP.LT.OR P3, PT, R26, 0x79, !P1 ;  /* 0x000000791a00780c */ /* 0x000fda0004f61670 */
[----:B0-----:R-:W-:-:S04]  /*171e0*/  @!P3 IADD3 R136, P2, P6, R3, R12, R8 ;  /* 0x0000000c0388b210 */ /* 0x001fc80007e5e008 */
[----:B------:R-:W-:Y:S02]  /*171f0*/  @!P3 IADD3.X R147, R4, R28, R7, P2, P6 ;  /* 0x0000001c0493b210 */ /* 0x000fe400017ec407 */
[----:B------:R-:W-:-:S13]  /*17200*/  LOP3.LUT P3, RZ, R5, 0x80000000, RZ, 0xc0, !PT ;  /* 0x8000000005ff7812 */ /* 0x000fda000786c0ff */
        /* <DEDUP_REMOVED lines=12> */
[----:B------:R-:W-:Y:S02]  /*172d0*/  ISETP.LT.OR P6, PT, R26, 0x7a, !P1 ;  /* 0x0000007a1a00780c */ /* 0x000fe40004fc1670 */
[----:B------:R-:W-:Y:S02]  /*172e0*/  @P1 LOP3.LUT R5, R5, 0x20000000, RZ, 0xfc, !PT ;  /* 0x2000000005051812 */ /* 0x000fe400078efcff */
[----:B0-----:R-:W-:-:S05]  /*172f0*/  @!P3 IADD3 R30, P1, R106, R30, RZ ;  /* 0x0000001e6a1eb210 */ /* 0x001fca0007f3e0ff */
[----:B------:R-:W-:Y:S01]  /*17300*/  @!P3 IMAD.X R31, R112, 0x1, R31, P1 ;  /* 0x00000001701fb824 */ /* 0x000fe200008e061f */
[----:B----4-:R-:W-:-:S04]  /*17310*/  LOP3.LUT R27, R27, 0xff, RZ, 0xc0, !PT ;  /* 0x000000ff1b1b7812 */ /* 0x010fc800078ec0ff */
[----:B------:R-:W-:-:S05]  /*17320*/  F2FP.F16.E4M3.UNPACK_B R27, R27 ;  /* 0x0000001bff1b723e */ /* 0x000fca00020006ff */
[----:B------:R-:W-:-:S05]  /*17330*/  HADD2.F32 R27, -RZ, R27.H0_H0 ;  /* 0x2000001bff1b7230 */ /* 0x000fca0000004100 */
[----:B------:R-:W-:-:S04]  /*17340*/  FMUL R27, R27, UR8 ;  /* 0x000000081b1b7c20 */ /* 0x000fc80008400000 */
[----:B--2---:R-:W-:Y:S01]  /*17350*/  FFMA R27, R128, UR33, R27 ;  /* 0x00000021801b7c23 */ /* 0x004fe2000800001b */
[----:B------:R-:W-:Y:S01]  /*17360*/  @!P6 IADD3 R142, P2, P5, R3, R12, R8 ;  /* 0x0000000c038ee210 */ /* 0x000fe20007d5e008 */
[----:B------:R-:W2:Y:S03]  /*17370*/  LDL.LU R128, [R1+0x240] ;  /* 0x0002400001807983 */ /* 0x000ea60000300800 */
[----:B------:R-:W-:-:S05]  /*17380*/  F2FP.SATFINITE.E4M3.F32.PACK_AB_MERGE_C R27, RZ, R27, RZ ;  /* 0x0000001bff1b723e */ /* 0x000fca00048070ff */
[----:B------:R0:W-:Y:S02]  /*17390*/  @!P3 STG.E.U8 desc[UR38][R30.64+0x58], R27 ;  /* 0x0000581b1e00b986 */ /* 0x0001e4000c101126 */
[----:B0-----:R-:W-:Y:S01]  /*173a0*/  PRMT R27, RZ, 0x7610, R27 ;  /* 0x00007610ff1b7816 */ /* 0x001fe2000000001b */
[----:B------:R-:W0:Y:S05]  /*173b0*/  @!P4 LDC.64 R30, c[0x0][0x5c0] ;  /* 0x00017000ff1ecb82 */ /* 0x000e2a0000000a00 */
[----:B------:R-:W4:Y:S01]  /*173c0*/  @!P4 LDG.E.U8 R27, desc[UR38][R18.64+0x59] ;  /* 0x00005926121bc981 */ /* 0x000f22000c1e1100 */
[----:B------:R-:W-:Y:S02]  /*173d0*/  @!P6 IADD3.X R146, R4, R28, R7, P2, P5 ;  /* 0x0000001c0492e210 */ /* 0x000fe400017ea407 */
[----:B------:R-:W-:-:S02]  /*173e0*/  LOP3.LUT P5, RZ, R6, 0x40, RZ, 0xc0, !PT ;  /* 0x0000004006ff7812 */ /* 0x000fc400078ac0ff */
[----:B------:R-:W-:Y:S02]  /*173f0*/  LOP3.LUT R5, R5, 0xbfffffff, RZ, 0xc0, !PT ;  /* 0xbfffffff05057812 */ /* 0x000fe400078ec0ff */
[----:B------:R-:W-:Y:S02]  /*17400*/  ISETP.LT.OR P6, PT, R26, 0x61, !P0 ;  /* 0x000000611a00780c */ /* 0x000fe400047c1670 */
[----:B------:R-:W-:-:S07]  /*17410*/  LOP3.LUT R0, R0, 0xfffffbff, RZ, 0xc0, !PT ;  /* 0xfffffbff00007812 */ /* 0x000fce00078ec0ff */
[----:B------:R-:W-:Y:S02]  /*17420*/  @P5 LOP3.LUT R5, R5, 0x40000000, RZ, 0xfc, !PT ;  /* 0x4000000005055812 */ /* 0x000fe400078efcff */
[----:B------:R-:W-:Y:S02]  /*17430*/  ISETP.LT.OR P5, PT, R26, 0x62, !P0 ;  /* 0x000000621a00780c */ /* 0x000fe400047a1670 */
[----:B------:R-:W-:Y:S02]  /*17440*/  @!P6 IADD3 R140, P1, P2, R3, R12, R10 ;  /* 0x0000000c038ce210 */ /* 0x000fe40007a3e00a */
[----:B------:R-:W-:Y:S02]  /*17450*/  @P6 LOP3.LUT R0, R0, 0x400, RZ, 0xfc, !PT ;  /* 0x0000040000006812 */ /* 0x000fe400078efcff */
[----:B------:R-:W-:Y:S02]  /*17460*/  @!P6 IADD3.X R145, R4, R28, R9, P1, P2 ;  /* 0x0000001c0491e210 */ /* 0x000fe40000fe4409 */
[----:B------:R-:W-:-:S02]  /*17470*/  LOP3.LUT R0, R0, 0xfffffdff, RZ, 0xc0, !PT ;  /* 0xfffffdff00007812 */ /* 0x000fc400078ec0ff */
[----:B0-----:R-:W-:-:S03]  /*17480*/  @!P4 IADD3 R30, P6, R98, R30, RZ ;  /* 0x0000001e621ec210 */ /* 0x001fc60007fde0ff */
[----:B------:R-:W-:Y:S02]  /*17490*/  @!P5 IADD3 R139, P1, P3, R3, R12, R10 ;  /* 0x0000000c038bd210 */ /* 0x000fe40007b3e00a */
[----:B------:R-:W-:Y:S02]  /*174a0*/  @P5 LOP3.LUT R0, R0, 0x200, RZ, 0xfc, !PT ;  /* 0x0000020000005812 */ /* 0x000fe400078efcff */
[----:B------:R-:W-:Y:S01]  /*174b0*/  @!P5 IADD3.X R143, R4, R28, R9, P1, P3 ;  /* 0x0000001c048fd210 */ /* 0x000fe20000fe6409 */
[----:B------:R-:W-:Y:S01]  /*174c0*/  @!P4 IMAD.X R31, R111, 0x1, R31, P6 ;  /* 0x000000016f1fc824 */ /* 0x000fe200030e061f */
        /* <DEDUP_REMOVED lines=8> */
[----:B------:R-:W-:Y:S01]  /*17550*/  F2FP.SATFINITE.E4M3.F32.PACK_AB_MERGE_C R27, RZ, R27, RZ ;  /* 0x0000001bff1b723e */ /* 0x000fe200048070ff */
[----:B------:R-:W4:Y:S04]  /*17560*/  LDL.LU R183, [R1+0x248] ;  /* 0x0002480001b77983 */ /* 0x000f280000300800 */
[----:B------:R0:W-:Y:S01]  /*17570*/  @!P4 STG.E.U8 desc[UR38][R30.64+0x59], R27 ;  /* 0x0000591b1e00c986 */ /* 0x0001e2000c101126 */
[----:B------:R-:W-:-:S02]  /*17580*/  ISETP.LT.OR P6, PT, R26, 0x69, !P0 ;  /* 0x000000691a00780c */ /* 0x000fc400047c1670 */
[----:B------:R-:W-:Y:S01]  /*17590*/  LOP3.LUT R0, R0, 0xfffffeff, RZ, 0xc0, !PT ;  /* 0xfffffeff00007812 */ /* 0x000fe200078ec0ff */
[----:B------:R-:W4:Y:S01]  /*175a0*/  LDL.LU R149, [R1+0x24c] ;  /* 0x00024c0001957983 */ /* 0x000f220000300800 */
[----:B0-----:R-:W-:-:S06]  /*175b0*/  PRMT R27, RZ, 0x7610, R27 ;  /* 0x00007610ff1b7816 */ /* 0x001fcc000000001b */
[----:B------:R-:W2:Y:S02]  /*175c0*/  @!P5 LDG.E.U8 R27, desc[UR38][R20.64+0x40] ;  /* 0x00004026141bd981 */ /* 0x000ea4000c1e1100 */
        /* <DEDUP_REMOVED lines=9> */
[----:B------:R-:W-:Y:S02]  /*17660*/  @!P6 IADD3 R134, P4, P3, R3, R12, R10 ;  /* 0x0000000c0386e210 */ /* 0x000fe40007b9e00a */
[----:B------:R-:W-:Y:S02]  /*17670*/  @P6 LOP3.LUT R0, R0, 0x100, RZ, 0xfc, !PT ;  /* 0x0000010000006812 */ /* 0x000fe400078efcff */
[----:B------:R-:W-:Y:S02]  /*17680*/  @!P6 IADD3.X R141, R4, R28, R9, P4, P3 ;  /* 0x0000001c048de210 */ /* 0x000fe400027e6409 */
[C---:B------:R-:W-:Y:S02]  /*17690*/  ISETP.LT.OR P6, PT, R26.reuse, 0x6a, !P0 ;  /* 0x0000006a1a00780c */ /* 0x040fe400047c1670 */
[----:B------:R-:W-:Y:S02]  /*176a0*/  ISETP.LT.OR P5, PT, R26, 0x71, !P0 ;  /* 0x000000711a00780c */ /* 0x000fe400047a1670 */
[----:B------:R-:W-:-:S09]  /*176b0*/  LOP3.LUT R0, R0, 0xffffff7f, RZ, 0xc0, !PT ;  /* 0xffffff7f00007812 */ /* 0x000fd200078ec0ff */
[C-C-:B------:R-:W-:Y:S02]  /*176c0*/  @!P6 IADD3 R138, P4, P3, R3.reuse, R12, R10.reuse ;  /* 0x0000000c038ae210 */ /* 0x140fe40007b9e00a */
[----:B------:R-:W-:Y:S02]  /*176d0*/  @P6 LOP3.LUT R0, R0, 0x80, RZ, 0xfc, !PT ;  /* 0x0000008000006812 */ /* 0x000fe400078efcff */
[----:B------:R-:W-:Y:S02]  /*176e0*/  @!P6 IADD3.X R144, R4, R28, R9, P4, P3 ;  /* 0x0000001c0490e210 */ /* 0x000fe400027e6409 */
[----:B------:R-:W-:Y:S02]  /*176f0*/  LOP3.LUT R0, R0, 0xfffffffb, RZ, 0xc0, !PT ;  /* 0xfffffffb00007812 */ /* 0x000fe400078ec0ff */
[----:B------:R-:W-:Y:S02]  /*17700*/  @!P5 IADD3 R137, P4, P3, R3, R12, R10 ;  /* 0x0000000c0389d210 */ /* 0x000fe40007b9e00a */
[----:B------:R-:W-:-:S02]  /*17710*/  @P5 LOP3.LUT R0, R0, 0x4, RZ, 0xfc, !PT ;  /* 0x0000000400005812 */ /* 0x000fc400078efcff */
[----:B------:R-:W-:Y:S02]  /*17720*/  @!P5 IADD3.X R132, R4, R28, R9, P4, P3 ;  /* 0x0000001c0484d210 */ /* 0x000fe400027e6409 */
[----:B------:R-:W-:-:S13]  /*17730*/  LOP3.LUT P5, RZ, R5, 0x8000000, RZ, 0xc0, !PT ;  /* 0x0800000005ff7812 */ /* 0x000fda00078ac0ff */
[----:B------:R-:W0:Y:S01]  /*17740*/  @!P5 LDC.64 R30, c[0x0][0x5c0] ;  /* 0x00017000ff1edb82 */ /* 0x000e220000000a00 */
[----:B--2---:R-:W-:-:S04]  /*17750*/  LOP3.LUT R27, R27, 0xff, RZ, 0xc0, !PT ;  /* 0x000000ff1b1b7812 */ /* 0x004fc800078ec0ff */
[----:B------:R-:W-:-:S05]  /*17760*/  F2FP.F16.E4M3.UNPACK_B R27, R27 ;  /* 0x0000001bff1b723e */ /* 0x000fca00020006ff */
[----:B------:R-:W-:-:S05]  /*17770*/  HADD2.F32 R27, -RZ, R27.H0_H0 ;  /* 0x2000001bff1b7230 */ /* 0x000fca0000004100 */
[----:B------:R-:W-:-:S04]  /*17780*/  FMUL R27, R27, UR8 ;  /* 0x000000081b1b7c20 */ /* 0x000fc80008400000 */
[----:B---3--:R-:W-:-:S05]  /*17790*/  FFMA R27, R127, UR33, R27 ;  /* 0x000000217f1b7c23 */ /* 0x008fca000800001b */
[----:B------:R-:W-:-:S05]  /*177a0*/  F2FP.SATFINITE.E4M3.F32.PACK_AB_MERGE_C R27, RZ, R27, RZ ;  /* 0x0000001bff1b723e */ /* 0x000fca00048070ff */
[----:B------:R1:W-:Y:S02]  /*177b0*/  @!P2 STG.E.U8 desc[UR38][R154.64+0x41], R27 ;  /* 0x0000411b9a00a986 */ /* 0x0003e4000c101126 */
[----:B-1----:R-:W-:-:S06]  /*177c0*/  PRMT R27, RZ, 0x7610, R27 ;  /* 0x00007610ff1b7816 */ /* 0x002fcc000000001b */
[----:B------:R-:W2:Y:S01]  /*177d0*/  @!P5 LDG.E.U8 R27, desc[UR38][R22.64+0x40] ;  /* 0x00004026161bd981 */ /* 0x000ea2000c1e1100 */
[----:B------:R-:W-:Y:S02]  /*177e0*/  ISETP.LT.OR P2, PT, R26, 0x72, !P0 ;  /* 0x000000721a00780c */ /* 0x000fe40004741670 */
[----:B------:R-:W-:-:S11]  /*177f0*/  LOP3.LUT P6, RZ, R5, 0x10000000, RZ, 0xc0, !PT ;  /* 0x1000000005ff7812 */ /* 0x000fd600078cc0ff */
[----:B------:R-:W-:-:S04]  /*17800*/  @!P2 IADD3 R128, P4, P3, R3, R12, R10 ;  /* 0x0000000c0380a210 */ /* 0x000fc80007b9e00a */
[----:B------:R-:W-:Y:S02]  /*17810*/  @!P2 IADD3.X R127, R4, R28, R9, P4, P3 ;  /* 0x0000001c047fa210 */ /* 0x000fe400027e6409 */
[----:B0-----:R-:W-:-:S05]  /*17820*/  @!P5 IADD3 R30, P3, R96, R30, RZ ;  /* 0x0000001e601ed210 */ /* 0x001fca0007f7e0ff */
[----:B------:R-:W-:Y:S01]  /*17830*/  @!P5 IMAD.X R31, R107, 0x1, R31, P3 ;  /* 0x000000016b1fd824 */ /* 0x000fe200018e061f */
        /* <DEDUP_REMOVED lines=9> */
[----:B0-----:R-:W-:Y:S01]  /*178d0*/  PRMT R27, RZ, 0x7610, R27 ;  /* 0x00007610ff1b7816 */ /* 0x001fe2000000001b */
[----:B------:R-:W0:Y:S05]  /*178e0*/  @!P6 LDC.64 R30, c[0x0][0x5c0] ;  /* 0x00017000ff1eeb82 */ /* 0x000e2a0000000a00 */
[----:B------:R-:W3:Y:S01]  /*178f0*/  @!P6 LDG.E.U8 R27, desc[UR38][R22.64+0x41] ;  /* 0x00004126161be981 */ /* 0x000ee2000c1e1100 */
[----:B------:R-:W-:Y:S02]  /*17900*/  @P2 LOP3.LUT R0, R0, 0x2, RZ, 0xfc, !PT ;  /* 0x0000000200002812 */ /* 0x000fe400078efcff */
[----:B------:R-:W-:-:S02]  /*17910*/  ISETP.LT.OR P2, PT, R26, 0x79, !P0 ;  /* 0x000000791a00780c */ /* 0x000fc40004741670 */
[----:B------:R-:W-:Y:S02]  /*17920*/  LOP3.LUT R0, R0, 0xffff7fff, RZ, 0xc0, !PT ;  /* 0xffff7fff00007812 */ /* 0x000fe400078ec0ff */
[C---:B------:R-:W-:Y:S02]  /*17930*/  LOP3.LUT P1, RZ, R5.reuse, 0x20000000, RZ, 0xc0, !PT ;  /* 0x2000000005ff7812 */ /* 0x040fe4000782c0ff */
[----:B------:R-:W-:-:S07]  /*17940*/  LOP3.LUT R5, R5, 0xffefffff, RZ, 0xc0, !PT ;  /* 0xffefffff05057812 */ /* 0x000fce00078ec0ff */
[----:B------:R-:W-:Y:S02]  /*17950*/  @!P2 IADD3 R120, P4, P3, R3, R12, R10 ;  /* 0x0000000c0378a210 */ /* 0x000fe40007b9e00a */
[----:B------:R-:W-:Y:S02]  /*17960*/  @P2 LOP3.LUT R0, R0, 0x8000, RZ, 0xfc, !PT ;  /* 0x0000800000002812 */ /* 0x000fe400078efcff */
[----:B------:R-:W-:Y:S02]  /*17970*/  @!P2 IADD3.X R113, R4, R28, R9, P4, P3 ;  /* 0x0000001c0471a210 */ /* 0x000fe400027e6409 */
[----:B0-----:R-:W-:Y:S02]  /*17980*/  @!P6 IADD3 R30, P2, R110, R30, RZ ;  /* 0x0000001e6e1ee210 */ /* 0x001fe40007f5e0ff */
[----:B------:R-:W-:Y:S02]  /*17990*/  ISETP.LT.OR P3, PT, R26, 0x7a, !P0 ;  /* 0x0000007a1a00780c */ /* 0x000fe40004761670 */
[----:B------:R-:W-:Y:S01]  /*179a0*/  @P0 LOP3.LUT R5, R5, 0x100000, RZ, 0xfc, !PT ;  /* 0x0010000005050812 */ /* 0x000fe200078efcff */
[----:B------:R-:W-:Y:S01]  /*179b0*/  @!P6 IMAD.X R31, R114, 0x1, R31, P2 ;  /* 0x00000001721fe824 */ /* 0x000fe200010e061f */
[----:B------:R-:W-:-:S02]  /*179c0*/  LOP3.LUT P0, RZ, R6, 0x8000, RZ, 0xc0, !PT ;  /* 0x0000800006ff7812 */ /* 0x000fc4000780c0ff */
[----:B---3--:R-:W-:-:S04]  /*179d0*/  LOP3.LUT R27, R27, 0xff, RZ, 0xc0, !PT ;  /* 0x000000ff1b1b7812 */ /* 0x008fc800078ec0ff */
[----:B------:R-:W-:-:S05]  /*179e0*/  F2FP.F16.E4M3.UNPACK_B R27, R27 ;  /* 0x0000001bff1b723e */ /* 0x000fca00020006ff */
[----:B------:R-:W-:-:S05]  /*179f0*/  HADD2.F32 R27, -RZ, R27.H0_H0 ;  /* 0x2000001bff1b7230 */ /* 0x000fca0000004100 */
[----:B------:R-:W-:-:S04]  /*17a00*/  FMUL R27, R27, UR8 ;  /* 0x000000081b1b7c20 */ /* 0x000fc80008400000 */
[----:B------:R-:W-:Y:S01]  /*17a10*/  FFMA R27, R149, UR33, R27 ;  /* 0x00000021951b7c23 */ /* 0x000fe2000800001b */
[----:B------:R-:W-:Y:S01]  /*17a20*/  @!P3 IADD3 R112, P5, P4, R3, R12, R10 ;  /* 0x0000000c0370b210 */ /* 0x000fe20007cbe00a */
[----:B------:R-:W3:Y:S03]  /*17a30*/  LDL.LU R149, [R1+0x254] ;  /* 0x0002540001957983 */ /* 0x000ee60000300800 */
[----:B------:R-:W-:-:S05]  /*17a40*/  F2FP.SATFINITE.E4M3.F32.PACK_AB_MERGE_C R27, RZ, R27, RZ ;  /* 0x0000001bff1b723e */ /* 0x000fca00048070ff */
[----:B------:R0:W-:Y:S02]  /*17a50*/  @!P6 STG.E.U8 desc[UR38][R30.64+0x41], R27 ;  /* 0x0000411b1e00e986 */ /* 0x0001e4000c101126 */
[----:B0-----:R-:W-:-:S06]  /*17a60*/  PRMT R27, RZ, 0x7610, R27 ;  /* 0x00007610ff1b7816 */ /* 0x001fcc000000001b */
[----:B------:R-:W4:Y:S01]  /*17a70*/  @!P0 LDG.E.U8 R27, desc[UR38][R20.64+0x48] ;  /* 0x00004826141b8981 */ /* 0x000f22000c1e1100 */
[----:B------:R-:W-:Y:S02]  /*17a80*/  LOP3.LUT R5, R5, 0xff7fffff, RZ, 0xc0, !PT ;  /* 0xff7fffff05057812 */ /* 0x000fe400078ec0ff */
[----:B------:R-:W-:Y:S02]  /*17a90*/  @!P3 IADD3.X R111, R4, R28, R9, P5, P4 ;  /* 0x0000001c046fb210 */ /* 0x000fe40002fe8409 */
[----:B------:R-:W-:Y:S02]  /*17aa0*/  @P3 LOP3.LUT R5, R5, 0x800000, RZ, 0xfc, !PT ;  /* 0x0080000005053812 */ /* 0x000fe400078efcff */
[----:B------:R-:W-:Y:S02]  /*17ab0*/  LOP3.LUT P3, RZ, R6, 0x4000, RZ, 0xc0, !PT ;  /* 0x0000400006ff7812 */ /* 0x000fe4000786c0ff */
[----:B----4-:R-:W-:-:S04]  /*17ac0*/  LOP3.LUT R27, R27, 0xff, RZ, 0xc0, !PT ;  /* 0x000000ff1b1b7812 */ /* 0x010fc800078ec0ff */
[----:B------:R-:W-:-:S05]  /*17ad0*/  F2FP.F16.E4M3.UNPACK_B R27, R27 ;  /* 0x0000001bff1b723e */ /* 0x000fca00020006ff */
[----:B------:R-:W-:-:S05]  /*17ae0*/  HADD2.F32 R27, -RZ, R27.H0_H0 ;  /* 0x2000001bff1b7230 */ /* 0x000fca0000004100 */
[----:B------:R-:W-:-:S04]  /*17af0*/  FMUL R27, R27, UR8 ;  /* 0x000000081b1b7c20 */ /* 0x000fc80008400000 */
[----:B--2---:R-:W-:Y:S01]  /*17b00*/  FFMA R27, R183, UR33, R27 ;  /* 0x00000021b71b7c23 */ /* 0x004fe2000800001b */
[----:B------:R-:W-:Y:S01]  /*17b10*/  ISETP.LT.OR P2, PT, R26, 0x81, !P1 ;  /* 0x000000811a00780c */ /* 0x000fe20004f41670 */
[----:B------:R-:W2:Y:S03]  /*17b20*/  LDL.LU R183, [R1+0x258] ;  /* 0x0002580001b77983 */ /* 0x000ea60000300800 */
[----:B------:R-:W-:-:S05]  /*17b30*/  F2FP.SATFINITE.E4M3.F32.PACK_AB_MERGE_C R27, RZ, R27, RZ ;  /* 0x0000001bff1b723e */ /* 0x000fca00048070ff */
[----:B------:R0:W-:Y:S02]  /*17b40*/  @!P0 STG.E.U8 desc[UR38][R160.64+0x48], R27 ;  /* 0x0000481ba0008986 */ /* 0x0001e4000c101126 */
[----:B0-----:R-:W-:-:S06]  /*17b50*/  PRMT R27, RZ, 0x7610, R27 ;  /* 0x00007610ff1b7816 */ /* 0x001fcc000000001b */
[----:B------:R-:W4:Y:S01]  /*17b60*/  @!P3 LDG.E.U8 R27, desc[UR38][R20.64+0x49] ;  /* 0x00004926141bb981 */ /* 0x000f22000c1e1100 */
[----:B------:R-:W-:-:S04]  /*17b70*/  @!P2 IADD3 R110, P5, P4, R3, R12, R8 ;  /* 0x0000000c036ea210 */ /* 0x000fc80007cbe008 */
[----:B------:R-:W-:Y:S02]  /*17b80*/  @!P2 IADD3.X R109, R4, R28, R7, P5, P4 ;  /* 0x0000001c046da210 */ /* 0x000fe40002fe8407 */
[----:B------:R-:W-:Y:S02]  /*17b90*/  LOP3.LUT P2, RZ, R0, 0x10, RZ, 0xc0, !PT ;  /* 0x0000001000ff7812 */ /* 0x000fe4000784c0ff */
[C---:B------:R-:W-:Y:S02]  /*17ba0*/  ISETP.LT.OR P6, PT, R26.reuse, 0x82, !P1 ;  /* 0x000000821a00780c */ /* 0x040fe40004fc1670 */
[----:B------:R-:W-:Y:S02]  /*17bb0*/  ISETP.LT.OR P0, PT, R26, 0x89, !P1 ;  /* 0x000000891a00780c */ /* 0x000fe40004f01670 */
[----:B------:R-:W-:-:S07]  /*17bc0*/  LOP3.LUT R5, R5, 0xffdfffff, RZ, 0xc0, !PT ;  /* 0xffdfffff05057812 */ /* 0x000fce00078ec0ff */
[----:B------:R-:W0:Y:S01]  /*17bd0*/  @!P2 LDC.64 R30, c[0x0][0x5c0] ;  /* 0x00017000ff1eab82 */ /* 0x000e220000000a00 */
[----:B----4-:R-:W-:-:S04]  /*17be0*/  LOP3.LUT R27, R27, 0xff, RZ, 0xc0, !PT ;  /* 0x000000ff1b1b7812 */ /* 0x010fc800078ec0ff */
[----:B------:R-:W-:-:S05]  /*17bf0*/  F2FP.F16.E4M3.UNPACK_B R27, R27 ;  /* 0x0000001bff1b723e */ /* 0x000fca00020006ff */
[----:B------:R-:W-:-:S05]  /*17c00*/  HADD2.F32 R27, -RZ, R27.H0_H0 ;  /* 0x2000001bff1b7230 */ /* 0x000fca0000004100 */
[----:B------:R-:W-:-:S04]  /*17c10*/  FMUL R27, R27, UR8 ;  /* 0x000000081b1b7c20 */ /* 0x000fc80008400000 */
[----:B---3--:R-:W-:Y:S01]  /*17c20*/  FFMA R27, R149, UR33, R27 ;  /* 0x00000021951b7c23 */ /* 0x008fe2000800001b */
[----:B------:R-:W-:Y:S01]  /*17c30*/  @!P6 IADD3 R108, P5, P4, R3, R12, R8 ;  /* 0x0000000c036ce210 */ /* 0x000fe20007cbe008 */
[----:B------:R-:W3:Y:S03]  /*17c40*/  LDL.LU R149, [R1+0x25c] ;  /* 0x00025c0001957983 */ /* 0x000ee60000300800 */
[----:B------:R-:W-:Y:S01]  /*17c50*/  F2FP.SATFINITE.E4M3.F32.PACK_AB_MERGE_C R27, RZ, R27, RZ ;  /* 0x0000001bff1b723e */ /* 0x000fe200048070ff */
[----:B------:R-:W4:Y:S04]  /*17c60*/  LDL.LU R184, [R1+0x260] ;  /* 0x0002600001b87983 */ /* 0x000f280000300800 */
[----:B------:R1:W-:Y:S02]  /*17c70*/  @!P3 STG.E.U8 desc[UR38][R164.64+0x49], R27 ;  /* 0x0000491ba400b986 */ /* 0x0003e4000c101126 */
[----:B-1----:R-:W-:-:S06]  /*17c80*/  PRMT R27, RZ, 0x7610, R27 ;  /* 0x00007610ff1b7816 */ /* 0x002fcc000000001b */
[----:B------:R-:W2:Y:S01]  /*17c90*/  @!P2 LDG.E.U8 R27, desc[UR38][R22.64+0x48] ;  /* 0x00004826161ba981 */ /* 0x000ea2000c1e1100 */
[C-C-:B------:R-:W-:Y:S02]  /*17ca0*/  @!P6 IADD3.X R107, R4.reuse, R28, R7.reuse, P5, P4 ;  /* 0x0000001c046be210 */ /* 0x140fe40002fe8407 */
[----:B------:R-:W-:Y:S02]  /*17cb0*/  @!P0 IADD3 R106, P5, P4, R3, R12, R8 ;  /* 0x0000000c036a8210 */ /* 0x000fe40007cbe008 */
[----:B------:R-:W-:Y:S02]  /*17cc0*/  @P0 LOP3.LUT R5, R5, 0x200000, RZ, 0xfc, !PT ;  /* 0x0020000005050812 */ /* 0x000fe400078efcff */
[----:B------:R-:W-:Y:S02]  /*17cd0*/  @!P0 IADD3.X R105, R4, R28, R7, P5, P4 ;  /* 0x0000001c04698210 */ /* 0x000fe40002fe8407 */
[----:B------:R-:W-:Y:S02]  /*17ce0*/  LOP3.LUT P0, RZ, R6, 0x10000, RZ, 0xc0, !PT ;  /* 0x0001000006ff7812 */ /* 0x000fe4000780c0ff */
[----:B------:R-:W-:-:S02]  /*17cf0*/  ISETP.LT.OR P4, PT, R26, 0x8a, !P1 ;  /* 0x0000008a1a00780c */ /* 0x000fc40004f81670 */
[----:B------:R-:W-:-:S09]  /*17d00*/  LOP3.LUT R5, R5, 0xfbffffff, RZ, 0xc0, !PT ;  /* 0xfbffffff05057812 */ /* 0x000fd200078ec0ff */
[----:B------:R-:W-:Y:S02]  /*17d10*/  @P0 LOP3.LUT R5, R5, 0x4000000, RZ, 0xfc, !PT ;  /* 0x0400000005050812 */ /* 0x000fe400078efcff */
[----:B------:R-:W-:Y:S02]  /*17d20*/  @!P4 IADD3 R101, P6, P5, R3, R12, R8 ;  /* 0x0000000c0365c210 */ /* 0x000fe40007dde008 */
[----:B------:R-:W-:Y:S02]  /*17d30*/  LOP3.LUT R5, R5, 0xffbfffff, RZ, 0xc0, !PT ;  /* 0xffbfffff05057812 */ /* 0x000fe400078ec0ff */
[----:B------:R-:W-:Y:S02]  /*17d40*/  @!P4 IADD3.X R100, R4, R28, R7, P6, P5 ;  /* 0x0000001c0464c210 */ /* 0x000fe400037ea407 */
[----:B------:R-:W-:Y:S02]  /*17d50*/  @P4 LOP3.LUT R5, R5, 0x400000, RZ, 0xfc, !PT ;  /* 0x0040000005054812 */ /* 0x000fe400078efcff */
[----:B------:R-:W-:-:S02]  /*17d60*/  LOP3.LUT P4, RZ, R0, 0x40, RZ, 0xc0, !PT ;  /* 0x0000004000ff7812 */ /* 0x000fc4000788c0ff */
[----:B0-----:R-:W-:-:S05]  /*17d70*/  @!P2 IADD3 R30, P5, R102, R30, RZ ;  /* 0x0000001e661ea210 */ /* 0x001fca0007fbe0ff */
[----:B------:R-:W-:Y:S01]  /*17d80*/  @!P2 IMAD.X R31, R115, 0x1, R31, P5 ;  /* 0x00000001731fa824 */ /* 0x000fe200028e061f */
[----:B------:R-:W-:Y:S02]  /*17d90*/  ISETP.LT.OR P5, PT, R26, 0x91, !P1 ;  /* 0x000000911a00780c */ /* 0x000fe40004fa1670 */
[----:B------:R-:W-:-:S11]  /*17da0*/  LOP3.LUT R5, R5, 0xfeffffff, RZ, 0xc0, !PT ;  /* 0xfeffffff05057812 */ /* 0x000fd600078ec0ff */
[----:B------:R-:W-:Y:S02]  /*17db0*/  @!P5 IADD3 R98, P3, P6, R3, R12, R8 ;  /* 0x0000000c0362d210 */ /* 0x000fe40007e7e008 */
[----:B------:R-:W-:Y:S02]  /*17dc0*/  @P5 LOP3.LUT R5, R5, 0x1000000, RZ, 0xfc, !PT ;  /* 0x0100000005055812 */ /* 0x000fe400078efcff */
[----:B------:R-:W-:Y:S02]  /*17dd0*/  @!P5 IADD3.X R96, R4, R28, R7, P3, P6 ;  /* 0x0000001c0460d210 */ /* 0x000fe40001fec407 */
[----:B--2---:R-:W-:-:S04]  /*17de0*/  LOP3.LUT R27, R27, 0xff, RZ, 0xc0, !PT ;  /* 0x000000ff1b1b7812 */ /* 0x004fc800078ec0ff */
[----:B------:R-:W-:-:S05]  /*17df0*/  F2FP.F16.E4M3.UNPACK_B R27, R27 ;  /* 0x0000001bff1b723e */ /* 0x000fca00020006ff */
[----:B------:R-:W-:-:S05]  /*17e00*/  HADD2.F32 R27, -RZ, R27.H0_H0 ;  /* 0x2000001bff1b7230 */ /* 0x000fca0000004100 */
[----:B------:R-:W-:-:S04]  /*17e10*/  FMUL R27, R27, UR8 ;  /* 0x000000081b1b7c20 */ /* 0x000fc80008400000 */
[----:B------:R-:W-:Y:S01]  /*17e20*/  FFMA R27, R183, UR33, R27 ;  /* 0x00000021b71b7c23 */ /* 0x000fe2000800001b */
[----:B------:R-:W-:Y:S01]  /*17e30*/  ISETP.LT.OR P6, PT, R26, 0x92, !P1 ;  /* 0x000000921a00780c */ /* 0x000fe20004fc1670 */
[----:B------:R-:W2:Y:S03]  /*17e40*/  LDL.LU R183, [R1+0x264] ;  /* 0x0002640001b77983 */ /* 0x000ea60000300800 */
[----:B------:R-:W-:-:S05]  /*17e50*/  F2FP.SATFINITE.E4M3.F32.PACK_AB_MERGE_C R27, RZ, R27, RZ ;  /* 0x0000001bff1b723e */ /* 0x000fca00048070ff */
[----:B------:R0:W-:Y:S02]  /*17e60*/  @!P2 STG.E.U8 desc[UR38][R30.64+0x48], R27 ;  /* 0x0000481b1e00a986 */ /* 0x0001e4000c101126 */
[----:B0-----:R-:W0:Y:S02]  /*17e70*/  @!P4 LDC.64 R30, c[0x0][0x5c0] ;  /* 0x00017000ff1ecb82 */ /* 0x001e240000000a00 */
[----:B0-----:R-:W-:Y:S02]  /*17e80*/  @!P4 IADD3 R30, P5, R95, R30, RZ ;  /* 0x0000001e5f1ec210 */ /* 0x001fe40007fbe0ff */
[----:B------:R-:W-:-:S06]  /*17e90*/  PRMT R95, RZ, 0x7610, R95 ;  /* 0x00007610ff5f7816 */ /* 0x000fcc000000005f */
[----:B------:R-:W3:Y:S01]  /*17ea0*/  @!P4 LDG.E.U8 R95, desc[UR38][R22.64+0x49] ;  /* 0x00004926165fc981 */ /* 0x000ee2000c1e1100 */
[----:B------:R-:W-:Y:S01]  /*17eb0*/  @!P6 IADD3 R29, P2, P0, R3, R12, R8 ;  /* 0x0000000c031de210 */ /* 0x000fe2000785e008 */
[----:B------:R-:W-:-:S03]  /*17ec0*/  @!P4 IMAD.X R31, R118, 0x1, R31, P5 ;  /* 0x00000001761fc824 */ /* 0x000fc600028e061f */
[----:B------:R-:W-:Y:S02]  /*17ed0*/  @!P6 IADD3.X R27, R4, R28, R7, P2, P0 ;  /* 0x0000001c041be210 */ /* 0x000fe400017e0407 */
[----:B------:R-:W-:Y:S02]  /*17ee0*/  LOP3.LUT P0, RZ, R5, 0x4000000, RZ, 0xc0, !PT ;  /* 0x0400000005ff7812 */ /* 0x000fe4000780c0ff */
        /* <DEDUP_REMOVED lines=15> */
[----:B------:R-:W-:Y:S01]  /*17fe0*/  FFMA R30, R184, UR33, R30 ;  /* 0x00000021b81e7c23 */ /* 0x000fe2000800001e */
[----:B------:R-:W-:Y:S01]  /*17ff0*/  LOP3.LUT P2, RZ, R0, 0x20, RZ, 0xc0, !PT ;  /* 0x0000002000ff7812 */ /* 0x000fe2000784c0ff */
[----:B------:R-:W4:Y:S03]  /*18000*/  LDL.LU R184, [R1+0x26c] ;  /* 0x00026c0001b87983 */ /* 0x000f260000300800 */
[----:B------:R-:W-:Y:S02]  /*18010*/  F2FP.SATFINITE.E4M3.F32.PACK_AB_MERGE_C R95, RZ, R30, RZ ;  /* 0x0000001eff5f723e */ /* 0x000fe400048070ff */
[----:B------:R-:W-:-:S03]  /*18020*/  PRMT R30, RZ, 0x7610, R30 ;  /* 0x00007610ff1e7816 */ /* 0x000fc6000000001e */
[----:B------:R0:W-:Y:S04]  /*18030*/  @!P0 STG.E.U8 desc[UR38][R168.64+0x50], R95 ;  /* 0x0000505fa8008986 */ /* 0x0001e8000c101126 */
[----:B------:R-:W2:Y:S01]  /*18040*/  @!P3 LDG.E.U8 R30, desc[UR38][R20.64+0x51] ;  /* 0x00005126141eb981 */ /* 0x000ea2000c1e1100 */
[----:B0-----:R-:W-:Y:S02]  /*18050*/  PRMT R95, RZ, 0x7610, R95 ;  /* 0x00007610ff5f7816 */ /* 0x001fe4000000005f */
        /* <DEDUP_REMOVED lines=8> */
[----:B------:R0:W-:Y:S04]  /*180e0*/  @!P3 STG.E.U8 desc[UR38][R166.64+0x51], R30 ;  /* 0x0000511ea600b986 */ /* 0x0001e8000c101126 */
[----:B------:R-:W3:Y:S01]  /*180f0*/  @!P2 LDG.E.U8 R95, desc[UR38][R22.64+0x50] ;  /* 0x00005026165fa981 */ /* 0x000ee2000c1e1100 */
[----:B0-----:R-:W0:Y:S02]  /*18100*/  @!P2 LDC.64 R30, c[0x0][0x5c0] ;  /* 0x00017000ff1eab82 */ /* 0x001e240000000a00 */
[----:B0-----:R-:W-:-:S05]  /*18110*/  @!P2 IADD3 R30, P0, R103, R30, RZ ;  /* 0x0000001e671ea210 */ /* 0x001fca0007f1e0ff */
[----:B------:R-:W-:Y:S01]  /*18120*/  @!P2 IMAD.X R31, R117, 0x1, R31, P0 ;  /* 0x00000001751fa824 */ /* 0x000fe200000e061f */
        /* <DEDUP_REMOVED lines=9> */
[----:B0-----:R-:W-:Y:S01]  /*181c0*/  PRMT R95, RZ, 0x7610, R95 ;  /* 0x00007610ff5f7816 */ /* 0x001fe2000000005f */
[----:B------:R-:W0:Y:S05]  /*181d0*/  @!P5 LDC.64 R30, c[0x0][0x5c0] ;  /* 0x00017000ff1edb82 */ /* 0x000e2a0000000a00 */
[----:B------:R-:W4:Y:S01]  /*181e0*/  @!P5 LDG.E.U8 R95, desc[UR38][R22.64+0x51] ;  /* 0x00005126165fd981 */ /* 0x000f22000c1e1100 */
[----:B0-----:R-:W-:-:S05]  /*181f0*/  @!P5 IADD3 R30, P2, R97, R30, RZ ;  /* 0x0000001e611ed210 */ /* 0x001fca0007f5e0ff */
[----:B------:R-:W-:Y:S01]  /*18200*/  @!P5 IMAD.X R31, R116, 0x1, R31, P2 ;  /* 0x00000001741fd824 */ /* 0x000fe200010e061f */
[----:B----4-:R-:W-:-:S04]  /*18210*/  LOP3.LUT R95, R95, 0xff, RZ, 0xc0, !PT ;  /* 0x000000ff5f5f7812 */ /* 0x010fc800078ec0ff */
[----:B------:R-:W-:-:S05]  /*18220*/  F2FP.F16.E4M3.UNPACK_B R95, R95 ;  /* 0x0000005fff5f723e */ /* 0x000fca00020006ff */
[----:B------:R-:W-:-:S05]  /*18230*/  HADD2.F32 R95, -RZ, R95.H0_H0 ;  /* 0x2000005fff5f7230 */ /* 0x000fca0000004100 */
[----:B------:R-:W-:-:S04]  /*18240*/  FMUL R95, R95, UR8 ;  /* 0x000000085f5f7c20 */ /* 0x000fc80008400000 */
[----:B------:R-:W-:Y:S01]  /*18250*/  FFMA R95, R184, UR33, R95 ;  /* 0x00000021b85f7c23 */ /* 0x000fe2000800005f */
[----:B------:R-:W-:Y:S01]  /*18260*/  LOP3.LUT P0, RZ, R6, 0x800, RZ, 0xc0, !PT ;  /* 0x0000080006ff7812 */ /* 0x000fe2000780c0ff */
[----:B------:R-:W4:Y:S03]  /*18270*/  LDL.LU R184, [R1+0x278] ;  /* 0x0002780001b87983 */ /* 0x000f260000300800 */
[----:B------:R-:W-:-:S05]  /*18280*/  F2FP.SATFINITE.E4M3.F32.PACK_AB_MERGE_C R95, RZ, R95, RZ ;  /* 0x0000005fff5f723e */ /* 0x000fca00048070ff */
[----:B------:R0:W-:Y:S02]  /*18290*/  @!P5 STG.E.U8 desc[UR38][R30.64+0x51], R95 ;  /* 0x0000515f1e00d986 */ /* 0x0001e4000c101126 */
[----:B0-----:R-:W-:-:S06]  /*182a0*/  PRMT R30, RZ, 0x7610, R30 ;  /* 0x00007610ff1e7816 */ /* 0x001fcc000000001e */
[----:B------:R-:W2:Y:S02]  /*182b0*/  @!P4 LDG.E.U8 R30, desc[UR38][R20.64+0x58] ;  /* 0x00005826141ec981 */ /* 0x000ea4000c1e1100 */
        /* <DEDUP_REMOVED lines=20> */
[----:B0-----:R-:W0:Y:S02]  /*18400*/  @!P3 LDC.64 R30, c[0x0][0x5c0] ;  /* 0x00017000ff1ebb82 */ /* 0x001e240000000a00 */
[----:B0-----:R-:W-:Y:S02]  /*18410*/  @!P3 IADD3 R30, P0, R94, R30, RZ ;  /* 0x0000001e5e1eb210 */ /* 0x001fe40007f1e0ff */
[----:B------:R-:W-:-:S06]  /*18420*/  PRMT R94, RZ, 0x7610, R94 ;  /* 0x00007610ff5e7816 */ /* 0x000fcc000000005e */
[----:B------:R-:W4:Y:S01]  /*18430*/  @!P3 LDG.E.U8 R94, desc[UR38][R22.64+0x58] ;  /* 0x00005826165eb981 */ /* 0x000f22000c1e1100 */
[----:B------:R-:W-:Y:S01]  /*18440*/  @!P3 IMAD.X R31, R99, 0x1, R31, P0 ;  /* 0x00000001631fb824 */ /* 0x000fe200000e061f */
[----:B----4-:R-:W-:-:S04]  /*18450*/  LOP3.LUT R94, R94, 0xff, RZ, 0xc0, !PT ;  /* 0x000000ff5e5e7812 */ /* 0x010fc800078ec0ff */
[----:B------:R-:W-:-:S05]  /*18460*/  F2FP.F16.E4M3.UNPACK_B R94, R94 ;  /* 0x0000005eff5e723e */ /* 0x000fca00020006ff */
[----:B------:R-:W-:-:S05]  /*18470*/  HADD2.F32 R94, -RZ, R94.H0_H0 ;  /* 0x2000005eff5e7230 */ /* 0x000fca0000004100 */
[----:B------:R-:W-:-:S04]  /*18480*/  FMUL R94, R94, UR8 ;  /* 0x000000085e5e7c20 */ /* 0x000fc80008400000 */
[----:B------:R-:W-:Y:S02]  /*18490*/  FFMA R94, R184, UR33, R94 ;  /* 0x00000021b85e7c23 */ /* 0x000fe4000800005e */
[----:B------:R-:W4:Y:S03]  /*184a0*/  LDL.LU R184, [R1+0x284] ;  /* 0x0002840001b87983 */ /* 0x000f260000300800 */
[----:B------:R-:W-:-:S05]  /*184b0*/  F2FP.SATFINITE.E4M3.F32.PACK_AB_MERGE_C R94, RZ, R94, RZ ;  /* 0x0000005eff5e723e */ /* 0x000fca00048070ff */
[----:B------:R0:W-:Y:S02]  /*184c0*/  @!P3 STG.E.U8 desc[UR38][R30.64+0x58], R94 ;  /* 0x0000585e1e00b986 */ /* 0x0001e4000c101126 */
[----:B0-----:R-:W-:Y:S01]  /*184d0*/  PRMT R94, RZ, 0x7610, R94 ;  /* 0x00007610ff5e7816 */ /* 0x001fe2000000005e */
[----:B------:R-:W0:Y:S05]  /*184e0*/  @!P2 LDC.64 R30, c[0x0][0x5c0] ;  /* 0x00017000ff1eab82 */ /* 0x000e2a0000000a00 */
[----:B------:R-:W2:Y:S01]  /*184f0*/  @!P2 LDG.E.U8 R94, desc[UR38][R22.64+0x59] ;  /* 0x00005926165ea981 */ /* 0x000ea2000c1e1100 */
[----:B0-----:R-:W-:-:S05]  /*18500*/  @!P2 IADD3 R30, P0, R104, R30, RZ ;  /* 0x0000001e681ea210 */ /* 0x001fca0007f1e0ff */
[----:B------:R-:W-:Y:S01]  /*18510*/  @!P2 IMAD.X R31, R119, 0x1, R31, P0 ;  /* 0x00000001771fa824 */ /* 0x000fe200000e061f */
[----:B------:R-:W-:Y:S02]  /*18520*/  ISETP.GE.AND P0, PT, R11, 0x1, PT ;  /* 0x000000010b00780c */ /* 0x000fe40003f06270 */
        /* <DEDUP_REMOVED lines=8> */
[----:B------:R0:W-:Y:S01]  /*185b0*/  @!P2 STG.E.U8 desc[UR38][R30.64+0x59], R94 ;  /* 0x0000595e1e00a986 */ /* 0x0001e2000c101126 */
[----:B------:R-:W-:Y:S02]  /*185c0*/  ISETP.LT.OR P2, PT, R26, 0x61, !P0 ;  /* 0x000000611a00780c */ /* 0x000fe40004741670 */
[----:B0-----:R-:W-:-:S11]  /*185d0*/  PRMT R94, RZ, 0x7610, R94 ;  /* 0x00007610ff5e7816 */ /* 0x001fd6000000005e */
[----:B------:R-:W0:Y:S01]  /*185e0*/  @!P2 LDC.64 R30, c[0x0][0x5c0] ;  /* 0x00017000ff1eab82 */ /* 0x000e220000000a00 */
[----:B------:R-:W3:Y:S01]  /*185f0*/  @!P2 LDG.E.U8 R94, desc[UR38][R24.64+0x60] ;  /* 0x00006026185ea981 */ /* 0x000ee2000c1e1100 */
        /* <DEDUP_REMOVED lines=36> */
[----:B0-----:R-:W-:-:S06]  /*18840*/  PRMT R30, RZ, 0x7610, R30 ;  /* 0x00007610ff1e7816 */ /* 0x001fcc000000001e */
[----:B------:R-:W3:Y:S01]  /*18850*/  @!P3 LDG.E.U8 R30, desc[UR38][R14.64+0x61] ;  /* 0x000061260e1eb981 */ /* 0x000ee2000c1e1100 */
[----:B------:R-:W-:Y:S02]  /*18860*/  PRMT R94, RZ, 0x7610, R94 ;  /* 0x00007610ff5e7816 */ /* 0x000fe4000000005e */
        /* <DEDUP_REMOVED lines=8> */
[----:B------:R0:W-:Y:S04]  /*188f0*/  @!P3 STG.E.U8 desc[UR38][R174.64+0x61], R30 ;  /* 0x0000611eae00b986 */ /* 0x0001e8000c101126 */
[----:B------:R-:W4:Y:S01]  /*18900*/  @!P2 LDG.E.U8 R94, desc[UR38][R24.64+0x68] ;  /* 0x00006826185ea981 */ /* 0x000f22000c1e1100 */
[----:B0-----:R-:W0:Y:S02]  /*18910*/  @!P2 LDC.64 R30, c[0x0][0x5c0] ;  /* 0x00017000ff1eab82 */ /* 0x001e240000000a00 */
        /* <DEDUP_REMOVED lines=21> */
[----:B------:R-:W-:Y:S02]  /*18a70*/  FFMA R94, R183, UR33, R94 ;  /* 0x00000021b75e7c23 */ /* 0x000fe4000800005e */
        /* <DEDUP_REMOVED lines=10> */
[----:B------:R-:W-:Y:S01]  /*18b20*/  ISETP.LT.OR P2, PT, R26, 0x71, !P0 ;  /* 0x000000711a00780c */ /* 0x000fe20004741670 */
[----:B------:R-:W3:Y:S03]  /*18b30*/  LDL.LU R149, [R1+0x2a4] ;  /* 0x0002a40001957983 */ /* 0x000ee60000300800 */
[----:B------:R-:W-:-:S05]  /*18b40*/  F2FP.SATFINITE.E4M3.F32.PACK_AB_MERGE_C R30, RZ, R30, RZ ;  /* 0x0000001eff1e723e */ /* 0x000fca00048070ff */
[----:B------:R0:W-:Y:S02]  /*18b50*/  @!P4 STG.E.U8 desc[UR38][R180.64+0x68], R30 ;  /* 0x0000681eb400c986 */ /* 0x0001e4000c101126 */
[----:B0-----:R-:W-:-:S06]  /*18b60*/  PRMT R30, RZ, 0x7610, R30 ;  /* 0x00007610ff1e7816 */ /* 0x001fcc000000001e */
[----:B------:R-:W4:Y:S01]  /*18b70*/  @!P3 LDG.E.U8 R30, desc[UR38][R14.64+0x69] ;  /* 0x000069260e1eb981 */ /* 0x000f22000c1e1100 */
[----:B------:R-:W-:Y:S02]  /*18b80*/  PRMT R94, RZ, 0x7610, R94 ;  /* 0x00007610ff5e7816 */ /* 0x000fe4000000005e */
        /* <DEDUP_REMOVED lines=8> */
[----:B------:R-:W0:Y:S03]  /*18c10*/  @!P2 LDC.64 R30, c[0x0][0x5c0] ;  /* 0x00017000ff1eab82 */ /* 0x000e260000000a00 */
[----:B------:R1:W-:Y:S04]  /*18c20*/  @!P3 STG.E.U8 desc[UR38][R176.64+0x69], R95 ;  /* 0x0000695fb000b986 */ /* 0x0003e8000c101126 */
        /* <DEDUP_REMOVED lines=10> */
[----:B-1----:R-:W-:-:S05]  /*18cd0*/  F2FP.SATFINITE.E4M3.F32.PACK_AB_MERGE_C R95, RZ, R94, RZ ;  /* 0x0000005eff5f723e */ /* 0x002fca00048070ff */
[----:B------:R0:W-:Y:S01]  /*18ce0*/  @!P2 STG.E.U8 desc[UR38][R30.64+0x70], R95 ;  /* 0x0000705f1e00a986 */ /* 0x0001e2000c101126 */
[----:B------:R-:W-:Y:S02]  /*18cf0*/  ISETP.LT.OR P2, PT, R26, 0x72, !P0 ;  /* 0x000000721a00780c */ /* 0x000fe40004741670 */
[----:B------:R-:W-:-:S11]  /*18d00*/  PRMT R94, RZ, 0x7610, R94 ;  /* 0x00007610ff5e7816 */ /* 0x000fd6000000005e */
        /* <DEDUP_REMOVED lines=8> */
[----:B------:R-:W-:Y:S02]  /*18d90*/  FFMA R94, R149, UR33, R94 ;  /* 0x00000021955e7c23 */ /* 0x000fe4000800005e */
[----:B------:R-:W3:Y:S03]  /*18da0*/  LDL.LU R149, [R1+0x2b0] ;  /* 0x0002b00001957983 */ /* 0x000ee60000300800 */
[----:B------:R-:W-:Y:S02]  /*18db0*/  F2FP.SATFINITE.E4M3.F32.PACK_AB_MERGE_C R95, RZ, R94, RZ ;  /* 0x0000005eff5f723e */ /* 0x000fe400048070ff */
[----:B------:R-:W-:-:S03]  /*18dc0*/  PRMT R94, RZ, 0x7610, R94 ;  /* 0x00007610ff5e7816 */ /* 0x000fc6000000005e */
[----:B------:R0:W-:Y:S04]  /*18dd0*/  @!P2 STG.E.U8 desc[UR38][R30.64+0x71], R95 ;  /* 0x0000715f1e00a986 */ /* 0x0001e8000c101126 */
[----:B------:R-:W4:Y:S02]  /*18de0*/  @!P4 LDG.E.U8 R94, desc[UR38][R14.64+0x70] ;  /* 0x000070260e5ec981 */ /* 0x000f24000c1e1100 */
[----:B----4-:R-:W-:-:S04]  /*18df0*/  LOP3.LUT R94, R94, 0xff, RZ, 0xc0, !PT ;  /* 0x000000ff5e5e7812 */ /* 0x010fc800078ec0ff */
[----:B------:R-:W-:-:S05]  /*18e00*/  F2FP.F16.E4M3.UNPACK_B R94, R94 ;  /* 0x0000005eff5e723e */ /* 0x000fca00020006ff */
[----:B------:R-:W-:-:S05]  /*18e10*/  HADD2.F32 R94, -RZ, R94.H0_H0 ;  /* 0x2000005eff5e7230 */ /* 0x000fca0000004100 */
[----:B------:R-:W-:-:S04]  /*18e20*/  FMUL R94, R94, UR8 ;  /* 0x000000085e5e7c20 */ /* 0x000fc80008400000 */
[----:B------:R-:W-:-:S05]  /*18e30*/  FFMA R94, R184, UR33, R94 ;  /* 0x00000021b85e7c23 */ /* 0x000fca000800005e */
[----:B------:R-:W-:Y:S02]  /*18e40*/  F2FP.SATFINITE.E4M3.F32.PACK_AB_MERGE_C R97, RZ, R94, RZ ;  /* 0x0000005eff61723e */ /* 0x000fe400048070ff */
[----:B------:R-:W-:-:S03]  /*18e50*/  PRMT R94, RZ, 0x7610, R94 ;  /* 0x00007610ff5e7816 */ /* 0x000fc6000000005e */
[----:B------:R-:W-:Y:S04]  /*18e60*/  @!P4 STG.E.U8 desc[UR38][R162.64+0x70], R97 ;  /* 0x00007061a200c986 */ /* 0x000fe8000c101126 */
[----:B------:R-:W4:Y:S01]  /*18e70*/  @!P3 LDG.E.U8 R94, desc[UR38][R14.64+0x71] ;  /* 0x000071260e5eb981 */ /* 0x000f22000c1e1100 */
[----:B------:R-:W-:-:S13]  /*18e80*/  ISETP.LT.OR P2, PT, R26, 0x79, !P0 ;  /* 0x000000791a00780c */ /* 0x000fda0004741670 */
[----:B0-----:R-:W0:Y:S01]  /*18e90*/  @!P2 LDC.64 R30, c[0x0][0x5c0] ;  /* 0x00017000ff1eab82 */ /* 0x001e220000000a00 */
[----:B----4-:R-:W-:-:S04]  /*18ea0*/  LOP3.LUT R94, R94, 0xff, RZ, 0xc0, !PT ;  /* 0x000000ff5e5e7812 */ /* 0x010fc800078ec0ff */
[----:B------:R-:W-:-:S05]  /*18eb0*/  F2FP.F16.E4M3.UNPACK_B R94, R94 ;  /* 0x0000005eff5e723e */ /* 0x000fca00020006ff */
[----:B------:R-:W-:-:S05]  /*18ec0*/  HADD2.F32 R94, -RZ, R94.H0_H0 ;  /* 0x2000005eff5e7230 */ /* 0x000fca0000004100 */
[----:B------:R-:W-:-:S04]  /*18ed0*/  FMUL R94, R94, UR8 ;  /* 0x000000085e5e7c20 */ /* 0x000fc80008400000 */
[----:B--2---:R-:W-:Y:S02]  /*18ee0*/  FFMA R94, R183, UR33, R94 ;  /* 0x00000021b75e7c23 */ /* 0x004fe4000800005e */
[----:B------:R-:W2:Y:S03]  /*18ef0*/  LDL.LU R183, [R1+0x2b4] ;  /* 0x0002b40001b77983 */ /* 0x000ea60000300800 */
[----:B------:R-:W-:Y:S01]  /*18f00*/  F2FP.SATFINITE.E4M3.F32.PACK_AB_MERGE_C R95, RZ, R94, RZ ;  /* 0x0000005eff5f723e */ /* 0x000fe200048070ff */
[----:B------:R-:W4:Y:S01]  /*18f10*/  LDL.LU R185, [R1+0x2b8] ;  /* 0x0002b80001b97983 */ /* 0x000f220000300800 */
[----:B------:R-:W-:-:S03]  /*18f20*/  PRMT R94, RZ, 0x7610, R94 ;  /* 0x00007610ff5e7816 */ /* 0x000fc6000000005e */
[----:B------:R1:W-:Y:S04]  /*18f30*/  @!P3 STG.E.U8 desc[UR38][R158.64+0x71], R95 ;  /* 0x0000715f9e00b986 */ /* 0x0003e8000c101126 */
        /* <DEDUP_REMOVED lines=10> */
[----:B-1----:R-:W-:Y:S01]  /*18fe0*/  F2FP.SATFINITE.E4M3.F32.PACK_AB_MERGE_C R95, RZ, R94, RZ ;  /* 0x0000005eff5f723e */ /* 0x002fe200048070ff */
[----:B------:R-:W3:Y:S04]  /*18ff0*/  LDL.LU R184, [R1+0x2c0] ;  /* 0x0002c00001b87983 */ /* 0x000ee80000300800 */
[----:B------:R0:W-:Y:S01]  /*19000*/  @!P2 STG.E.U8 desc[UR38][R30.64+0x78], R95 ;  /* 0x0000785f1e00a986 */ /* 0x0001e2000c101126 */
[----:B------:R-:W-:-:S02]  /*19010*/  ISETP.LT.OR P2, PT, R26, 0x7a, !P0 ;  /* 0x0000007a1a00780c */ /* 0x000fc40004741670 */
[----:B------:R-:W-:-:S11]  /*19020*/  PRMT R94, RZ, 0x7610, R94 ;  /* 0x00007610ff5e7816 */ /* 0x000fd6000000005e */
[----:B------:R-:W2:Y:S01]  /*19030*/  @!P2 LDG.E.U8 R94, desc[UR38][R24.64+0x79] ;  /* 0x00007926185ea981 */ /* 0x000ea2000c1e1100 */
[----:B0-----:R-:W0:Y:S02]  /*19040*/  @!P2 LDC.64 R30, c[0x0][0x5c0] ;  /* 0x00017000ff1eab82 */ /* 0x001e240000000a00 */
        /* <DEDUP_REMOVED lines=11> */
[----:B------:R-:W-:Y:S02]  /*19100*/  LOP3.LUT P2, RZ, R6, 0x8, RZ, 0xc0, !PT ;  /* 0x0000000806ff7812 */ /* 0x000fe4000784c0ff */
[----:B------:R-:W-:-:S11]  /*19110*/  PRMT R94, RZ, 0x7610, R94 ;  /* 0x00007610ff5e7816 */ /* 0x000fd6000000005e */
        /* <DEDUP_REMOVED lines=10> */
[----:B0-----:R-:W-:Y:S02]  /*191c0*/  PRMT R30, RZ, 0x7610, R30 ;  /* 0x00007610ff1e7816 */ /* 0x001fe4000000001e */
        /* <DEDUP_REMOVED lines=8> */
[----:B------:R-:W-:Y:S04]  /*19250*/  @!P4 STG.E.U8 desc[UR38][R150.64+0x79], R31 ;  /* 0x0000791f9600c986 */ /* 0x000fe8000c101126 */
[----:B------:R-:W4:Y:S02]  /*19260*/  @!P3 LDG.E.U8 R30, desc[UR38][R16.64+0x60] ;  /* 0x00006026101eb981 */ /* 0x000f24000c1e1100 */
[----:B----4-:R-:W-:-:S04]  /*19270*/  LOP3.LUT R30, R30, 0xff, RZ, 0xc0, !PT ;  /* 0x000000ff1e1e7812 */ /* 0x010fc800078ec0ff */
[----:B------:R-:W-:-:S05]  /*19280*/  F2FP.F16.E4M3.UNPACK_B R30, R30 ;  /* 0x0000001eff1e723e */ /* 0x000fca00020006ff */
[----:B------:R-:W-:-:S05]  /*19290*/  HADD2.F32 R30, -RZ, R30.H0_H0 ;  /* 0x2000001eff1e7230 */ /* 0x000fca0000004100 */
[----:B------:R-:W-:-:S04]  /*192a0*/  FMUL R30, R30, UR8 ;  /* 0x000000081e1e7c20 */ /* 0x000fc80008400000 */
[----:B------:R-:W-:Y:S01]  /*192b0*/  FFMA R30, R184, UR33, R30 ;  /* 0x00000021b81e7c23 */ /* 0x000fe2000800001e */
[----:B------:R-:W-:Y:S01]  /*192c0*/  ISETP.LT.OR P4, PT, R26, 0x61, !P1 ;  /* 0x000000611a00780c */ /* 0x000fe20004f81670 */
        /* <DEDUP_REMOVED lines=13> */
[----:B------:R-:W-:Y:S02]  /*193a0*/  F2FP.SATFINITE.E4M3.F32.PACK_AB_MERGE_C R97, RZ, R30, RZ ;  /* 0x0000001eff61723e */ /* 0x000fe400048070ff */
[----:B------:R-:W0:Y:S03]  /*193b0*/  @!P4 LDC.64 R30, c[0x0][0x5c0] ;  /* 0x00017000ff1ecb82 */ /* 0x000e260000000a00 */
[----:B------:R1:W-:Y:S01]  /*193c0*/  @!P5 STG.E.U8 desc[UR38][R86.64+0x61], R97 ;  /* 0x000061615600d986 */ /* 0x0003e2000c101126 */
[----:B0-----:R-:W-:-:S05]  /*193d0*/  @!P4 IADD3 R30, P2, R124, R30, RZ ;  /* 0x0000001e7c1ec210 */ /* 0x001fca0007f5e0ff */
[----:B------:R-:W-:Y:S01]  /*193e0*/  @!P4 IMAD.X R31, R148, 0x1, R31, P2 ;  /* 0x00000001941fc824 */ /* 0x000fe200010e061f */
[----:B------:R-:W-:-:S13]  /*193f0*/  ISETP.LT.OR P2, PT, R26, 0x61, !P1 ;  /* 0x000000611a00780c */ /* 0x000fda0004f41670 */
[----:B------:R-:W3:Y:S01]  /*19400*/  @!P2 LDG.E.U8 R92, desc[UR38][R18.64+0x60] ;  /* 0x00006026125ca981 */ /* 0x000ee2000c1e1100 */
[----:B------:R-:W-:Y:S02]  /*19410*/  ISETP.LT.OR P4, PT, R26, 0x62, !P1 ;  /* 0x000000621a00780c */ /* 0x000fe40004f81670 */
[----:B-1----:R-:W-:Y:S02]  /*19420*/  PRMT R86, RZ, 0x7610, R86 ;  /* 0x00007610ff567816 */ /* 0x002fe40000000056 */
        /* <DEDUP_REMOVED lines=19> */
[----:B------:R-:W-:Y:S02]  /*19560*/  F2FP.SATFINITE.E4M3.F32.PACK_AB_MERGE_C R87, RZ, R86, RZ ;  /* 0x00000056ff57723e */ /* 0x000fe400048070ff */
[----:B------:R-:W-:-:S03]  /*19570*/  PRMT R86, RZ, 0x7610, R86 ;  /* 0x00007610ff567816 */ /* 0x000fc60000000056 */
[----:B------:R0:W-:Y:S04]  /*19580*/  @!P4 STG.E.U8 desc[UR38][R30.64+0x61], R87 ;  /* 0x000061571e00c986 */ /* 0x0001e8000c101126 */
        /* <DEDUP_REMOVED lines=8> */
[----:B------:R-:W-:Y:S02]  /*19610*/  F2FP.SATFINITE.E4M3.F32.PACK_AB_MERGE_C R93, RZ, R86, RZ ;  /* 0x00000056ff5d723e */ /* 0x000fe400048070ff */
[----:B------:R-:W-:-:S03]  /*19620*/  PRMT R86, RZ, 0x7610, R86 ;  /* 0x00007610ff567816 */ /* 0x000fc60000000056 */
[----:B------:R-:W-:Y:S04]  /*19630*/  @!P3 STG.E.U8 desc[UR38][R90.64+0x68], R93 ;  /* 0x0000685d5a00b986 */ /* 0x000fe8000c101126 */
[----:B------:R-:W3:Y:S01]  /*19640*/  @!P5 LDG.E.U8 R86, desc[UR38][R16.64+0x69] ;  /* 0x000069261056d981 */ /* 0x000ee2000c1e1100 */
[----:B0-----:R-:W0:Y:S02]  /*19650*/  @!P4 LDC.64 R30, c[0x0][0x5c0] ;  /* 0x00017000ff1ecb82 */ /* 0x001e240000000a00 */
[----:B0-----:R-:W-:-:S05]  /*19660*/  @!P4 IADD3 R30, P2, R123, R30, RZ ;  /* 0x0000001e7b1ec210 */ /* 0x001fca0007f5e0ff */
[----:B------:R-:W-:Y:S01]  /*19670*/  @!P4 IMAD.X R31, R131, 0x1, R31, P2 ;  /* 0x00000001831fc824 */ /* 0x000fe200010e061f */
[----:B------:R-:W-:Y:S02]  /*19680*/  ISETP.LT.OR P2, PT, R26, 0x69, !P1 ;  /* 0x000000691a00780c */ /* 0x000fe40004f41670 */
[----:B---3--:R-:W-:-:S04]  /*19690*/  LOP3.LUT R86, R86, 0xff, RZ, 0xc0, !PT ;  /* 0x000000ff56567812 */ /* 0x008fc800078ec0ff */
[----:B------:R-:W-:-:S05]  /*196a0*/  F2FP.F16.E4M3.UNPACK_B R86, R86 ;  /* 0x00000056ff56723e */ /* 0x000fca00020006ff */
[----:B------:R-:W-:-:S05]  /*196b0*/  HADD2.F32 R86, -RZ, R86.H0_H0 ;  /* 0x20000056ff567230 */ /* 0x000fca0000004100 */
[----:B------:R-:W-:-:S04]  /*196c0*/  FMUL R86, R86, UR8 ;  /* 0x0000000856567c20 */ /* 0x000fc80008400000 */
[----:B------:R-:W-:Y:S01]  /*196d0*/  FFMA R86, R149, UR33, R86 ;  /* 0x0000002195567c23 */ /* 0x000fe20008000056 */
[----:B------:R-:W-:Y:S01]  /*196e0*/  ISETP.LT.OR P4, PT, R26, 0x6a, !P1 ;  /* 0x0000006a1a00780c */ /* 0x000fe20004f81670 */
        /* <DEDUP_REMOVED lines=12> */
[----:B0-----:R-:W-:Y:S02]  /*197b0*/  F2FP.SATFINITE.E4M3.F32.PACK_AB_MERGE_C R87, RZ, R86, RZ ;  /* 0x00000056ff57723e */ /* 0x001fe400048070ff */
[----:B------:R-:W-:-:S03]  /*197c0*/  PRMT R86, RZ, 0x7610, R86 ;  /* 0x00007610ff567816 */ /* 0x000fc60000000056 */
[----:B------:R0:W-:Y:S04]  /*197d0*/  @!P2 STG.E.U8 desc[UR38][R30.64+0x68], R87 ;  /* 0x000068571e00a986 */ /* 0x0001e8000c101126 */
        /* <DEDUP_REMOVED lines=12> */
[----:B------:R-:W-:-:S03]  /*198a0*/  PRMT R86, RZ, 0x7610, R86 ;  /* 0x00007610ff567816 */ /* 0x000fc60000000056 */
[----:B------:R0:W-:Y:S04]  /*198b0*/  @!P4 STG.E.U8 desc[UR38][R30.64+0x69], R87 ;  /* 0x000069571e00c986 */ /* 0x0001e8000c101126 */
        /* <DEDUP_REMOVED lines=11> */
[----:B------:R-:W4:Y:S01]  /*19970*/  @!P5 LDG.E.U8 R86, desc[UR38][R16.64+0x71] ;  /* 0x000071261056d981 */ /* 0x000f22000c1e1100 */
[----:B0-----:R-:W0:Y:S01]  /*19980*/  @!P4 LDC.64 R30, c[0x0][0x5c0] ;  /* 0x00017000ff1ecb82 */ /* 0x001e220000000a00 */
[----:B-1----:R-:W-:Y:S02]  /*19990*/  PRMT R84, RZ, 0x7610, R84 ;  /* 0x00007610ff547816 */ /* 0x002fe40000000054 */
[----:B0-----:R-:W-:-:S05]  /*199a0*/  @!P4 IADD3 R30, P2, R121, R30, RZ ;  /* 0x0000001e791ec210 */ /* 0x001fca0007f5e0ff */
[----:B------:R-:W-:Y:S01]  /*199b0*/  @!P4 IMAD.X R31, R125, 0x1, R31, P2 ;  /* 0x000000017d1fc824 */ /* 0x000fe200010e061f */
[----:B------:R-:W-:Y:S02]  /*199c0*/  ISETP.LT.OR P2, PT, R26, 0x71, !P1 ;  /* 0x000000711a00780c */ /* 0x000fe40004f41670 */
[----:B----4-:R-:W-:-:S04]  /*199d0*/  LOP3.LUT R86, R86, 0xff, RZ, 0xc0, !PT ;  /* 0x000000ff56567812 */ /* 0x010fc800078ec0ff */
[----:B------:R-:W-:-:S05]  /*199e0*/  F2FP.F16.E4M3.UNPACK_B R86, R86 ;  /* 0x00000056ff56723e */ /* 0x000fca00020006ff */
[----:B------:R-:W-:-:S05]  /*199f0*/  HADD2.F32 R86, -RZ, R86.H0_H0 ;  /* 0x20000056ff567230 */ /* 0x000fca0000004100 */
[----:B------:R-:W-:-:S04]  /*19a00*/  FMUL R86, R86, UR8 ;  /* 0x0000000856567c20 */ /* 0x000fc80008400000 */
[----:B------:R-:W-:Y:S01]  /*19a10*/  FFMA R86, R184, UR33, R86 ;  /* 0x00000021b8567c23 */ /* 0x000fe20008000056 */
[----:B------:R-:W-:Y:S01]  /*19a20*/  ISETP.LT.OR P4, PT, R26, 0x72, !P1 ;  /* 0x000000721a00780c */ /* 0x000fe20004f81670 */
[----:B------:R-:W4:Y:S03]  /*19a30*/  LDL.LU R184, [R1+0x2f0] ;  /* 0x0002f00001b87983 */ /* 0x000f260000300800 */
[----:B------:R-:W-:-:S05]  /*19a40*/  F2FP.SATFINITE.E4M3.F32.PACK_AB_MERGE_C R87, RZ, R86, RZ ;  /* 0x00000056ff57723e */ /* 0x000fca00048070ff */
        /* <DEDUP_REMOVED lines=38> */
[----:B0-----:R-:W0:Y:S01]  /*19cb0*/  @!P4 LDC.64 R30, c[0x0][0x5c0] ;  /* 0x00017000ff1ecb82 */ /* 0x001e220000000a00 */
[----:B-1----:R-:W-:Y:S02]  /*19cc0*/  PRMT R80, RZ, 0x7610, R80 ;  /* 0x00007610ff507816 */ /* 0x002fe40000000050 */
[----:B--2---:R-:W-:-:S04]  /*19cd0*/  LOP3.LUT R82, R82, 0xff, RZ, 0xc0, !PT ;  /* 0x000000ff52527812 */ /* 0x004fc800078ec0ff */
[----:B------:R-:W-:-:S05]  /*19ce0*/  F2FP.F16.E4M3.UNPACK_B R82, R82 ;  /* 0x00000052ff52723e */ /* 0x000fca00020006ff */
[----:B------:R-:W-:-:S05]  /*19cf0*/  HADD2.F32 R82, -RZ, R82.H0_H0 ;  /* 0x20000052ff527230 */ /* 0x000fca0000004100 */
[----:B------:R-:W-:-:S04]  /*19d00*/  FMUL R82, R82, UR8 ;  /* 0x0000000852527c20 */ /* 0x000fc80008400000 */
[----:B------:R-:W-:Y:S01]  /*19d10*/  FFMA R82, R183, UR33, R82 ;  /* 0x00000021b7527c23 */ /* 0x000fe20008000052 */
[----:B0-----:R-:W-:Y:S01]  /*19d20*/  @!P4 IADD3 R30, P2, R136, R30, RZ ;  /* 0x0000001e881ec210 */ /* 0x001fe20007f5e0ff */
[----:B------:R-:W2:Y:S03]  /*19d30*/  LDL.LU R183, [R1+0x300] ;  /* 0x0003000001b77983 */ /* 0x000ea60000300800 */
[----:B------:R-:W-:-:S05]  /*19d40*/  F2FP.SATFINITE.E4M3.F32.PACK_AB_MERGE_C R83, RZ, R82, RZ ;  /* 0x00000052ff53723e */ /* 0x000fca00048070ff */
[----:B------:R0:W-:Y:S04]  /*19d50*/  @!P5 STG.E.U8 desc[UR38][R78.64+0x79], R83 ;  /* 0x000079534e00d986 */ /* 0x0001e8000c101126 */
[----:B------:R-:W3:Y:S01]  /*19d60*/  @!P4 LDG.E.U8 R80, desc[UR38][R18.64+0x78] ;  /* 0x000078261250c981 */ /* 0x000ee2000c1e1100 */
[----:B------:R-:W-:Y:S01]  /*19d70*/  ISETP.LT.OR P5, PT, R26, 0x7a, !P1 ;  /* 0x0000007a1a00780c */ /* 0x000fe20004fa1670 */
[----:B------:R-:W-:Y:S01]  /*19d80*/  @!P4 IMAD.X R31, R147, 0x1, R31, P2 ;  /* 0x00000001931fc824 */ /* 0x000fe200010e061f */
[----:B0-----:R-:W-:Y:S02]  /*19d90*/  PRMT R78, RZ, 0x7610, R78 ;  /* 0x00007610ff4e7816 */ /* 0x001fe4000000004e */
        /* <DEDUP_REMOVED lines=34> */
[----:B------:R-:W3:Y:S01]  /*19fc0*/  @!P2 LDG.E.U8 R78, desc[UR38][R20.64+0x61] ;  /* 0x00006126144ea981 */ /* 0x000ee2000c1e1100 */
[----:B0-----:R-:W0:Y:S01]  /*19fd0*/  @!P4 LDC.64 R30, c[0x0][0x5c0] ;  /* 0x00017000ff1ecb82 */ /* 0x001e220000000a00 */
        /* <DEDUP_REMOVED lines=11> */
[----:B0-----:R-:W-:-:S05]  /*1a090*/  @!P4 IADD3 R30, P2, R140, R30, RZ ;  /* 0x0000001e8c1ec210 */ /* 0x001fca0007f5e0ff */
[----:B------:R-:W-:Y:S01]  /*1a0a0*/  @!P4 IMAD.X R31, R145, 0x1, R31, P2 ;  /* 0x00000001911fc824 */ /* 0x000fe200010e061f */
[----:B-1----:R-:W-:Y:S02]  /*1a0b0*/  PRMT R74, RZ, 0x7610, R74 ;  /* 0x00007610ff4a7816 */ /* 0x002fe4000000004a */
        /* <DEDUP_REMOVED lines=34> */
[----:B------:R-:W4:Y:S01]  /*1a2e0*/  @!P2 LDG.E.U8 R74, desc[UR38][R20.64+0x69] ;  /* 0x00006926144aa981 */ /* 0x000f22000c1e1100 */
[----:B0-----:R-:W0:Y:S01]  /*1a2f0*/  @!P4 LDC.64 R30, c[0x0][0x5c0] ;  /* 0x00017000ff1ecb82 */ /* 0x001e220000000a00 */
        /* <DEDUP_REMOVED lines=11> */
[----:B0-----:R-:W-:-:S05]  /*1a3b0*/  @!P4 IADD3 R30, P2, R134, R30, RZ ;  /* 0x0000001e861ec210 */ /* 0x001fca0007f5e0ff */
[----:B------:R-:W-:Y:S01]  /*1a3c0*/  @!P4 IMAD.X R31, R141, 0x1, R31, P2 ;  /* 0x000000018d1fc824 */ /* 0x000fe200010e061f */
[----:B-1----:R-:W-:Y:S02]  /*1a3d0*/  PRMT R70, RZ, 0x7610, R70 ;  /* 0x00007610ff467816 */ /* 0x002fe40000000046 */
        /* <DEDUP_REMOVED lines=47> */
[----:B0-----:R-:W-:-:S05]  /*1a6d0*/  @!P4 IADD3 R30, P2, R137, R30, RZ ;  /* 0x0000001e891ec210 */ /* 0x001fca0007f5e0ff */
[----:B------:R-:W-:Y:S01]  /*1a6e0*/  @!P4 IMAD.X R31, R132, 0x1, R31, P2 ;  /* 0x00000001841fc824 */ /* 0x000fe200010e061f */
        /* <DEDUP_REMOVED lines=9> */
[----:B------:R-:W0:Y:S03]  /*1a780*/  @!P5 LDC.64 R68, c[0x0][0x5c0] ;  /* 0x00017000ff44db82 */ /* 0x000e260000000a00 */
[----:B------:R1:W-:Y:S04]  /*1a790*/  @!P4 STG.E.U8 desc[UR38][R30.64+0x70], R67 ;  /* 0x000070431e00c986 */ /* 0x0003e8000c101126 */
[----:B------:R-:W4:Y:S01]  /*1a7a0*/  @!P5 LDG.E.U8 R66, desc[UR38][R22.64+0x71] ;  /* 0x000071261642d981 */ /* 0x000f22000c1e1100 */
[----:B-1----:R-:W-:-:S02]  /*1a7b0*/  PRMT R30, RZ, 0x7610, R30 ;  /* 0x00007610ff1e7816 */ /* 0x002fc4000000001e */
        /* <DEDUP_REMOVED lines=21> */
[----:B------:R-:W-:Y:S04]  /*1a910*/  @!P3 STG.E.U8 desc[UR38][R64.64+0x78], R67 ;  /* 0x000078434000b986 */ /* 0x000fe8000c101126 */
[----:B------:R-:W3:Y:S01]  /*1a920*/  @!P2 LDG.E.U8 R30, desc[UR38][R20.64+0x79] ;  /* 0x00007926141ea981 */ /* 0x000ee2000c1e1100 */
[----:B------:R-:W1:Y:S01]  /*1a930*/  @!P4 LDC.64 R68, c[0x0][0x5c0] ;  /* 0x00017000ff44cb82 */ /* 0x000e620000000a00 */
[----:B---3--:R-:W-:-:S04]  /*1a940*/  LOP3.LUT R30, R30, 0xff, RZ, 0xc0, !PT ;  /* 0x000000ff1e1e7812 */ /* 0x008fc800078ec0ff */
[----:B------:R-:W-:-:S05]  /*1a950*/  F2FP.F16.E4M3.UNPACK_B R30, R30 ;  /* 0x0000001eff1e723e */ /* 0x000fca00020006ff */
[----:B------:R-:W-:-:S05]  /*1a960*/  HADD2.F32 R30, -RZ, R30.H0_H0 ;  /* 0x2000001eff1e7230 */ /* 0x000fca0000004100 */
[----:B------:R-:W-:-:S04]  /*1a970*/  FMUL R30, R30, UR8 ;  /* 0x000000081e1e7c20 */ /* 0x000fc80008400000 */
[----:B------:R-:W-:Y:S01]  /*1a980*/  FFMA R30, R149, UR33, R30 ;  /* 0x00000021951e7c23 */ /* 0x000fe2000800001e */
[----:B------:R-:W-:Y:S01]  /*1a990*/  LOP3.LUT P3, RZ, R5, 0x800000, RZ, 0xc0, !PT ;  /* 0x0080000005ff7812 */ /* 0x000fe2000786c0ff */
[----:B------:R-:W3:Y:S03]  /*1a9a0*/  LDL.LU R149, [R1+0x340] ;  /* 0x0003400001957983 */ /* 0x000ee60000300800 */
[----:B0-----:R-:W-:Y:S02]  /*1a9b0*/  F2FP.SATFINITE.E4M3.F32.PACK_AB_MERGE_C R31, RZ, R30, RZ ;  /* 0x0000001eff1f723e */ /* 0x001fe400048070ff */
[----:B------:R-:W-:-:S03]  /*1a9c0*/  PRMT R30, RZ, 0x7610, R30 ;  /* 0x00007610ff1e7816 */ /* 0x000fc6000000001e */
[----:B------:R0:W-:Y:S04]  /*1a9d0*/  @!P2 STG.E.U8 desc[UR38][R62.64+0x79], R31 ;  /* 0x0000791f3e00a986 */ /* 0x0001e8000c101126 */
[----:B------:R-:W4:Y:S01]  /*1a9e0*/  @!P4 LDG.E.U8 R30, desc[UR38][R22.64+0x78] ;  /* 0x00007826161ec981 */ /* 0x000f22000c1e1100 */
[----:B-1----:R-:W-:-:S05]  /*1a9f0*/  @!P4 IADD3 R120, P2, R120, R68, RZ ;  /* 0x000000447878c210 */ /* 0x002fca0007f5e0ff */
[----:B------:R-:W-:Y:S01]  /*1aa00*/  @!P4 IMAD.X R121, R113, 0x1, R69, P2 ;  /* 0x000000017179c824 */ /* 0x000fe200010e0645 */
[----:B0-----:R-:W0:Y:S01]  /*1aa10*/  @!P3 LDC.64 R62, c[0x0][0x5c0] ;  /* 0x00017000ff3ebb82 */ /* 0x001e220000000a00 */
[----:B----4-:R-:W-:-:S04]  /*1aa20*/  LOP3.LUT R30, R30, 0xff, RZ, 0xc0, !PT ;  /* 0x000000ff1e1e7812 */ /* 0x010fc800078ec0ff */
[----:B------:R-:W-:-:S05]  /*1aa30*/  F2FP.F16.E4M3.UNPACK_B R30, R30 ;  /* 0x0000001eff1e723e */ /* 0x000fca00020006ff */
[----:B------:R-:W-:-:S05]  /*1aa40*/  HADD2.F32 R30, -RZ, R30.H0_H0 ;  /* 0x2000001eff1e7230 */ /* 0x000fca0000004100 */
[----:B------:R-:W-:-:S04]  /*1aa50*/  FMUL R30, R30, UR8 ;  /* 0x000000081e1e7c20 */ /* 0x000fc80008400000 */
[----:B------:R-:W-:Y:S01]  /*1aa60*/  FFMA R30, R184, UR33, R30 ;  /* 0x00000021b81e7c23 */ /* 0x000fe2000800001e */
[----:B0-----:R-:W-:Y:S01]  /*1aa70*/  @!P3 IADD3 R112, P2, R112, R62, RZ ;  /* 0x0000003e7070b210 */ /* 0x001fe20007f5e0ff */
[----:B------:R-:W4:Y:S03]  /*1aa80*/  LDL.LU R184, [R1+0x344] ;  /* 0x0003440001b87983 */ /* 0x000f260000300800 */
[----:B------:R-:W-:Y:S02]  /*1aa90*/  F2FP.SATFINITE.E4M3.F32.PACK_AB_MERGE_C R31, RZ, R30, RZ ;  /* 0x0000001eff1f723e */ /* 0x000fe400048070ff */
[----:B------:R-:W-:-:S03]  /*1aaa0*/  PRMT R30, RZ, 0x7610, R30 ;  /* 0x00007610ff1e7816 */ /* 0x000fc6000000001e */
[----:B------:R0:W-:Y:S04]  /*1aab0*/  @!P4 STG.E.U8 desc[UR38][R120.64+0x78], R31 ;  /* 0x0000781f7800c986 */ /* 0x0001e8000c101126 */
[----:B------:R-:W2:Y:S01]  /*1aac0*/  @!P3 LDG.E.U8 R30, desc[UR38][R22.64+0x79] ;  /* 0x00007926161eb981 */ /* 0x000ea2000c1e1100 */
[----:B------:R-:W-:Y:S01]  /*1aad0*/  @!P3 IMAD.X R113, R111, 0x1, R63, P2 ;  /* 0x000000016f71b824 */ /* 0x000fe200010e063f */
[----:B------:R-:W-:Y:S02]  /*1aae0*/  ISETP.LT.OR P2, PT, R26, 0x81, !P0 ;  /* 0x000000811a00780c */ /* 0x000fe40004741670 */
[----:B------:R-:W-:Y:S02]  /*1aaf0*/  PRMT R62, RZ, 0x7610, R62 ;  /* 0x00007610ff3e7816 */ /* 0x000fe4000000003e */
[----:B--2---:R-:W-:-:S04]  /*1ab00*/  LOP3.LUT R30, R30, 0xff, RZ, 0xc0, !PT ;  /* 0x000000ff1e1e7812 */ /* 0x004fc800078ec0ff */
[----:B------:R-:W-:-:S05]  /*1ab10*/  F2FP.F16.E4M3.UNPACK_B R30, R30 ;  /* 0x0000001eff1e723e */ /* 0x000fca00020006ff */
[----:B------:R-:W-:-:S05]  /*1ab20*/  HADD2.F32 R30, -RZ, R30.H0_H0 ;  /* 0x2000001eff1e7230 */ /* 0x000fca0000004100 */
[----:B------:R-:W-:-:S04]  /*1ab30*/  FMUL R30, R30, UR8 ;  /* 0x000000081e1e7c20 */ /* 0x000fc80008400000 */
[----:B------:R-:W-:Y:S01]  /*1ab40*/  FFMA R30, R183, UR33, R30 ;  /* 0x00000021b71e7c23 */ /* 0x000fe2000800001e */
[----:B------:R-:W-:Y:S01]  /*1ab50*/  PRMT R64, RZ, 0x7610, R64 ;  /* 0x00007610ff407816 */ /* 0x000fe20000000040 */
[----:B------:R-:W2:Y:S03]  /*1ab60*/  LDL.LU R183, [R1+0x348] ;  /* 0x0003480001b77983 */ /* 0x000ea60000300800 */
[----:B------:R-:W-:Y:S02]  /*1ab70*/  F2FP.SATFINITE.E4M3.F32.PACK_AB_MERGE_C R63, RZ, R30, RZ ;  /* 0x0000001eff3f723e */ /* 0x000fe400048070ff */
[----:B0-----:R-:W0:Y:S03]  /*1ab80*/  @!P2 LDC.64 R30, c[0x0][0x5c0] ;  /* 0x00017000ff1eab82 */ /* 0x001e260000000a00 */
        /* <DEDUP_REMOVED lines=13> */
[----:B------:R-:W-:-:S13]  /*1ac60*/  ISETP.LT.OR P2, PT, R26, 0x82, !P0 ;  /* 0x000000821a00780c */ /* 0x000fda0004741670 */
[----:B------:R-:W4:Y:S01]  /*1ac70*/  @!P2 LDG.E.U8 R64, desc[UR38][R24.64+0x81] ;  /* 0x000081261840a981 */ /* 0x000f22000c1e1100 */
[----:B-1----:R-:W1:Y:S01]  /*1ac80*/  @!P2 LDC.64 R62, c[0x0][0x5c0] ;  /* 0x00017000ff3eab82 */ /* 0x002e620000000a00 */
[----:B0-----:R-:W-:Y:S02]  /*1ac90*/  PRMT R30, RZ, 0x7610, R30 ;  /* 0x00007610ff1e7816 */ /* 0x001fe4000000001e */
[----:B-1----:R-:W-:-:S05]  /*1aca0*/  @!P2 IADD3 R62, P3, R12, R62, RZ ;  /* 0x0000003e0c3ea210 */ /* 0x002fca0007f7e0ff */
[----:B------:R-:W-:Y:S01]  /*1acb0*/  @!P2 IMAD.X R63, R28, 0x1, R63, P3 ;  /* 0x000000011c3fa824 */ /* 0x000fe200018e063f */
[----:B------:R-:W-:Y:S02]  /*1acc0*/  LOP3.LUT P3, RZ, R2, 0x400, RZ, 0xc0, !PT ;  /* 0x0000040002ff7812 */ /* 0x000fe4000786c0ff */
[----:B----4-:R-:W-:-:S04]  /*1acd0*/  LOP3.LUT R64, R64, 0xff, RZ, 0xc0, !PT ;  /* 0x000000ff40407812 */ /* 0x010fc800078ec0ff */
[----:B------:R-:W-:-:S05]  /*1ace0*/  F2FP.F16.E4M3.UNPACK_B R64, R64 ;  /* 0x00000040ff40723e */ /* 0x000fca00020006ff */
[----:B------:R-:W-:-:S05]  /*1acf0*/  HADD2.F32 R64, -RZ, R64.H0_H0 ;  /* 0x20000040ff407230 */ /* 0x000fca0000004100 */
[----:B------:R-:W-:-:S04]  /*1ad00*/  FMUL R64, R64, UR8 ;  /* 0x0000000840407c20 */ /* 0x000fc80008400000 */
[----:B------:R-:W-:Y:S02]  /*1ad10*/  FFMA R64, R184, UR33, R64 ;  /* 0x00000021b8407c23 */ /* 0x000fe40008000040 */
[----:B------:R-:W4:Y:S03]  /*1ad20*/  LDL.LU R184, [R1+0x350] ;  /* 0x0003500001b87983 */ /* 0x000f260000300800 */
[----:B------:R-:W-:-:S05]  /*1ad30*/  F2FP.SATFINITE.E4M3.F32.PACK_AB_MERGE_C R31, RZ, R64, RZ ;  /* 0x00000040ff1f723e */ /* 0x000fca00048070ff */
[----:B------:R-:W-:Y:S04]  /*1ad40*/  @!P2 STG.E.U8 desc[UR38][R62.64+0x81], R31 ;  /* 0x0000811f3e00a986 */ /* 0x000fe8000c101126 */
        /* <DEDUP_REMOVED lines=10> */
[----:B------:R0:W-:Y:S04]  /*1adf0*/  @!P3 STG.E.U8 desc[UR38][R60.64+0x80], R65 ;  /* 0x000080413c00b986 */ /* 0x0001e8000c101126 */
[----:B------:R-:W3:Y:S01]  /*1ae00*/  @!P4 LDG.E.U8 R30, desc[UR38][R14.64+0x81] ;  /* 0x000081260e1ec981 */ /* 0x000ee2000c1e1100 */
[----:B0-----:R-:W-:Y:S02]  /*1ae10*/  PRMT R60, RZ, 0x7610, R60 ;  /* 0x00007610ff3c7816 */ /* 0x001fe4000000003c */
[----:B---3--:R-:W-:-:S04]  /*1ae20*/  LOP3.LUT R30, R30, 0xff, RZ, 0xc0, !PT ;  /* 0x000000ff1e1e7812 */ /* 0x008fc800078ec0ff */
[----:B------:R-:W-:-:S05]  /*1ae30*/  F2FP.F16.E4M3.UNPACK_B R30, R30 ;  /* 0x0000001eff1e723e */ /* 0x000fca00020006ff */
[----:B------:R-:W-:-:S05]  /*1ae40*/  HADD2.F32 R30, -RZ, R30.H0_H0 ;  /* 0x2000001eff1e7230 */ /* 0x000fca0000004100 */
[----:B------:R-:W-:-:S04]  /*1ae50*/  FMUL R30, R30, UR8 ;  /* 0x000000081e1e7c20 */ /* 0x000fc80008400000 */
[----:B------:R-:W-:Y:S02]  /*1ae60*/  FFMA R30, R149, UR33, R30 ;  /* 0x00000021951e7c23 */ /* 0x000fe4000800001e */
[----:B------:R-:W3:Y:S03]  /*1ae70*/  LDL.LU R149, [R1+0x358] ;  /* 0x0003580001957983 */ /* 0x000ee60000300800 */
[----:B------:R-:W-:Y:S02]  /*1ae80*/  F2FP.SATFINITE.E4M3.F32.PACK_AB_MERGE_C R63, RZ, R30, RZ ;  /* 0x0000001eff3f723e */ /* 0x000fe400048070ff */
[----:B------:R-:W0:Y:S03]  /*1ae90*/  @!P2 LDC.64 R30, c[0x0][0x5c0] ;  /* 0x00017000ff1eab82 */ /* 0x000e260000000a00 */
[----:B------:R1:W-:Y:S04]  /*1aea0*/  @!P4 STG.E.U8 desc[UR38][R58.64+0x81], R63 ;  /* 0x0000813f3a00c986 */ /* 0x0003e8000c101126 */
        /* <DEDUP_REMOVED lines=13> */
[----:B------:R-:W-:-:S11]  /*1af80*/  PRMT R60, RZ, 0x7610, R60 ;  /* 0x00007610ff3c7816 */ /* 0x000fd6000000003c */
[----:B------:R-:W2:Y:S01]  /*1af90*/  @!P2 LDG.E.U8 R60, desc[UR38][R24.64+0x89] ;  /* 0x00008926183ca981 */ /* 0x000ea2000c1e1100 */
[----:B-1----:R-:W1:Y:S01]  /*1afa0*/  @!P2 LDC.64 R58, c[0x0][0x5c0] ;  /* 0x00017000ff3aab82 */ /* 0x002e620000000a00 */
[----:B0-----:R-:W-:Y:S02]  /*1afb0*/  PRMT R30, RZ, 0x7610, R30 ;  /* 0x00007610ff1e7816 */ /* 0x001fe4000000001e */
[----:B-1----:R-:W-:-:S05]  /*1afc0*/  @!P2 IADD3 R58, P3, R12, R58, RZ ;  /* 0x0000003a0c3aa210 */ /* 0x002fca0007f7e0ff */
[----:B------:R-:W-:Y:S01]  /*1afd0*/  @!P2 IMAD.X R59, R28, 0x1, R59, P3 ;  /* 0x000000011c3ba824 */ /* 0x000fe200018e063b */
[----:B------:R-:W-:Y:S02]  /*1afe0*/  LOP3.LUT P3, RZ, R2, 0x100, RZ, 0xc0, !PT ;  /* 0x0000010002ff7812 */ /* 0x000fe4000786c0ff */
[----:B--2---:R-:W-:-:S04]  /*1aff0*/  LOP3.LUT R60, R60, 0xff, RZ, 0xc0, !PT ;  /* 0x000000ff3c3c7812 */ /* 0x004fc800078ec0ff */
[----:B------:R-:W-:-:S05]  /*1b000*/  F2FP.F16.E4M3.UNPACK_B R60, R60 ;  /* 0x0000003cff3c723e */ /* 0x000fca00020006ff */
[----:B------:R-:W-:-:S05]  /*1b010*/  HADD2.F32 R60, -RZ, R60.H0_H0 ;  /* 0x2000003cff3c7230 */ /* 0x000fca0000004100 */
[----:B------:R-:W-:-:S04]  /*1b020*/  FMUL R60, R60, UR8 ;  /* 0x000000083c3c7c20 */ /* 0x000fc80008400000 */
[----:B------:R-:W-:Y:S02]  /*1b030*/  FFMA R60, R183, UR33, R60 ;  /* 0x00000021b73c7c23 */ /* 0x000fe4000800003c */
[----:B------:R-:W2:Y:S03]  /*1b040*/  LDL.LU R183, [R1+0x360] ;  /* 0x0003600001b77983 */ /* 0x000ea60000300800 */
[----:B------:R-:W-:-:S05]  /*1b050*/  F2FP.SATFINITE.E4M3.F32.PACK_AB_MERGE_C R31, RZ, R60, RZ ;  /* 0x0000003cff1f723e */ /* 0x000fca00048070ff */
[----:B------:R-:W-:Y:S04]  /*1b060*/  @!P2 STG.E.U8 desc[UR38][R58.64+0x89], R31 ;  /* 0x0000891f3a00a986 */ /* 0x000fe8000c101126 */
        /* <DEDUP_REMOVED lines=12> */
[----:B0-----:R-:W-:Y:S02]  /*1b130*/  PRMT R56, RZ, 0x7610, R56 ;  /* 0x00007610ff387816 */ /* 0x001fe40000000038 */
[----:B----4-:R-:W-:-:S04]  /*1b140*/  LOP3.LUT R30, R30, 0xff, RZ, 0xc0, !PT ;  /* 0x000000ff1e1e7812 */ /* 0x010fc800078ec0ff */
[----:B------:R-:W-:-:S05]  /*1b150*/  F2FP.F16.E4M3.UNPACK_B R30, R30 ;  /* 0x0000001eff1e723e */ /* 0x000fca00020006ff */
[----:B------:R-:W-:-:S05]  /*1b160*/  HADD2.F32 R30, -RZ, R30.H0_H0 ;  /* 0x2000001eff1e7230 */ /* 0x000fca0000004100 */
[----:B------:R-:W-:-:S04]  /*1b170*/  FMUL R30, R30, UR8 ;  /* 0x000000081e1e7c20 */ /* 0x000fc80008400000 */
[----:B------:R-:W-:Y:S02]  /*1b180*/  FFMA R30, R184, UR33, R30 ;  /* 0x00000021b81e7c23 */ /* 0x000fe4000800001e */
        /* <DEDUP_REMOVED lines=17> */
[----:B------:R-:W-:-:S11]  /*1b2a0*/  PRMT R56, RZ, 0x7610, R56 ;  /* 0x00007610ff387816 */ /* 0x000fd60000000038 */
[----:B------:R-:W3:Y:S01]  /*1b2b0*/  @!P2 LDG.E.U8 R56, desc[UR38][R24.64+0x91] ;  /* 0x000091261838a981 */ /* 0x000ee2000c1e1100 */
[----:B-1----:R-:W1:Y:S01]  /*1b2c0*/  @!P2 LDC.64 R54, c[0x0][0x5c0] ;  /* 0x00017000ff36ab82 */ /* 0x002e620000000a00 */
[----:B0-----:R-:W-:Y:S02]  /*1b2d0*/  PRMT R30, RZ, 0x7610, R30 ;  /* 0x00007610ff1e7816 */ /* 0x001fe4000000001e */
[----:B-1----:R-:W-:-:S05]  /*1b2e0*/  @!P2 IADD3 R54, P3, R12, R54, RZ ;  /* 0x000000360c36a210 */ /* 0x002fca0007f7e0ff */
[----:B------:R-:W-:Y:S01]  /*1b2f0*/  @!P2 IMAD.X R55, R28, 0x1, R55, P3 ;  /* 0x000000011c37a824 */ /* 0x000fe200018e0637 */
[----:B------:R-:W-:Y:S02]  /*1b300*/  LOP3.LUT P3, RZ, R2, 0x80, RZ, 0xc0, !PT ;  /* 0x0000008002ff7812 */ /* 0x000fe4000786c0ff */
[----:B---3--:R-:W-:-:S04]  /*1b310*/  LOP3.LUT R56, R56, 0xff, RZ, 0xc0, !PT ;  /* 0x000000ff38387812 */ /* 0x008fc800078ec0ff */
[----:B------:R-:W-:-:S05]  /*1b320*/  F2FP.F16.E4M3.UNPACK_B R56, R56 ;  /* 0x00000038ff38723e */ /* 0x000fca00020006ff */
[----:B------:R-:W-:-:S05]  /*1b330*/  HADD2.F32 R56, -RZ, R56.H0_H0 ;  /* 0x20000038ff387230 */ /* 0x000fca0000004100 */
[----:B------:R-:W-:-:S04]  /*1b340*/  FMUL R56, R56, UR8 ;  /* 0x0000000838387c20 */ /* 0x000fc80008400000 */
[----:B------:R-:W-:Y:S02]  /*1b350*/  FFMA R56, R149, UR33, R56 ;  /* 0x0000002195387c23 */ /* 0x000fe40008000038 */
        /* <DEDUP_REMOVED lines=11> */
[----:B------:R0:W-:Y:S04]  /*1b410*/  @!P3 STG.E.U8 desc[UR38][R52.64+0x90], R57 ;  /* 0x000090393400b986 */ /* 0x0001e8000c101126 */
[----:B------:R-:W4:Y:S01]  /*1b420*/  @!P4 LDG.E.U8 R30, desc[UR38][R14.64+0x91] ;  /* 0x000091260e1ec981 */ /* 0x000f22000c1e1100 */
[----:B------:R-:W-:Y:S02]  /*1b430*/  ISETP.LT.OR P2, PT, R26, 0x99, !P0 ;  /* 0x000000991a00780c */ /* 0x000fe40004741670 */
[----:B0-----:R-:W-:Y:S02]  /*1b440*/  PRMT R52, RZ, 0x7610, R52 ;  /* 0x00007610ff347816 */ /* 0x001fe40000000034 */
        /* <DEDUP_REMOVED lines=8> */
[----:B------:R-:W0:Y:S03]  /*1b4d0*/  @!P2 LDC.64 R30, c[0x0][0x5c0] ;  /* 0x00017000ff1eab82 */ /* 0x000e260000000a00 */
        /* <DEDUP_REMOVED lines=11> */
[----:B------:R-:W-:Y:S01]  /*1b590*/  F2FP.SATFINITE.E4M3.F32.PACK_AB_MERGE_C R53, RZ, R52, RZ ;  /* 0x00000034ff35723e */ /* 0x000fe200048070ff */
[----:B------:R-:W3:Y:S04]  /*1b5a0*/  LDL.LU R184, [R1+0x380] ;  /* 0x0003800001b87983 */ /* 0x000ee80000300800 */
[----:B------:R0:W-:Y:S01]  /*1b5b0*/  @!P2 STG.E.U8 desc[UR38][R30.64+0x98], R53 ;  /* 0x000098351e00a986 */ /* 0x0001e2000c101126 */
[----:B------:R-:W-:-:S02]  /*1b5c0*/  ISETP.LT.OR P2, PT, R26, 0x9a, !P0 ;  /* 0x0000009a1a00780c */ /* 0x000fc40004741670 */
[----:B------:R-:W-:-:S11]  /*1b5d0*/  PRMT R52, RZ, 0x7610, R52 ;  /* 0x00007610ff347816 */ /* 0x000fd60000000034 */
[----:B------:R-:W2:Y:S01]  /*1b5e0*/  @!P2 LDG.E.U8 R52, desc[UR38][R24.64+0x99] ;  /* 0x000099261834a981 */ /* 0x000ea2000c1e1100 */
[----:B-1----:R-:W1:Y:S01]  /*1b5f0*/  @!P2 LDC.64 R50, c[0x0][0x5c0] ;  /* 0x00017000ff32ab82 */ /* 0x002e620000000a00 */
[----:B0-----:R-:W-:Y:S02]  /*1b600*/  PRMT R30, RZ, 0x7610, R30 ;  /* 0x00007610ff1e7816 */ /* 0x001fe4000000001e */
[----:B-1----:R-:W-:-:S05]  /*1b610*/  @!P2 IADD3 R50, P3, R12, R50, RZ ;  /* 0x000000320c32a210 */ /* 0x002fca0007f7e0ff */
[----:B------:R-:W-:Y:S01]  /*1b620*/  @!P2 IMAD.X R51, R28, 0x1, R51, P3 ;  /* 0x000000011c33a824 */ /* 0x000fe200018e0633 */
[----:B--2---:R-:W-:-:S04]  /*1b630*/  LOP3.LUT R52, R52, 0xff, RZ, 0xc0, !PT ;  /* 0x000000ff34347812 */ /* 0x004fc800078ec0ff */
[----:B------:R-:W-:-:S05]  /*1b640*/  F2FP.F16.E4M3.UNPACK_B R52, R52 ;  /* 0x00000034ff34723e */ /* 0x000fca00020006ff */
[----:B------:R-:W-:-:S05]  /*1b650*/  HADD2.F32 R52, -RZ, R52.H0_H0 ;  /* 0x20000034ff347230 */ /* 0x000fca0000004100 */
[----:B------:R-:W-:-:S04]  /*1b660*/  FMUL R52, R52, UR8 ;  /* 0x0000000834347c20 */ /* 0x000fc80008400000 */
[----:B------:R-:W-:Y:S01]  /*1b670*/  FFMA R52, R183, UR33, R52 ;  /* 0x00000021b7347c23 */ /* 0x000fe20008000034 */
[----:B------:R-:W-:Y:S01]  /*1b680*/  PRMT R24, RZ, 0x7610, R24 ;  /* 0x00007610ff187816 */ /* 0x000fe20000000018 */
[----:B------:R-:W2:Y:S03]  /*1b690*/  LDL.LU R183, [R1+0x384] ;  /* 0x0003840001b77983 */ /* 0x000ea60000300800 */
[----:B------:R-:W-:-:S05]  /*1b6a0*/  F2FP.SATFINITE.E4M3.F32.PACK_AB_MERGE_C R31, RZ, R52, RZ ;  /* 0x00000034ff1f723e */ /* 0x000fca00048070ff */
[----:B------:R0:W-:Y:S04]  /*1b6b0*/  @!P2 STG.E.U8 desc[UR38][R50.64+0x99], R31 ;  /* 0x0000991f3200a986 */ /* 0x0001e8000c101126 */
        /* <DEDUP_REMOVED lines=8> */
[----:B------:R-:W-:Y:S04]  /*1b740*/  @!P4 STG.E.U8 desc[UR38][R48.64+0x98], R25 ;  /* 0x000098193000c986 */ /* 0x000fe8000c101126 */
[----:B------:R-:W4:Y:S01]  /*1b750*/  @!P2 LDG.E.U8 R24, desc[UR38][R14.64+0x99] ;  /* 0x000099260e18a981 */ /* 0x000f22000c1e1100 */
        /* <DEDUP_REMOVED lines=8> */
[----:B0-----:R-:W-:Y:S02]  /*1b7e0*/  F2FP.SATFINITE.E4M3.F32.PACK_AB_MERGE_C R31, RZ, R24, RZ ;  /* 0x00000018ff1f723e */ /* 0x001fe400048070ff */
[----:B------:R-:W-:-:S03]  /*1b7f0*/  PRMT R24, RZ, 0x7610, R24 ;  /* 0x00007610ff187816 */ /* 0x000fc60000000018 */
[----:B------:R0:W-:Y:S04]  /*1b800*/  @!P2 STG.E.U8 desc[UR38][R46.64+0x99], R31 ;  /* 0x0000991f2e00a986 */ /* 0x0001e8000c101126 */
[----:B------:R-:W4:Y:S01]  /*1b810*/  @!P0 LDG.E.U8 R24, desc[UR38][R16.64+0x80] ;  /* 0x0000802610188981 */ /* 0x000f22000c1e1100 */
[----:B------:R-:W-:Y:S02]  /*1b820*/  PRMT R14, RZ, 0x7610, R14 ;  /* 0x00007610ff0e7816 */ /* 0x000fe4000000000e */
        /* <DEDUP_REMOVED lines=8> */
[----:B------:R-:W-:-:S13]  /*1b8b0*/  ISETP.LT.OR P0, PT, R26, 0x81, !P1 ;  /* 0x000000811a00780c */ /* 0x000fda0004f01670 */
[----:B0-----:R-:W0:Y:S02]  /*1b8c0*/  @!P0 LDC.64 R30, c[0x0][0x5c0] ;  /* 0x00017000ff1e8b82 */ /* 0x001e240000000a00 */
[----:B0-----:R-:W-:-:S05]  /*1b8d0*/  @!P0 IADD3 R110, P2, R110, R30, RZ ;  /* 0x0000001e6e6e8210 */ /* 0x001fca0007f5e0ff */
[----:B------:R-:W-:Y:S01]  /*1b8e0*/  @!P0 IMAD.X R111, R109, 0x1, R31, P2 ;  /* 0x000000016d6f8824 */ /* 0x000fe200010e061f */
[----:B------:R-:W-:Y:S02]  /*1b8f0*/  ISETP.LT.OR P2, PT, R26, 0x81, !P1 ;  /* 0x000000811a00780c */ /* 0x000fe40004f41670 */
        /* <DEDUP_REMOVED lines=8> */
[----:B------:R-:W4:Y:S01]  /*1b980*/  LDL.LU R184, [R1+0x390] ;  /* 0x0003900001b87983 */ /* 0x000f220000300800 */
[----:B------:R-:W-:-:S03]  /*1b990*/  PRMT R14, RZ, 0x7610, R14 ;  /* 0x00007610ff0e7816 */ /* 0x000fc6000000000e */
[----:B------:R0:W-:Y:S04]  /*1b9a0*/  @!P3 STG.E.U8 desc[UR38][R42.64+0x81], R25 ;  /* 0x000081192a00b986 */ /* 0x0001e8000c101126 */
[----:B------:R-:W3:Y:S01]  /*1b9b0*/  @!P2 LDG.E.U8 R14, desc[UR38][R18.64+0x80] ;  /* 0x00008026120ea981 */ /* 0x000ee2000c1e1100 */
[----:B0-----:R-:W0:Y:S01]  /*1b9c0*/  @!P0 LDC.64 R24, c[0x0][0x5c0] ;  /* 0x00017000ff188b82 */ /* 0x001e220000000a00 */
        /* <DEDUP_REMOVED lines=10> */
[----:B------:R-:W2:Y:S01]  /*1ba70*/  @!P0 LDG.E.U8 R14, desc[UR38][R18.64+0x81] ;  /* 0x00008126120e8981 */ /* 0x000ea2000c1e1100 */
[----:B0-----:R-:W-:-:S05]  /*1ba80*/  @!P0 IADD3 R108, P2, R108, R24, RZ ;  /* 0x000000186c6c8210 */ /* 0x001fca0007f5e0ff */
        /* <DEDUP_REMOVED lines=8> */
[----:B-1----:R-:W-:Y:S02]  /*1bb10*/  F2FP.SATFINITE.E4M3.F32.PACK_AB_MERGE_C R15, RZ, R14, RZ ;  /* 0x0000000eff0f723e */ /* 0x002fe400048070ff */
        /* <DEDUP_REMOVED lines=13> */
[----:B------:R-:W3:Y:S01]  /*1bbf0*/  @!P3 LDG.E.U8 R14, desc[UR38][R16.64+0x89] ;  /* 0x00008926100eb981 */ /* 0x000ee2000c1e1100 */
[----:B------:R-:W0:Y:S02]  /*1bc00*/  @!P0 LDC.64 R30, c[0x0][0x5c0] ;  /* 0x00017000ff1e8b82 */ /* 0x000e240000000a00 */
        /* <DEDUP_REMOVED lines=14> */
[----:B------:R-:W-:Y:S02]  /*1bcf0*/  PRMT R24, RZ, 0x7610, R24 ;  /* 0x00007610ff187816 */ /* 0x000fe40000000018 */
[----:B--2---:R-:W-:-:S04]  /*1bd00*/  LOP3.LUT R14, R14, 0xff, RZ, 0xc0, !PT ;  /* 0x000000ff0e0e7812 */ /* 0x004fc800078ec0ff */
[----:B------:R-:W-:-:S05]  /*1bd10*/  F2FP.F16.E4M3.UNPACK_B R14, R14 ;  /* 0x0000000eff0e723e */ /* 0x000fca00020006ff */
[----:B------:R-:W-:-:S05]  /*1bd20*/  HADD2.F32 R14, -RZ, R14.H0_H0 ;  /* 0x2000000eff0e7230 */ /* 0x000fca0000004100 */
[----:B------:R-:W-:-:S04]  /*1bd30*/  FMUL R14, R14, UR8 ;  /* 0x000000080e0e7c20 */ /* 0x000fc80008400000 */
[----:B------:R-:W-:Y:S01]  /*1bd40*/  FFMA R14, R183, UR33, R14 ;  /* 0x00000021b70e7c23 */ /* 0x000fe2000800000e */
[----:B------:R-:W-:Y:S01]  /*1bd50*/  LOP3.LUT P3, RZ, R0, 0x20000000, RZ, 0xc0, !PT ;  /* 0x2000000000ff7812 */ /* 0x000fe2000786c0ff */
[----:B------:R-:W2:Y:S03]  /*1bd60*/  LDL.LU R183, [R1+0x3a4] ;  /* 0x0003a40001b77983 */ /* 0x000ea60000300800 */
[----:B-1----:R-:W-:Y:S02]  /*1bd70*/  F2FP.SATFINITE.E4M3.F32.PACK_AB_MERGE_C R25, RZ, R14, RZ ;  /* 0x0000000eff19723e */ /* 0x002fe400048070ff */
[----:B0-----:R-:W0:Y:S03]  /*1bd80*/  @!P4 LDC.64 R14, c[0x0][0x5c0] ;  /* 0x00017000ff0ecb82 */ /* 0x001e260000000a00 */
[----:B------:R1:W-:Y:S04]  /*1bd90*/  @!P2 STG.E.U8 desc[UR38][R106.64+0x88], R25 ;  /* 0x000088196a00a986 */ /* 0x0003e8000c101126 */
[----:B------:R-:W4:Y:S01]  /*1bda0*/  @!P4 LDG.E.U8 R24, desc[UR38][R18.64+0x89] ;  /* 0x000089261218c981 */ /* 0x000f22000c1e1100 */
[----:B0-----:R-:W-:-:S05]  /*1bdb0*/  @!P4 IADD3 R14, P2, R101, R14, RZ ;  /* 0x0000000e650ec210 */ /* 0x001fca0007f5e0ff */
[----:B------:R-:W-:Y:S01]  /*1bdc0*/  @!P4 IMAD.X R15, R100, 0x1, R15, P2 ;  /* 0x00000001640fc824 */ /* 0x000fe200010e060f */
[----:B------:R-:W-:Y:S02]  /*1bdd0*/  LOP3.LUT P2, RZ, R0, 0x40000000, RZ, 0xc0, !PT ;  /* 0x4000000000ff7812 */ /* 0x000fe4000784c0ff */
[----:B----4-:R-:W-:-:S04]  /*1bde0*/  LOP3.LUT R24, R24, 0xff, RZ, 0xc0, !PT ;  /* 0x000000ff18187812 */ /* 0x010fc800078ec0ff */
[----:B------:R-:W-:-:S05]  /*1bdf0*/  F2FP.F16.E4M3.UNPACK_B R24, R24 ;  /* 0x00000018ff18723e */ /* 0x000fca00020006ff */
[----:B------:R-:W-:-:S05]  /*1be00*/  HADD2.F32 R24, -RZ, R24.H0_H0 ;  /* 0x20000018ff187230 */ /* 0x000fca0000004100 */
[----:B------:R-:W-:-:S04]  /*1be10*/  FMUL R24, R24, UR8 ;  /* 0x0000000818187c20 */ /* 0x000fc80008400000 */
[----:B------:R-:W-:Y:S01]  /*1be20*/  FFMA R24, R184, UR33, R24 ;  /* 0x00000021b8187c23 */ /* 0x000fe20008000018 */
[----:B------:R-:W-:Y:S01]  /*1be30*/  LOP3.LUT P5, RZ, R5, 0x1000000, RZ, 0xc0, !PT ;  /* 0x0100000005ff7812 */ /* 0x000fe200078ac0ff */
[----:B------:R-:W4:Y:S03]  /*1be40*/  LDL.LU R184, [R1+0x3a8] ;  /* 0x0003a80001b87983 */ /* 0x000f260000300800 */
[----:B-1----:R-:W-:Y:S02]  /*1be50*/  F2FP.SATFINITE.E4M3.F32.PACK_AB_MERGE_C R25, RZ, R24, RZ ;  /* 0x00000018ff19723e */ /* 0x002fe400048070ff */
        /* <DEDUP_REMOVED lines=12> */
[----:B------:R-:W-:Y:S04]  /*1bf20*/  @!P2 STG.E.U8 desc[UR38][R36.64+0x90], R31 ;  /* 0x0000901f2400a986 */ /* 0x000fe8000c101126 */
[----:B------:R-:W2:Y:S02]  /*1bf30*/  @!P3 LDG.E.U8 R24, desc[UR38][R16.64+0x91] ;  /* 0x000091261018b981 */ /* 0x000ea4000c1e1100 */
[----:B--2---:R-:W-:-:S04]  /*1bf40*/  LOP3.LUT R24, R24, 0xff, RZ, 0xc0, !PT ;  /* 0x000000ff18187812 */ /* 0x004fc800078ec0ff */
[----:B------:R-:W-:-:S05]  /*1bf50*/  F2FP.F16.E4M3.UNPACK_B R24, R24 ;  /* 0x00000018ff18723e */ /* 0x000fca00020006ff */
[----:B------:R-:W-:-:S05]  /*1bf60*/  HADD2.F32 R24, -RZ, R24.H0_H0 ;  /* 0x20000018ff187230 */ /* 0x000fca0000004100 */
[----:B------:R-:W-:-:S04]  /*1bf70*/  FMUL R24, R24, UR8 ;  /* 0x0000000818187c20 */ /* 0x000fc80008400000 */
[----:B------:R-:W-:Y:S01]  /*1bf80*/  FFMA R24, R183, UR33, R24 ;  /* 0x00000021b7187c23 */ /* 0x000fe20008000018 */
[----:B0-----:R-:W-:Y:S01]  /*1bf90*/  @!P5 IADD3 R98, P2, R98, R14, RZ ;  /* 0x0000000e6262d210 */ /* 0x001fe20007f5e0ff */
[----:B------:R-:W2:Y:S03]  /*1bfa0*/  LDL.LU R183, [R1+0x3b0] ;  /* 0x0003b00001b77983 */ /* 0x000ea60000300800 */
[----:B------:R-:W-:Y:S02]  /*1bfb0*/  F2FP.SATFINITE.E4M3.F32.PACK_AB_MERGE_C R25, RZ, R24, RZ ;  /* 0x00000018ff19723e */ /* 0x000fe400048070ff */
[----:B------:R-:W-:-:S03]  /*1bfc0*/  PRMT R24, RZ, 0x7610, R24 ;  /* 0x00007610ff187816 */ /* 0x000fc60000000018 */
[----:B------:R0:W-:Y:S04]  /*1bfd0*/  @!P3 STG.E.U8 desc[UR38][R34.64+0x91], R25 ;  /* 0x000091192200b986 */ /* 0x0001e8000c101126 */
[----:B------:R-:W4:Y:S01]  /*1bfe0*/  @!P5 LDG.E.U8 R24, desc[UR38][R18.64+0x90] ;  /* 0x000090261218d981 */ /* 0x000f22000c1e1100 */
[----:B------:R-:W-:Y:S02]  /*1bff0*/  @!P5 IMAD.X R99, R96, 0x1, R15, P2 ;  /* 0x000000016063d824 */ /* 0x000fe400010e060f */
[----:B------:R-:W1:Y:S01]  /*1c000*/  @!P6 LDC.64 R14, c[0x0][0x5c0] ;  /* 0x00017000ff0eeb82 */ /* 0x000e620000000a00 */
        /* <DEDUP_REMOVED lines=9> */
[----:B------:R-:W-:Y:S04]  /*1c0a0*/  @!P5 STG.E.U8 desc[UR38][R98.64+0x90], R25 ;  /* 0x000090196200d986 */ /* 0x000fe8000c101126 */
[----:B------:R-:W3:Y:S01]  /*1c0b0*/  @!P6 LDG.E.U8 R24, desc[UR38][R18.64+0x91] ;  /* 0x000091261218e981 */ /* 0x000ee2000c1e1100 */
[----:B-1----:R-:W-:-:S05]  /*1c0c0*/  @!P6 IADD3 R14, P2, R29, R14, RZ ;  /* 0x0000000e1d0ee210 */ /* 0x002fca0007f5e0ff */
[----:B------:R-:W-:Y:S01]  /*1c0d0*/  @!P6 IMAD.X R15, R27, 0x1, R15, P2 ;  /* 0x000000011b0fe824 */ /* 0x000fe200010e060f */
[----:B---3--:R-:W-:-:S04]  /*1c0e0*/  LOP3.LUT R24, R24, 0xff, RZ, 0xc0, !PT ;  /* 0x000000ff18187812 */ /* 0x008fc800078ec0ff */
[----:B------:R-:W-:-:S05]  /*1c0f0*/  F2FP.F16.E4M3.UNPACK_B R24, R24 ;  /* 0x00000018ff18723e */ /* 0x000fca00020006ff */
[----:B------:R-:W-:-:S05]  /*1c100*/  HADD2.F32 R24, -RZ, R24.H0_H0 ;  /* 0x20000018ff187230 */ /* 0x000fca0000004100 */
[----:B------:R-:W-:-:S04]  /*1c110*/  FMUL R24, R24, UR8 ;  /* 0x0000000818187c20 */ /* 0x000fc80008400000 */
[----:B------:R-:W-:Y:S01]  /*1c120*/  FFMA R24, R149, UR33, R24 ;  /* 0x0000002195187c23 */ /* 0x000fe20008000018 */
[----:B------:R-:W-:Y:S01]  /*1c130*/  ISETP.GE.AND P3, PT, R11, 0x81, PT ;  /* 0x000000810b00780c */ /* 0x000fe20003f66270 */
[----:B------:R-:W3:Y:S03]  /*1c140*/  LDL.LU R149, [R1+0x3b8] ;  /* 0x0003b80001957983 */ /* 0x000ee60000300800 */
[----:B------:R-:W-:Y:S02]  /*1c150*/  F2FP.SATFINITE.E4M3.F32.PACK_AB_MERGE_C R27, RZ, R24, RZ ;  /* 0x00000018ff1b723e */ /* 0x000fe400048070ff */
[----:B------:R-:W-:-:S03]  /*1c160*/  PRMT R24, RZ, 0x7610, R24 ;  /* 0x00007610ff187816 */ /* 0x000fc60000000018 */
[----:B------:R0:W-:Y:S04]  /*1c170*/  @!P6 STG.E.U8 desc[UR38][R14.64+0x91], R27 ;  /* 0x0000911b0e00e986 */ /* 0x0001e8000c101126 */
[----:B------:R-:W2:Y:S01]  /*1c180*/  @!P4 LDG.E.U8 R24, desc[UR38][R16.64+0x98] ;  /* 0x000098261018c981 */ /* 0x000ea2000c1e1100 */
[----:B------:R-:W-:-:S13]  /*1c190*/  ISETP.LT.OR P3, PT, R26, 0x9a, !P3 ;  /* 0x0000009a1a00780c */ /* 0x000fda0005f61670 */
[----:B0-----:R-:W0:Y:S01]  /*1c1a0*/  @!P3 LDC.64 R14, c[0x0][0x5c0] ;  /* 0x00017000ff0ebb82 */ /* 0x001e220000000a00 */
[----:B--2---:R-:W-:-:S04]  /*1c1b0*/  LOP3.LUT R24, R24, 0xff, RZ, 0xc0, !PT ;  /* 0x000000ff18187812 */ /* 0x004fc800078ec0ff */
[----:B------:R-:W-:-:S05]  /*1c1c0*/  F2FP.F16.E4M3.UNPACK_B R24, R24 ;  /* 0x00000018ff18723e */ /* 0x000fca00020006ff */
[----:B------:R-:W-:-:S05]  /*1c1d0*/  HADD2.F32 R24, -RZ, R24.H0_H0 ;  /* 0x20000018ff187230 */ /* 0x000fca0000004100 */
[----:B------:R-:W-:-:S04]  /*1c1e0*/  FMUL R24, R24, UR8 ;  /* 0x0000000818187c20 */ /* 0x000fc80008400000 */
[----:B------:R-:W-:Y:S02]  /*1c1f0*/  FFMA R24, R183, UR33, R24 ;  /* 0x00000021b7187c23 */ /* 0x000fe40008000018 */
[----:B------:R-:W2:Y:S03]  /*1c200*/  LDL.LU R183, [R1+0x3bc] ;  /* 0x0003bc0001b77983 */ /* 0x000ea60000300800 */
[----:B------:R-:W-:Y:S02]  /*1c210*/  F2FP.SATFINITE.E4M3.F32.PACK_AB_MERGE_C R25, RZ, R24, RZ ;  /* 0x00000018ff19723e */ /* 0x000fe400048070ff */
[----:B------:R-:W-:-:S03]  /*1c220*/  PRMT R24, RZ, 0x7610, R24 ;  /* 0x00007610ff187816 */ /* 0x000fc60000000018 */
[----:B------:R1:W-:Y:S04]  /*1c230*/  @!P4 STG.E.U8 desc[UR38][R32.64+0x98], R25 ;  /* 0x000098192000c986 */ /* 0x0003e8000c101126 */
[----:B------:R4:W3:Y:S01]  /*1c240*/  @!P3 LDG.E.U8 R24, desc[UR38][R16.64+0x99] ;  /* 0x000099261018b981 */ /* 0x0008e2000c1e1100 */
[----:B0-----:R-:W-:-:S04]  /*1c250*/  @!P3 IADD3 R14, P2, P4, R12, R14, R8 ;  /* 0x0000000e0c0eb210 */ /* 0x001fc80007c5e008 */
[----:B------:R-:W-:Y:S02]  /*1c260*/  @!P3 IADD3.X R15, R28, R15, R7, P2, P4 ;  /* 0x0000000f1c0fb210 */ /* 0x000fe400017e8407 */
[----:B------:R-:W-:Y:S02]  /*1c270*/  ISETP.LT.OR P2, PT, R26, 0x99, !P1 ;  /* 0x000000991a00780c */ /* 0x000fe40004f41670 */
[----:B----4-:R-:W-:-:S11]  /*1c280*/  PRMT R16, RZ, 0x7610, R16 ;  /* 0x00007610ff107816 */ /* 0x010fd60000000010 */
[----:B------:R-:W0:Y:S01]  /*1c290*/  @!P2 LDC.64 R30, c[0x0][0x5c0] ;  /* 0x00017000ff1eab82 */ /* 0x000e220000000a00 */
[----:B---3--:R-:W-:-:S04]  /*1c2a0*/  LOP3.LUT R24, R24, 0xff, RZ, 0xc0, !PT ;  /* 0x000000ff18187812 */ /* 0x008fc800078ec0ff */
[----:B------:R-:W-:-:S05]  /*1c2b0*/  F2FP.F16.E4M3.UNPACK_B R24, R24 ;  /* 0x00000018ff18723e */ /* 0x000fca00020006ff */
[----:B------:R-:W-:-:S05]  /*1c2c0*/  HADD2.F32 R24, -RZ, R24.H0_H0 ;  /* 0x20000018ff187230 */ /* 0x000fca0000004100 */
[----:B------:R-:W-:-:S04]  /*1c2d0*/  FMUL R24, R24, UR8 ;  /* 0x0000000818187c20 */ /* 0x000fc80008400000 */
[----:B------:R-:W-:Y:S01]  /*1c2e0*/  FFMA R24, R184, UR33, R24 ;  /* 0x00000021b8187c23 */ /* 0x000fe20008000018 */
[----:B------:R-:W-:Y:S01]  /*1c2f0*/  ISETP.LT.OR P1, PT, R26, 0x9a, !P1 ;  /* 0x0000009a1a00780c */ /* 0x000fe20004f21670 */
[----:B------:R-:W3:Y:S03]  /*1c300*/  LDL.LU R184, [R1+0x3c0] ;  /* 0x0003c00001b87983 */ /* 0x000ee60000300800 */
[----:B-1----:R-:W-:-:S05]  /*1c310*/  F2FP.SATFINITE.E4M3.F32.PACK_AB_MERGE_C R25, RZ, R24, RZ ;  /* 0x00000018ff19723e */ /* 0x002fca00048070ff */
[----:B------:R1:W-:Y:S04]  /*1c320*/  @!P3 STG.E.U8 desc[UR38][R14.64+0x99], R25 ;  /* 0x000099190e00b986 */ /* 0x0003e8000c101126 */
[----:B------:R-:W4:Y:S01]  /*1c330*/  @!P2 LDG.E.U8 R16, desc[UR38][R18.64+0x98] ;  /* 0x000098261210a981 */ /* 0x000f22000c1e1100 */
[----:B------:R-:W-:-:S04]  /*1c340*/  @!P2 IADD3 R27, P3, P4, R3, R12, R8 ;  /* 0x0000000c031ba210 */ /* 0x000fc80007c7e008 */
[----:B------:R-:W-:Y:S02]  /*1c350*/  @!P2 IADD3.X R24, R4, R28, R7, P3, P4 ;  /* 0x0000001c0418a210 */ /* 0x000fe40001fe8407 */
[----:B----4-:R-:W-:-:S04]  /*1c360*/  LOP3.LUT R16, R16, 0xff, RZ, 0xc0, !PT ;  /* 0x000000ff10107812 */ /* 0x010fc800078ec0ff */
[----:B------:R-:W-:-:S05]  /*1c370*/  F2FP.F16.E4M3.UNPACK_B R16, R16 ;  /* 0x00000010ff10723e */ /* 0x000fca00020006ff */
[----:B------:R-:W-:-:S05]  /*1c380*/  HADD2.F32 R16, -RZ, R16.H0_H0 ;  /* 0x20000010ff107230 */ /* 0x000fca0000004100 */
[----:B------:R-:W-:Y:S01]  /*1c390*/  FMUL R17, R16, UR8 ;  /* 0x0000000810117c20 */ /* 0x000fe20008400000 */
[----:B0-----:R-:W-:-:S03]  /*1c3a0*/  @!P2 IADD3 R16, P3, R27, R30, RZ ;  /* 0x0000001e1b10a210 */ /* 0x001fc60007f7e0ff */
[----:B-1----:R-:W-:Y:S02]  /*1c3b0*/  FFMA R14, R149, UR33, R17 ;  /* 0x00000021950e7c23 */ /* 0x002fe40008000011 */
[----:B------:R-:W-:Y:S01]  /*1c3c0*/  @!P2 IMAD.X R17, R24, 0x1, R31, P3 ;  /* 0x000000011811a824 */ /* 0x000fe200018e061f */
[----:B------:R-:W-:Y:S01]  /*1c3d0*/  ISETP.GE.AND P5, PT, R11, 0x101, PT ;  /* 0x000001010b00780c */ /* 0x000fe20003fa6270 */
[----:B------:R-:W0:Y:S01]  /*1c3e0*/  @!P1 LDC.64 R30, c[0x0][0x5c0] ;  /* 0x00017000ff1e9b82 */ /* 0x000e220000000a00 */
[----:B------:R-:W-:Y:S01]  /*1c3f0*/  F2FP.SATFINITE.E4M3.F32.PACK_AB_MERGE_C R15, RZ, R14, RZ ;  /* 0x0000000eff0f723e */ /* 0x000fe200048070ff */
[----:B------:R-:W4:Y:S01]  /*1c400*/  LDL.LU R149, [R1+0x3c4] ;  /* 0x0003c40001957983 */ /* 0x000f220000300800 */
[----:B------:R-:W-:-:S03]  /*1c410*/  PRMT R14, RZ, 0x7610, R14 ;  /* 0x00007610ff0e7816 */ /* 0x000fc6000000000e */
[----:B------:R1:W-:Y:S04]  /*1c420*/  @!P2 STG.E.U8 desc[UR38][R16.64+0x98], R15 ;  /* 0x0000980f1000a986 */ /* 0x0003e8000c101126 */
[----:B------:R-:W2:Y:S01]  /*1c430*/  @!P1 LDG.E.U8 R14, desc[UR38][R18.64+0x99] ;  /* 0x00009926120e9981 */ /* 0x000ea2000c1e1100 */
[----:B------:R-:W-:Y:S02]  /*1c440*/  @!P1 IADD3 R25, P3, P4, R3, R12, R8 ;  /* 0x0000000c03199210 */ /* 0x000fe40007c7e008 */
[----:B------:R-:W-:Y:S02]  /*1c450*/  ISETP.LT.OR P2, PT, R26, 0x81, !P5 ;  /* 0x000000811a00780c */ /* 0x000fe40006f41670 */
[----:B------:R-:W-:-:S11]  /*1c460*/  @!P1 IADD3.X R24, R4, R28, R7, P3, P4 ;  /* 0x0000001c04189210 */ /* 0x000fd60001fe8407 */
[----:B-1----:R-:W1:Y:S01]  /*1c470*/  @!P2 LDC.64 R16, c[0x0][0x5c0] ;  /* 0x00017000ff10ab82 */ /* 0x002e620000000a00 */
[----:B--2---:R-:W-:-:S04]  /*1c480*/  LOP3.LUT R14, R14, 0xff, RZ, 0xc0, !PT ;  /* 0x000000ff0e0e7812 */ /* 0x004fc800078ec0ff */
[----:B------:R-:W-:-:S05]  /*1c490*/  F2FP.F16.E4M3.UNPACK_B R14, R14 ;  /* 0x0000000eff0e723e */ /* 0x000fca00020006ff */
[----:B------:R-:W-:-:S05]  /*1c4a0*/  HADD2.F32 R14, -RZ, R14.H0_H0 ;  /* 0x2000000eff0e7230 */ /* 0x000fca0000004100 */
[----:B------:R-:W-:-:S04]  /*1c4b0*/  FMUL R14, R14, UR8 ;  /* 0x000000080e0e7c20 */ /* 0x000fc80008400000 */
[----:B------:R-:W-:Y:S01]  /*1c4c0*/  FFMA R11, R183, UR33, R14 ;  /* 0x00000021b70b7c23 */ /* 0x000fe2000800000e */
[----:B0-----:R-:W-:Y:S01]  /*1c4d0*/  @!P1 IADD3 R14, P3, R25, R30, RZ ;  /* 0x0000001e190e9210 */ /* 0x001fe20007f7e0ff */
[----:B------:R-:W2:Y:S03]  /*1c4e0*/  LDL.LU R183, [R1+0x3c8] ;  /* 0x0003c80001b77983 */ /* 0x000ea60000300800 */
[----:B------:R-:W-:Y:S01]  /*1c4f0*/  F2FP.SATFINITE.E4M3.F32.PACK_AB_MERGE_C R19, RZ, R11, RZ ;  /* 0x0000000bff13723e */ /* 0x000fe200048070ff */
[----:B------:R-:W-:Y:S01]  /*1c500*/  @!P1 IMAD.X R15, R24, 0x1, R31, P3 ;  /* 0x00000001180f9824 */ /* 0x000fe200018e061f */
[----:B------:R-:W-:-:S04]  /*1c510*/  PRMT R11, RZ, 0x7610, R11 ;  /* 0x00007610ff0b7816 */ /* 0x000fc8000000000b */
[----:B------:R0:W-:Y:S04]  /*1c520*/  @!P1 STG.E.U8 desc[UR38][R14.64+0x99], R19 ;  /* 0x000099130e009986 */ /* 0x0001e8000c101126 */
[----:B------:R-:W3:Y:S01]  /*1c530*/  @!P2 LDG.E.U8 R11, desc[UR38][R20.64+0x80] ;  /* 0x00008026140ba981 */ /* 0x000ee2000c1e1100 */
[----:B------:R-:W-:Y:S02]  /*1c540*/  ISETP.LT.OR P1, PT, R26, 0x82, !P5 ;  /* 0x000000821a00780c */ /* 0x000fe40006f21670 */
[----:B-1----:R-:W-:-:S04]  /*1c550*/  @!P2 IADD3 R16, P3, P4, R12, R16, R10 ;  /* 0x000000100c10a210 */ /* 0x002fc80007c7e00a */
[----:B------:R-:W-:-:S07]  /*1c560*/  @!P2 IADD3.X R17, R28, R17, R9, P3, P4 ;  /* 0x000000111c11a210 */ /* 0x000fce0001fe8409 */
[----:B0-----:R-:W0:Y:S01]  /*1c570*/  @!P1 LDC.64 R14, c[0x0][0x5c0] ;  /* 0x00017000ff0e9b82 */ /* 0x001e220000000a00 */
[----:B---3--:R-:W-:-:S04]  /*1c580*/  LOP3.LUT R11, R11, 0xff, RZ, 0xc0, !PT ;  /* 0x000000ff0b0b7812 */ /* 0x008fc800078ec0ff */
[----:B------:R-:W-:-:S05]  /*1c590*/  F2FP.F16.E4M3.UNPACK_B R11, R11 ;  /* 0x0000000bff0b723e */ /* 0x000fca00020006ff */
[----:B------:R-:W-:-:S05]  /*1c5a0*/  HADD2.F32 R11, -RZ, R11.H0_H0 ;  /* 0x2000000bff0b7230 */ /* 0x000fca0000004100 */
[----:B------:R-:W-:-:S04]  /*1c5b0*/  FMUL R11, R11, UR8 ;  /* 0x000000080b0b7c20 */ /* 0x000fc80008400000 */
[----:B------:R-:W-:-:S05]  /*1c5c0*/  FFMA R11, R184, UR33, R11 ;  /* 0x00000021b80b7c23 */ /* 0x000fca000800000b */
[----:B------:R-:W-:Y:S02]  /*1c5d0*/  F2FP.SATFINITE.E4M3.F32.PACK_AB_MERGE_C R19, RZ, R11, RZ ;  /* 0x0000000bff13723e */ /* 0x000fe400048070ff */
[----:B------:R-:W-:-:S03]  /*1c5e0*/  PRMT R11, RZ, 0x7610, R11 ;  /* 0x00007610ff0b7816 */ /* 0x000fc6000000000b */
[----:B------:R1:W-:Y:S04]  /*1c5f0*/  @!P2 STG.E.U8 desc[UR38][R16.64+0x80], R19 ;  /* 0x000080131000a986 */ /* 0x0003e8000c101126 */
[----:B------:R-:W3:Y:S01]  /*1c600*/  @!P1 LDG.E.U8 R11, desc[UR38][R20.64+0x81] ;  /* 0x00008126140b9981 */ /* 0x000ee2000c1e1100 */
[----:B------:R-:W-:-:S04]  /*1c610*/  LOP3.LUT P0, RZ, R5, 0x100000, RZ, 0xc0, !PT ;  /* 0x0010000005ff7812 */ /* 0x000fc8000780c0ff */
[----:B------:R-:W-:Y:S02]  /*1c620*/  ISETP.LT.OR P2, PT, R26, 0x81, !P0 ;  /* 0x000000811a00780c */ /* 0x000fe40004741670 */
[----:B0-----:R-:W-:-:S04]  /*1c630*/  @!P1 IADD3 R14, P3, P4, R12, R14, R10 ;  /* 0x0000000e0c0e9210 */ /* 0x001fc80007c7e00a */
[----:B------:R-:W-:-:S07]  /*1c640*/  @!P1 IADD3.X R15, R28, R15, R9, P3, P4 ;  /* 0x0000000f1c0f9210 */ /* 0x000fce0001fe8409 */
[----:B------:R-:W0:Y:S01]  /*1c650*/  @!P2 LDC.64 R24, c[0x0][0x5c0] ;  /* 0x00017000ff18ab82 */ /* 0x000e220000000a00 */
[----:B---3--:R-:W-:-:S04]  /*1c660*/  LOP3.LUT R11, R11, 0xff, RZ, 0xc0, !PT ;  /* 0x000000ff0b0b7812 */ /* 0x008fc800078ec0ff */
[----:B------:R-:W-:-:S05]  /*1c670*/  F2FP.F16.E4M3.UNPACK_B R11, R11 ;  /* 0x0000000bff0b723e */ /* 0x000fca00020006ff */
[----:B------:R-:W-:-:S05]  /*1c680*/  HADD2.F32 R11, -RZ, R11.H0_H0 ;  /* 0x2000000bff0b7230 */ /* 0x000fca0000004100 */
[----:B------:R-:W-:-:S04]  /*1c690*/  FMUL R11, R11, UR8 ;  /* 0x000000080b0b7c20 */ /* 0x000fc80008400000 */
[----:B----4-:R-:W-:Y:S01]  /*1c6a0*/  FFMA R11, R149, UR33, R11 ;  /* 0x00000021950b7c23 */ /* 0x010fe2000800000b */
[----:B-1----:R-:W-:Y:S01]  /*1c6b0*/  @!P2 IADD3 R17, P3, P4, R3, R12, R10 ;  /* 0x0000000c0311a210 */ /* 0x002fe20007c7e00a */
[----:B------:R-:W3:Y:S03]  /*1c6c0*/  LDL.LU R149, [R1+0x3cc] ;  /* 0x0003cc0001957983 */ /* 0x000ee60000300800 */
[----:B------:R-:W-:Y:S01]  /*1c6d0*/  F2FP.SATFINITE.E4M3.F32.PACK_AB_MERGE_C R19, RZ, R11, RZ ;  /* 0x0000000bff13723e */ /* 0x000fe200048070ff */
[----:B------:R-:W4:Y:S01]  /*1c6e0*/  LDL.LU R184, [R1+0x3d0] ;  /* 0x0003d00001b87983 */ /* 0x000f220000300800 */
[----:B------:R-:W-:-:S03]  /*1c6f0*/  PRMT R11, RZ, 0x7610, R11 ;  /* 0x00007610ff0b7816 */ /* 0x000fc6000000000b */
[----:B------:R1:W-:Y:S04]  /*1c700*/  @!P1 STG.E.U8 desc[UR38][R14.64+0x81], R19 ;  /* 0x000081130e009986 */ /* 0x0003e8000c101126 */
[----:B------:R-:W2:Y:S01]  /*1c710*/  @!P2 LDG.E.U8 R11, desc[UR38][R22.64+0x80] ;  /* 0x00008026160ba981 */ /* 0x000ea2000c1e1100 */
[----:B------:R-:W-:Y:S02]  /*1c720*/  ISETP.LT.OR P1, PT, R26, 0x82, !P0 ;  /* 0x000000821a00780c */ /* 0x000fe40004721670 */
[----:B------:R-:W-:Y:S02]  /*1c730*/  @!P2 IADD3.X R18, R4, R28, R9, P3, P4 ;  /* 0x0000001c0412a210 */ /* 0x000fe40001fe8409 */
[----:B0-----:R-:W-:-:S05]  /*1c740*/  @!P2 IADD3 R16, P3, R17, R24, RZ ;  /* 0x000000181110a210 */ /* 0x001fca0007f7e0ff */
[----:B------:R-:W-:-:S04]  /*1c750*/  @!P2 IMAD.X R17, R18, 0x1, R25, P3 ;  /* 0x000000011211a824 */ /* 0x000fc800018e0619 */
[----:B------:R-:W0:Y:S01]  /*1c760*/  @!P1 LDC.64 R24, c[0x0][0x5c0] ;  /* 0x00017000ff189b82 */ /* 0x000e220000000a00 */
[----:B--2---:R-:W-:-:S04]  /*1c770*/  LOP3.LUT R11, R11, 0xff, RZ, 0xc0, !PT ;  /* 0x000000ff0b0b7812 */ /* 0x004fc800078ec0ff */
[----:B------:R-:W-:-:S05]  /*1c780*/  F2FP.F16.E4M3.UNPACK_B R11, R11 ;  /* 0x0000000bff0b723e */ /* 0x000fca00020006ff */
[----:B------:R-:W-:-:S05]  /*1c790*/  HADD2.F32 R11, -RZ, R11.H0_H0 ;  /* 0x2000000bff0b7230 */ /* 0x000fca0000004100 */
[----:B------:R-:W-:-:S04]  /*1c7a0*/  FMUL R11, R11, UR8 ;  /* 0x000000080b0b7c20 */ /* 0x000fc80008400000 */
[----:B------:R-:W-:Y:S01]  /*1c7b0*/  FFMA R11, R183, UR33, R11 ;  /* 0x00000021b70b7c23 */ /* 0x000fe2000800000b */
[----:B-1----:R-:W-:Y:S01]  /*1c7c0*/  @!P1 IADD3 R15, P3, P4, R3, R12, R10 ;  /* 0x0000000c030f9210 */ /* 0x002fe20007c7e00a */
[----:B------:R-:W2:Y:S03]  /*1c7d0*/  LDL.LU R183, [R1+0x3d4] ;  /* 0x0003d40001b77983 */ /* 0x000ea60000300800 */
[----:B------:R-:W-:Y:S02]  /*1c7e0*/  F2FP.SATFINITE.E4M3.F32.PACK_AB_MERGE_C R19, RZ, R11, RZ ;  /* 0x0000000bff13723e */ /* 0x000fe400048070ff */
[----:B------:R-:W-:-:S03]  /*1c7f0*/  PRMT R11, RZ, 0x7610, R11 ;  /* 0x00007610ff0b7816 */ /* 0x000fc6000000000b */
[----:B------:R1:W-:Y:S04]  /*1c800*/  @!P2 STG.E.U8 desc[UR38][R16.64+0x80], R19 ;  /* 0x000080131000a986 */ /* 0x0003e8000c101126 */
[----:B------:R-:W3:Y:S01]  /*1c810*/  @!P1 LDG.E.U8 R11, desc[UR38][R22.64+0x81] ;  /* 0x00008126160b9981 */ /* 0x000ee2000c1e1100 */
[----:B------:R-:W-:Y:S02]  /*1c820*/  ISETP.LT.OR P2, PT, R26, 0x89, !P5 ;  /* 0x000000891a00780c */ /* 0x000fe40006f41670 */
[----:B------:R-:W-:Y:S02]  /*1c830*/  @!P1 IADD3.X R18, R4, R28, R9, P3, P4 ;  /* 0x0000001c04129210 */ /* 0x000fe40001fe8409 */
[----:B0-----:R-:W-:-:S05]  /*1c840*/  @!P1 IADD3 R14, P3, R15, R24, RZ ;  /* 0x000000180f0e9210 */ /* 0x001fca0007f7e0ff */
[----:B------:R-:W-:-:S04]  /*1c850*/  @!P1 IMAD.X R15, R18, 0x1, R25, P3 ;  /* 0x00000001120f9824 */ /* 0x000fc800018e0619 */
[----:B-1----:R-:W0:Y:S01]  /*1c860*/  @!P2 LDC.64 R16, c[0x0][0x5c0] ;  /* 0x00017000ff10ab82 */ /* 0x002e220000000a00 */
[----:B---3--:R-:W-:-:S04]  /*1c870*/  LOP3.LUT R11, R11, 0xff, RZ, 0xc0, !PT ;  /* 0x000000ff0b0b7812 */ /* 0x008fc800078ec0ff */
[----:B------:R-:W-:-:S05]  /*1c880*/  F2FP.F16.E4M3.UNPACK_B R11, R11 ;  /* 0x0000000bff0b723e */ /* 0x000fca00020006ff */
[----:B------:R-:W-:-:S05]  /*1c890*/  HADD2.F32 R11, -RZ, R11.H0_H0 ;  /* 0x2000000bff0b7230 */ /* 0x000fca0000004100 */
[----:B------:R-:W-:-:S04]  /*1c8a0*/  FMUL R11, R11, UR8 ;  /* 0x000000080b0b7c20 */ /* 0x000fc80008400000 */
[----:B------:R-:W-:Y:S01]  /*1c8b0*/  FFMA R11, R149, UR33, R11 ;  /* 0x00000021950b7c23 */ /* 0x000fe2000800000b */
[----:B0-----:R-:W-:Y:S01]  /*1c8c0*/  @!P2 IADD3 R16, P3, P4, R12, R16, R10 ;  /* 0x000000100c10a210 */ /* 0x001fe20007c7e00a */
[----:B------:R-:W3:Y:S03]  /*1c8d0*/  LDL.LU R149, [R1+0x3d8] ;  /* 0x0003d80001957983 */ /* 0x000ee60000300800 */
[----:B------:R-:W-:Y:S02]  /*1c8e0*/  F2FP.SATFINITE.E4M3.F32.PACK_AB_MERGE_C R19, RZ, R11, RZ ;  /* 0x0000000bff13723e */ /* 0x000fe400048070ff */
[----:B------:R-:W-:-:S03]  /*1c8f0*/  PRMT R11, RZ, 0x7610, R11 ;  /* 0x00007610ff0b7816 */ /* 0x000fc6000000000b */
[----:B------:R0:W-:Y:S04]  /*1c900*/  @!P1 STG.E.U8 desc[UR38][R14.64+0x81], R19 ;  /* 0x000081130e009986 */ /* 0x0001e8000c101126 */
[----:B------:R-:W4:Y:S01]  /*1c910*/  @!P2 LDG.E.U8 R11, desc[UR38][R20.64+0x88] ;  /* 0x00008826140ba981 */ /* 0x000f22000c1e1100 */
[----:B------:R-:W-:Y:S02]  /*1c920*/  ISETP.LT.OR P1, PT, R26, 0x8a, !P5 ;  /* 0x0000008a1a00780c */ /* 0x000fe40006f21670 */
[----:B------:R-:W-:-:S11]  /*1c930*/  @!P2 IADD3.X R17, R28, R17, R9, P3, P4 ;  /* 0x000000111c11a210 */ /* 0x000fd60001fe8409 */
[----:B0-----:R-:W0:Y:S01]  /*1c940*/  @!P1 LDC.64 R14, c[0x0][0x5c0] ;  /* 0x00017000ff0e9b82 */ /* 0x001e220000000a00 */
        /* <DEDUP_REMOVED lines=10> */
[----:B0-----:R-:W-:-:S04]  /*1c9f0*/  @!P1 IADD3 R14, P3, P4, R12, R14, R10 ;  /* 0x0000000e0c0e9210 */ /* 0x001fc80007c7e00a */
[----:B------:R-:W-:-:S07]  /*1ca00*/  @!P1 IADD3.X R15, R28, R15, R9, P3, P4 ;  /* 0x0000000f1c0f9210 */ /* 0x000fce0001fe8409 */
[----:B------:R-:W0:Y:S01]  /*1ca10*/  @!P2 LDC.64 R24, c[0x0][0x5c0] ;  /* 0x00017000ff18ab82 */ /* 0x000e220000000a00 */
[----:B----4-:R-:W-:-:S04]  /*1ca20*/  LOP3.LUT R11, R11, 0xff, RZ, 0xc0, !PT ;  /* 0x000000ff0b0b7812 */ /* 0x010fc800078ec0ff */
[----:B------:R-:W-:-:S05]  /*1ca30*/  F2FP.F16.E4M3.UNPACK_B R11, R11 ;  /* 0x0000000bff0b723e */ /* 0x000fca00020006ff */
[----:B------:R-:W-:-:S05]  /*1ca40*/  HADD2.F32 R11, -RZ, R11.H0_H0 ;  /* 0x2000000bff0b7230 */ /* 0x000fca0000004100 */
[----:B------:R-:W-:-:S04]  /*1ca50*/  FMUL R11, R11, UR8 ;  /* 0x000000080b0b7c20 */ /* 0x000fc80008400000 */
[----:B--2---:R-:W-:Y:S01]  /*1ca60*/  FFMA R11, R183, UR33, R11 ;  /* 0x00000021b70b7c23 */ /* 0x004fe2000800000b */
[----:B-1----:R-:W-:Y:S01]  /*1ca70*/  @!P2 IADD3 R17, P3, P4, R3, R12, R10 ;  /* 0x0000000c0311a210 */ /* 0x002fe20007c7e00a */
[----:B------:R-:W2:Y:S03]  /*1ca80*/  LDL.LU R183, [R1+0x3dc] ;  /* 0x0003dc0001b77983 */ /* 0x000ea60000300800 */
[----:B------:R-:W-:Y:S01]  /*1ca90*/  F2FP.SATFINITE.E4M3.F32.PACK_AB_MERGE_C R19, RZ, R11, RZ ;  /* 0x0000000bff13723e */ /* 0x000fe200048070ff */
[----:B------:R-:W4:Y:S01]  /*1caa0*/  LDL.LU R184, [R1+0x3e0] ;  /* 0x0003e00001b87983 */ /* 0x000f220000300800 */
[----:B------:R-:W-:-:S03]  /*1cab0*/  PRMT R11, RZ, 0x7610, R11 ;  /* 0x00007610ff0b7816 */ /* 0x000fc6000000000b */
[----:B------:R1:W-:Y:S04]  /*1cac0*/  @!P1 STG.E.U8 desc[UR38][R14.64+0x89], R19 ;  /* 0x000089130e009986 */ /* 0x0003e8000c101126 */
[----:B------:R-:W3:Y:S01]  /*1cad0*/  @!P2 LDG.E.U8 R11, desc[UR38][R22.64+0x88] ;  /* 0x00008826160ba981 */ /* 0x000ee2000c1e1100 */
[----:B------:R-:W-:Y:S02]  /*1cae0*/  ISETP.LT.OR P1, PT, R26, 0x8a, !P0 ;  /* 0x0000008a1a00780c */ /* 0x000fe40004721670 */
[----:B------:R-:W-:Y:S02]  /*1caf0*/  @!P2 IADD3.X R18, R4, R28, R9, P3, P4 ;  /* 0x0000001c0412a210 */ /* 0x000fe40001fe8409 */
[----:B0-----:R-:W-:-:S05]  /*1cb00*/  @!P2 IADD3 R16, P3, R17, R24, RZ ;  /* 0x000000181110a210 */ /* 0x001fca0007f7e0ff */
[----:B------:R-:W-:-:S04]  /*1cb10*/  @!P2 IMAD.X R17, R18, 0x1, R25, P3 ;  /* 0x000000011211a824 */ /* 0x000fc800018e0619 */
[----:B------:R-:W0:Y:S01]  /*1cb20*/  @!P1 LDC.64 R24, c[0x0][0x5c0] ;  /* 0x00017000ff189b82 */ /* 0x000e220000000a00 */
[----:B---3--:R-:W-:-:S04]  /*1cb30*/  LOP3.LUT R11, R11, 0xff, RZ, 0xc0, !PT ;  /* 0x000000ff0b0b7812 */ /* 0x008fc800078ec0ff */
[----:B------:R-:W-:-:S05]  /*1cb40*/  F2FP.F16.E4M3.UNPACK_B R11, R11 ;  /* 0x0000000bff0b723e */ /* 0x000fca00020006ff */
[----:B------:R-:W-:-:S05]  /*1cb50*/  HADD2.F32 R11, -RZ, R11.H0_H0 ;  /* 0x2000000bff0b7230 */ /* 0x000fca0000004100 */
[----:B------:R-:W-:-:S04]  /*1cb60*/  FMUL R11, R11, UR8 ;  /* 0x000000080b0b7c20 */ /* 0x000fc80008400000 */
[----:B------:R-:W-:Y:S01]  /*1cb70*/  FFMA R11, R149, UR33, R11 ;  /* 0x00000021950b7c23 */ /* 0x000fe2000800000b */
[----:B-1----:R-:W-:Y:S01]  /*1cb80*/  @!P1 IADD3 R15, P3, P4, R3, R12, R10 ;  /* 0x0000000c030f9210 */ /* 0x002fe20007c7e00a */
[----:B------:R-:W3:Y:S03]  /*1cb90*/  LDL.LU R149, [R1+0x3e4] ;  /* 0x0003e40001957983 */ /* 0x000ee60000300800 */
[----:B------:R-:W-:Y:S02]  /*1cba0*/  F2FP.SATFINITE.E4M3.F32.PACK_AB_MERGE_C R19, RZ, R11, RZ ;  /* 0x0000000bff13723e */ /* 0x000fe400048070ff */
[----:B------:R-:W-:-:S03]  /*1cbb0*/  PRMT R11, RZ, 0x7610, R11 ;  /* 0x00007610ff0b7816 */ /* 0x000fc6000000000b */
[----:B------:R1:W-:Y:S04]  /*1cbc0*/  @!P2 STG.E.U8 desc[UR38][R16.64+0x88], R19 ;  /* 0x000088131000a986 */ /* 0x0003e8000c101126 */
[----:B------:R-:W2:Y:S01]  /*1cbd0*/  @!P1 LDG.E.U8 R11, desc[UR38][R22.64+0x89] ;  /* 0x00008926160b9981 */ /* 0x000ea2000c1e1100 */
[----:B------:R-:W-:Y:S02]  /*1cbe0*/  ISETP.LT.OR P2, PT, R26, 0x91, !P5 ;  /* 0x000000911a00780c */ /* 0x000fe40006f41670 */
[----:B------:R-:W-:Y:S02]  /*1cbf0*/  @!P1 IADD3.X R18, R4, R28, R9, P3, P4 ;  /* 0x0000001c04129210 */ /* 0x000fe40001fe8409 */
[----:B0-----:R-:W-:-:S05]  /*1cc00*/  @!P1 IADD3 R14, P3, R15, R24, RZ ;  /* 0x000000180f0e9210 */ /* 0x001fca0007f7e0ff */
[----:B------:R-:W-:-:S04]  /*1cc10*/  @!P1 IMAD.X R15, R18, 0x1, R25, P3 ;  /* 0x00000001120f9824 */ /* 0x000fc800018e0619 */
[----:B-1----:R-:W0:Y:S01]  /*1cc20*/  @!P2 LDC.64 R16, c[0x0][0x5c0] ;  /* 0x00017000ff10ab82 */ /* 0x002e220000000a00 */
[----:B--2---:R-:W-:-:S04]  /*1cc30*/  LOP3.LUT R11, R11, 0xff, RZ, 0xc0, !PT ;  /* 0x000000ff0b0b7812 */ /* 0x004fc800078ec0ff */
[----:B------:R-:W-:-:S05]  /*1cc40*/  F2FP.F16.E4M3.UNPACK_B R11, R11 ;  /* 0x0000000bff0b723e */ /* 0x000fca00020006ff */
[----:B------:R-:W-:-:S05]  /*1cc50*/  HADD2.F32 R11, -RZ, R11.H0_H0 ;  /* 0x2000000bff0b7230 */ /* 0x000fca0000004100 */
[----:B------:R-:W-:-:S04]  /*1cc60*/  FMUL R11, R11, UR8 ;  /* 0x000000080b0b7c20 */ /* 0x000fc80008400000 */
[----:B------:R-:W-:Y:S01]  /*1cc70*/  FFMA R11, R183, UR33, R11 ;  /* 0x00000021b70b7c23 */ /* 0x000fe2000800000b */
[----:B0-----:R-:W-:Y:S01]  /*1cc80*/  @!P2 IADD3 R16, P3, P4, R12, R16, R10 ;  /* 0x000000100c10a210 */ /* 0x001fe20007c7e00a */
[----:B------:R-:W2:Y:S03]  /*1cc90*/  LDL.LU R183, [R1+0x3e8] ;  /* 0x0003e80001b77983 */ /* 0x000ea60000300800 */
        /* <DEDUP_REMOVED lines=24> */
[----:B---3--:R-:W-:Y:S01]  /*1ce20*/  FFMA R11, R149, UR33, R11 ;  /* 0x00000021950b7c23 */ /* 0x008fe2000800000b */
        /* <DEDUP_REMOVED lines=50> */
[----:B------:R4:W2:Y:S01]  /*1d150*/  @!P1 LDG.E.U8 R11, desc[UR38][R20.64+0x99] ;  /* 0x00009926140b9981 */ /* 0x0008a2000c1e1100 */
[----:B------:R-:W-:Y:S02]  /*1d160*/  ISETP.LT.OR P2, PT, R26, 0x99, !P0 ;  /* 0x000000991a00780c */ /* 0x000fe40004741670 */
[----:B0-----:R-:W-:-:S04]  /*1d170*/  @!P1 IADD3 R14, P3, P4, R12, R14, R10 ;  /* 0x0000000e0c0e9210 */ /* 0x001fc80007c7e00a */
[----:B------:R-:W-:-:S07]  /*1d180*/  @!P1 IADD3.X R15, R28, R15, R9, P3, P4 ;  /* 0x0000000f1c0f9210 */ /* 0x000fce0001fe8409 */
[----:B----4-:R-:W0:Y:S01]  /*1d190*/  @!P2 LDC.64 R20, c[0x0][0x5c0] ;  /* 0x00017000ff14ab82 */ /* 0x010e220000000a00 */
[----:B--2---:R-:W-:-:S04]  /*1d1a0*/  LOP3.LUT R11, R11, 0xff, RZ, 0xc0, !PT ;  /* 0x000000ff0b0b7812 */ /* 0x004fc800078ec0ff */
[----:B------:R-:W-:-:S05]  /*1d1b0*/  F2FP.F16.E4M3.UNPACK_B R11, R11 ;  /* 0x0000000bff0b723e */ /* 0x000fca00020006ff */
[----:B------:R-:W-:-:S05]  /*1d1c0*/  HADD2.F32 R11, -RZ, R11.H0_H0 ;  /* 0x2000000bff0b7230 */ /* 0x000fca0000004100 */
[----:B------:R-:W-:-:S04]  /*1d1d0*/  FMUL R11, R11, UR8 ;  /* 0x000000080b0b7c20 */ /* 0x000fc80008400000 */
[----:B------:R-:W-:-:S05]  /*1d1e0*/  FFMA R11, R183, UR33, R11 ;  /* 0x00000021b70b7c23 */ /* 0x000fca000800000b */
[----:B-1----:R-:W-:Y:S02]  /*1d1f0*/  F2FP.SATFINITE.E4M3.F32.PACK_AB_MERGE_C R19, RZ, R11, RZ ;  /* 0x0000000bff13723e */ /* 0x002fe400048070ff */
[----:B------:R-:W-:-:S03]  /*1d200*/  PRMT R11, RZ, 0x7610, R11 ;  /* 0x00007610ff0b7816 */ /* 0x000fc6000000000b */
[----:B------:R1:W-:Y:S04]  /*1d210*/  @!P1 STG.E.U8 desc[UR38][R14.64+0x99], R19 ;  /* 0x000099130e009986 */ /* 0x0003e8000c101126 */
[----:B------:R-:W2:Y:S01]  /*1d220*/  @!P2 LDG.E.U8 R11, desc[UR38][R22.64+0x98] ;  /* 0x00009826160ba981 */ /* 0x000ea2000c1e1100 */
[----:B------:R-:W-:-:S04]  /*1d230*/  @!P2 IADD3 R17, P1, P3, R3, R12, R10 ;  /* 0x0000000c0311a210 */ /* 0x000fc80007b3e00a */
[----:B0-----:R-:W-:Y:S02]  /*1d240*/  @!P2 IADD3 R16, P4, R17, R20, RZ ;  /* 0x000000141110a210 */ /* 0x001fe40007f9e0ff */
[----:B------:R-:W-:-:S05]  /*1d250*/  @!P2 IADD3.X R18, R4, R28, R9, P1, P3 ;  /* 0x0000001c0412a210 */ /* 0x000fca0000fe6409 */
[----:B------:R-:W-:Y:S01]  /*1d260*/  @!P2 IMAD.X R17, R18, 0x1, R21, P4 ;  /* 0x000000011211a824 */ /* 0x000fe200020e0615 */
[----:B------:R-:W-:Y:S01]  /*1d270*/  ISETP.LT.OR P0, PT, R26, 0x9a, !P0 ;  /* 0x0000009a1a00780c */ /* 0x000fe20004701670 */
[----:B------:R-:W-:Y:S01]  /*1d280*/  BSSY B1, `(.L_x_34) ;  /* 0x000000b000017945 */ /* 0x000fe20003800000 */
[----:B--2---:R-:W-:-:S04]  /*1d290*/  LOP3.LUT R11, R11, 0xff, RZ, 0xc0, !PT ;  /* 0x000000ff0b0b7812 */ /* 0x004fc800078ec0ff */
[----:B------:R-:W-:-:S05]  /*1d2a0*/  F2FP.F16.E4M3.UNPACK_B R11, R11 ;  /* 0x0000000bff0b723e */ /* 0x000fca00020006ff */
[----:B------:R-:W-:-:S05]  /*1d2b0*/  HADD2.F32 R11, -RZ, R11.H0_H0 ;  /* 0x2000000bff0b7230 */ /* 0x000fca0000004100 */
[----:B------:R-:W-:-:S04]  /*1d2c0*/  FMUL R11, R11, UR8 ;  /* 0x000000080b0b7c20 */ /* 0x000fc80008400000 */
[----:B---3--:R-:W-:-:S05]  /*1d2d0*/  FFMA R11, R149, UR33, R11 ;  /* 0x00000021950b7c23 */ /* 0x008fca000800000b */
[----:B-1----:R-:W-:-:S05]  /*1d2e0*/  F2FP.SATFINITE.E4M3.F32.PACK_AB_MERGE_C R15, RZ, R11, RZ ;  /* 0x0000000bff0f723e */ /* 0x002fca00048070ff */
[----:B------:R0:W-:Y:S01]  /*1d2f0*/  @!P2 STG.E.U8 desc[UR38][R16.64+0x98], R15 ;  /* 0x0000980f1000a986 */ /* 0x0001e2000c101126 */
[----:B------:R-:W-:Y:S01]  /*1d300*/  PRMT R11, RZ, 0x7610, R11 ;  /* 0x00007610ff0b7816 */ /* 0x000fe2000000000b */
[----:B------:R-:W-:Y:S06]  /*1d310*/  @P0 BRA `(.L_x_35) ;  /* 0x0000000000040947 */ /* 0x000fec0003800000 */
[----:B------:R1:W5:Y:S02]  /*1d320*/  LDG.E.U8 R11, desc[UR38][R22.64+0x99] ;  /* 0x00009926160b7981 */ /* 0x000364000c1e1100 */
.L_x_35:
[----:B------:R-:W-:Y:S05]  /*1d330*/  BSYNC B1 ;  /* 0x0000000000017941 */ /* 0x000fea0003800000 */
.L_x_34:
[----:B------:R-:W-:Y:S05]  /*1d340*/  @P0 BRA `(.L_x_36) ;  /* 0x000000a4000c0947 */ /* 0x000fea0003800000 */
[----:B------:R-:W2:Y:S01]  /*1d350*/  LDL.LU R14, [R1+0x3fc] ;  /* 0x0003fc00010e7983 */ /* 0x000ea20000300800 */
[----:B-----5:R-:W-:Y:S01]  /*1d360*/  LOP3.LUT R11, R11, 0xff, RZ, 0xc0, !PT ;  /* 0x000000ff0b0b7812 */ /* 0x020fe200078ec0ff */
[----:B------:R-:W-:Y:S01]  /*1d370*/  ULDC.64 UR12, c[0x0][0x5c0] ;  /* 0x00017000000c7ab9 */ /* 0x000fe20000000a00 */
[----:B------:R-:W-:Y:S02]  /*1d380*/  IADD3 R12, P0, P1, R3, R12, R10 ;  /* 0x0000000c030c7210 */ /* 0x000fe4000791e00a */
[----:B------:R-:W-:Y:S02]  /*1d390*/  F2FP.F16.E4M3.UNPACK_B R11, R11 ;  /* 0x0000000bff0b723e */ /* 0x000fe400020006ff */
[----:B------:R-:W-:Y:S02]  /*1d3a0*/  IADD3.X R28, R4, R28, R9, P0, P1 ;  /* 0x0000001c041c7210 */ /* 0x000fe400007e2409 */
[----:B------:R-:W-:Y:S01]  /*1d3b0*/  IADD3 R12, P0, R12, UR12, RZ ;  /* 0x0000000c0c0c7c10 */ /* 0x000fe2000ff1e0ff */
[----:B------:R-:W-:-:S03]  /*1d3c0*/  HADD2.F32 R11, -RZ, R11.H0_H0 ;  /* 0x2000000bff0b7230 */ /* 0x000fc60000004100 */
[----:B------:R-:W-:Y:S02]  /*1d3d0*/  IADD3.X R13, R28, UR13, RZ, P0, !PT ;  /* 0x0000000d1c0d7c10 */ /* 0x000fe400087fe4ff */
[----:B------:R-:W-:-:S04]  /*1d3e0*/  FMUL R11, R11, UR8 ;  /* 0x000000080b0b7c20 */ /* 0x000fc80008400000 */
[----:B--2---:R-:W-:-:S05]  /*1d3f0*/  FFMA R11, R14, UR33, R11 ;  /* 0x000000210e0b7c23 */ /* 0x004fca000800000b */
[----:B------:R-:W-:-:S05]  /*1d400*/  F2FP.SATFINITE.E4M3.F32.PACK_AB_MERGE_C R11, RZ, R11, RZ ;  /* 0x0000000bff0b723e */ /* 0x000fca00048070ff */
[----:B------:R2:W-:Y:S01]  /*1d410*/  STG.E.U8 desc[UR38][R12.64+0x99], R11 ;  /* 0x0000990b0c007986 */ /* 0x0005e2000c101126 */
[----:B------:R-:W-:Y:S05]  /*1d420*/  BRA `(.L_x_36) ;  /* 0x000000a000d47947 */ /* 0x000fea0003800000 */
.L_x_33:
[----:B------:R-:W-:Y:S01]  /*1d430*/  ISETP.GE.AND P6, PT, R11, 0x1, PT ;  /* 0x000000010b00780c */ /* 0x000fe20003fc6270 */
[----:B------:R-:W2:Y:S03]  /*1d440*/  LDL.LU R29, [R1+0x80] ;  /* 0x00008000011d7983 */ /* 0x000ea60000300800 */
[----:B------:R-:W-:Y:S01]  /*1d450*/  ISETP.LT.OR P0, PT, R26, 0x1, !P6 ;  /* 0x000000011a00780c */ /* 0x000fe20007701670 */
[----:B------:R-:W-:Y:S01]  /*1d460*/  FMUL R14, R14, UR33 ;  /* 0x000000210e0e7c20 */ /* 0x000fe20008400000 */
        /* <DEDUP_REMOVED lines=8> */
[----:B-----5:R-:W-:Y:S01]  /*1d4f0*/  LOP3.LUT R0, R0, 0xfffffffe, RZ, 0xc0, !PT ;  /* 0xfffffffe00007812 */ /* 0x020fe200078ec0ff */
[----:B------:R-:W-:Y:S01]  /*1d500*/  FMUL R23, R23, UR33 ;  /* 0x0000002117177c20 */ /* 0x000fe20008400000 */
[----:B------:R-:W3:Y:S01]  /*1d510*/  LDL.LU R27, [R1+0x84] ;  /* 0x00008400011b7983 */ /* 0x000ee20000300800 */
[----:B------:R-:W0:Y:S01]  /*1d520*/  @!P0 LDC.64 R24, c[0x0][0x5c0] ;  /* 0x00017000ff188b82 */ /* 0x000e220000000a00 */
[----:B------:R-:W-:Y:S01]  /*1d530*/  F2FP.SATFINITE.E4M3.F32.PACK_AB_MERGE_C R14, RZ, R14, RZ ;  /* 0x0000000eff0e723e */ /* 0x000fe200048070ff */
[----:B------:R-:W-:Y:S01]  /*1d540*/  FMUL R232, R232, UR33 ;  /* 0x00000021e8e87c20 */ /* 0x000fe20008400000 */
        /* <DEDUP_REMOVED lines=10> */
[----:B------:R-:W-:-:S02]  /*1d5f0*/  F2FP.SATFINITE.E4M3.F32.PACK_AB_MERGE_C R20, RZ, R20, RZ ;  /* 0x00000014ff14723e */ /* 0x000fc400048070ff */
[----:B------:R-:W-:Y:S02]  /*1d600*/  F2FP.SATFINITE.E4M3.F32.PACK_AB_MERGE_C R21, RZ, R21, RZ ;  /* 0x00000015ff15723e */ /* 0x000fe400048070ff */
[----:B------:R-:W-:Y:S02]  /*1d610*/  F2FP.SATFINITE.E4M3.F32.PACK_AB_MERGE_C R22, RZ, R22, RZ ;  /* 0x00000016ff16723e */ /* 0x000fe400048070ff */
[----:B------:R-:W-:Y:S02]  /*1d620*/  F2FP.SATFINITE.E4M3.F32.PACK_AB_MERGE_C R23, RZ, R23, RZ ;  /* 0x00000017ff17723e */ /* 0x000fe400048070ff */
[----:B------:R-:W-:Y:S02]  /*1d630*/  F2FP.SATFINITE.E4M3.F32.PACK_AB_MERGE_C R232, RZ, R232, RZ ;  /* 0x000000e8ffe8723e */ /* 0x000fe400048070ff */
[----:B------:R-:W-:Y:S02]  /*1d640*/  LOP3.LUT R5, R5, 0xfeffffff, RZ, 0xc0, !PT ;  /* 0xfeffffff05057812 */ /* 0x000fe400078ec0ff */
[----:B0-----:R-:W-:-:S02]  /*1d650*/  @!P0 IADD3 R24, P1, R12, R24, RZ ;  /* 0x000000180c188210 */ /* 0x001fc40007f3e0ff */
[----:B------:R-:W-:Y:S02]  /*1d660*/  F2FP.SATFINITE.E4M3.F32.PACK_AB_MERGE_C R233, RZ, R233, RZ ;  /* 0x000000e9ffe9723e */ /* 0x000fe400048070ff */
[----:B------:R-:W-:Y:S01]  /*1d670*/  F2FP.SATFINITE.E4M3.F32.PACK_AB_MERGE_C R234, RZ, R234, RZ ;  /* 0x000000eaffea723e */ /* 0x000fe200048070ff */
[----:B------:R-:W-:Y:S01]  /*1d680*/  @!P0 IMAD.X R25, R28, 0x1, R25, P1 ;  /* 0x000000011c198824 */ /* 0x000fe200008e0619 */
[----:B------:R-:W-:Y:S02]  /*1d690*/  F2FP.SATFINITE.E4M3.F32.PACK_AB_MERGE_C R235, RZ, R235, RZ ;  /* 0x000000ebffeb723e */ /* 0x000fe400048070ff */
[----:B------:R-:W-:Y:S02]  /*1d6a0*/  F2FP.SATFINITE.E4M3.F32.PACK_AB_MERGE_C R236, RZ, R236, RZ ;  /* 0x000000ecffec723e */ /* 0x000fe400048070ff */
[----:B------:R0:W-:Y:S01]  /*1d6b0*/  @!P0 STG.E.U8 desc[UR38][R24.64], R14 ;  /* 0x0000000e18008986 */ /* 0x0001e2000c101126 */
[----:B------:R-:W-:Y:S02]  /*1d6c0*/  ISETP.LT.OR P0, PT, R26, 0x2, !P6 ;  /* 0x000000021a00780c */ /* 0x000fe40007701670 */
[----:B------:R-:W-:-:S11]  /*1d6d0*/  F2FP.SATFINITE.E4M3.F32.PACK_AB_MERGE_C R237, RZ, R237, RZ ;  /* 0x000000edffed723e */ /* 0x000fd600048070ff */
[----:B0-----:R-:W0:Y:S02]  /*1d6e0*/  @!P0 LDC.64 R24, c[0x0][0x5c0] ;  /* 0x00017000ff188b82 */ /* 0x001e240000000a00 */
[----:B0-----:R-:W-:-:S05]  /*1d6f0*/  @!P0 IADD3 R14, P1, R12, R24, RZ ;  /* 0x000000180c0e8210 */ /* 0x001fca0007f3e0ff */
[----:B------:R-:W-:Y:S01]  /*1d700*/  @!P0 IMAD.X R15, R28, 0x1, R25, P1 ;  /* 0x000000011c0f8824 */ /* 0x000fe200008e0619 */
[----:B------:R-:W-:-:S04]  /*1d710*/  ISETP.GE.AND P1, PT, R11, 0x9, PT ;  /* 0x000000090b00780c */ /* 0x000fc80003f26270 */
[----:B------:R0:W-:Y:S01]  /*1d720*/  @!P0 STG.E.U8 desc[UR38][R14.64+0x1], R13 ;  /* 0x0000010d0e008986 */ /* 0x0001e2000c101126 */
[----:B------:R-:W-:-:S08]  /*1d730*/  ISETP.LT.OR P0, PT, R26, 0x1, !P1 ;  /* 0x000000011a00780c */ /* 0x000fd00004f01670 */
[----:B------:R-:W-:-:S04]  /*1d740*/  @P1 LOP3.LUT R5, R5, 0x1000000, RZ, 0xfc, !PT ;  /* 0x0100000005051812 */ /* 0x000fc800078efcff */
[----:B------:R-:W-:Y:S01]  /*1d750*/  LOP3.LUT R5, R5, 0xfbffffff, RZ, 0xc0, !PT ;  /* 0xfbffffff05057812 */ /* 0x000fe200078ec0ff */
[----:B0-----:R-:W0:Y:S02]  /*1d760*/  @!P0 LDC.64 R14, c[0x0][0x5c0] ;  /* 0x00017000ff0e8b82 */ /* 0x001e240000000a00 */
[----:B0-----:R-:W-:-:S04]  /*1d770*/  @!P0 IADD3 R14, P2, P3, R12, R14, R3 ;  /* 0x0000000e0c0e8210 */ /* 0x001fc80007b5e003 */
[----:B------:R-:W-:Y:S02]  /*1d780*/  @!P0 IADD3.X R15, R28, R15, R4, P2, P3 ;  /* 0x0000000f1c0f8210 */ /* 0x000fe400017e6404 */
[----:B------:R-:W-:-:S03]  /*1d790*/  ISETP.LT.OR P2, PT, R26, 0x2, !P1 ;  /* 0x000000021a00780c */ /* 0x000fc60004f41670 */
[----:B------:R0:W-:Y:S01]  /*1d7a0*/  @!P0 STG.E.U8 desc[UR38][R14.64], R16 ;  /* 0x000000100e008986 */ /* 0x0001e2000c101126 */
[----:B------:R-:W-:-:S09]  /*1d7b0*/  ISETP.LT.OR P0, PT, R26, 0x9, !P6 ;  /* 0x000000091a00780c */ /* 0x000fd20007701670 */
[----:B0-----:R-:W0:Y:S02]  /*1d7c0*/  @!P2 LDC.64 R14, c[0x0][0x5c0] ;  /* 0x00017000ff0eab82 */ /* 0x001e240000000a00 */
[----:B0-----:R-:W-:-:S04]  /*1d7d0*/  @!P2 IADD3 R14, P3, P4, R12, R14, R3 ;  /* 0x0000000e0c0ea210 */ /* 0x001fc80007c7e003 */
[----:B------:R-:W-:-:S05]  /*1d7e0*/  @!P2 IADD3.X R15, R28, R15, R4, P3, P4 ;  /* 0x0000000f1c0fa210 */ /* 0x000fca0001fe8404 */
[----:B------:R0:W-:Y:S01]  /*1d7f0*/  @!P2 STG.E.U8 desc[UR38][R14.64+0x1], R17 ;  /* 0x000001110e00a986 */ /* 0x0001e2000c101126 */
[----:B------:R-:W-:Y:S01]  /*1d800*/  ISETP.LT.OR P2, PT, R26, 0xa, !P6 ;  /* 0x0000000a1a00780c */ /* 0x000fe20007741670 */
[----:B0-----:R-:W0:Y:S02]  /*1d810*/  @!P0 LDC.64 R14, c[0x0][0x5c0] ;  /* 0x00017000ff0e8b82 */ /* 0x001e240000000a00 */
[----:B0-----:R-:W-:-:S05]  /*1d820*/  @!P0 IADD3 R14, P3, R12, R14, RZ ;  /* 0x0000000e0c0e8210 */ /* 0x001fca0007f7e0ff */
[----:B------:R-:W-:Y:S01]  /*1d830*/  @!P0 IMAD.X R15, R28, 0x1, R15, P3 ;  /* 0x000000011c0f8824 */ /* 0x000fe200018e060f */
[----:B------:R-:W-:-:S04]  /*1d840*/  ISETP.LT.OR P3, PT, R26, 0x9, !P1 ;  /* 0x000000091a00780c */ /* 0x000fc80004f61670 */
[----:B------:R0:W-:Y:S09]  /*1d850*/  @!P0 STG.E.U8 desc[UR38][R14.64+0x8], R18 ;  /* 0x000008120e008986 */ /* 0x0001f2000c101126 */
[----:B------:R-:W1:Y:S08]  /*1d860*/  @!P3 LDC.64 R16, c[0x0][0x5c0] ;  /* 0x00017000ff10bb82 */ /* 0x000e700000000a00 */
[----:B0-----:R-:W0:Y:S02]  /*1d870*/  @!P2 LDC.64 R14, c[0x0][0x5c0] ;  /* 0x00017000ff0eab82 */ /* 0x001e240000000a00 */
[----:B0-----:R-:W-:-:S05]  /*1d880*/  @!P2 IADD3 R14, P0, R12, R14, RZ ;  /* 0x0000000e0c0ea210 */ /* 0x001fca0007f1e0ff */
[----:B------:R-:W-:-:S05]  /*1d890*/  @!P2 IMAD.X R15, R28, 0x1, R15, P0 ;  /* 0x000000011c0fa824 */ /* 0x000fca00000e060f */
[----:B------:R1:W-:Y:S01]  /*1d8a0*/  @!P2 STG.E.U8 desc[UR38][R14.64+0x9], R19 ;  /* 0x000009130e00a986 */ /* 0x0003e2000c101126 */
[----:B------:R-:W-:Y:S02]  /*1d8b0*/  ISETP.LT.OR P2, PT, R26, 0xa, !P1 ;  /* 0x0000000a1a00780c */ /* 0x000fe40004f41670 */
[----:B-1----:R-:W-:Y:S01]  /*1d8c0*/  @!P3 IADD3 R14, P0, P4, R12, R16, R3 ;  /* 0x000000100c0eb210 */ /* 0x002fe20007c1e003 */
[----:B--2---:R-:W-:Y:S02]  /*1d8d0*/  FMUL R13, R29, UR33 ;  /* 0x000000211d0d7c20 */ /* 0x004fe40008400000 */
[----:B------:R-:W2:Y:S01]  /*1d8e0*/  LDL.LU R29, [R1+0x88] ;  /* 0x00008800011d7983 */ /* 0x000ea20000300800 */
[----:B------:R-:W-:Y:S02]  /*1d8f0*/  @!P3 IADD3.X R15, R28, R17, R4, P0, P4 ;  /* 0x000000111c0fb210 */ /* 0x000fe400007e8404 */
[----:B------:R-:W-:-:S05]  /*1d900*/  ISETP.LT.OR P0, PT, R26, 0x11, !P1 ;  /* 0x000000111a00780c */ /* 0x000fca0004f01670 */
[----:B------:R-:W0:Y:S01]  /*1d910*/  @!P2 LDC.64 R16, c[0x0][0x5c0] ;  /* 0x00017000ff10ab82 */ /* 0x000e220000000a00 */
[----:B------:R-:W4:Y:S04]  /*1d920*/  LDL.LU R38, [R1+0x8c] ;  /* 0x00008c0001267983 */ /* 0x000f280000300800 */
[----:B------:R1:W-:Y:S03]  /*1d930*/  @!P3 STG.E.U8 desc[UR38][R14.64+0x8], R20 ;  /* 0x000008140e00b986 */ /* 0x0003e6000c101126 */
[----:B-1----:R-:W1:Y:S01]  /*1d940*/  @!P0 LDC.64 R14, c[0x0][0x5c0] ;  /* 0x00017000ff0e8b82 */ /* 0x002e620000000a00 */
[----:B0-----:R-:W-:-:S04]  /*1d950*/  @!P2 IADD3 R16, P3, P4, R12, R16, R3 ;  /* 0x000000100c10a210 */ /* 0x001fc80007c7e003 */
[----:B------:R-:W-:-:S05]  /*1d960*/  @!P2 IADD3.X R17, R28, R17, R4, P3, P4 ;  /* 0x000000111c11a210 */ /* 0x000fca0001fe8404 */
[----:B------:R-:W-:Y:S01]  /*1d970*/  @!P2 STG.E.U8 desc[UR38][R16.64+0x9], R21 ;  /* 0x000009151000a986 */ /* 0x000fe2000c101126 */
[----:B-1----:R-:W-:-:S04]  /*1d980*/  @!P0 IADD3 R18, P3, P4, R12, R14, R3 ;  /* 0x0000000e0c128210 */ /* 0x002fc80007c7e003 */
[----:B------:R-:W-:Y:S02]  /*1d990*/  @!P0 IADD3.X R19, R28, R15, R4, P3, P4 ;  /* 0x0000000f1c138210 */ /* 0x000fe40001fe8404 */
[----:B------:R-:W-:-:S13]  /*1d9a0*/  ISETP.LT.OR P4, PT, R26, 0x12, !P1 ;  /* 0x000000121a00780c */ /* 0x000fda0004f81670 */
[----:B------:R-:W0:Y:S02]  /*1d9b0*/  @!P4 LDC.64 R14, c[0x0][0x5c0] ;  /* 0x00017000ff0ecb82 */ /* 0x000e240000000a00 */
[----:B0-----:R-:W-:-:S04]  /*1d9c0*/  @!P4 IADD3 R30, P3, P5, R12, R14, R3 ;  /* 0x0000000e0c1ec210 */ /* 0x001fc80007d7e003 */
[----:B------:R-:W-:Y:S02]  /*1d9d0*/  @!P4 IADD3.X R31, R28, R15, R4, P3, P5 ;  /* 0x0000000f1c1fc210 */ /* 0x000fe40001fea404 */
[C---:B------:R-:W-:Y:S02]  /*1d9e0*/  ISETP.LT.OR P3, PT, R26.reuse, 0x11, !P6 ;  /* 0x000000111a00780c */ /* 0x040fe40007761670 */
[----:B------:R-:W-:-:S11]  /*1d9f0*/  ISETP.LT.OR P5, PT, R26, 0x19, !P1 ;  /* 0x000000191a00780c */ /* 0x000fd60004fa1670 */
[----:B------:R-:W0:Y:S02]  /*1da00*/  @!P3 LDC.64 R14, c[0x0][0x5c0] ;  /* 0x00017000ff0ebb82 */ /* 0x000e240000000a00 */
[----:B------:R-:W-:Y:S02]  /*1da10*/  @P5 LOP3.LUT R0, R0, 0x1, RZ, 0xfc, !PT ;  /* 0x0000000100005812 */ /* 0x000fe400078efcff */
[----:B0-----:R-:W-:-:S05]  /*1da20*/  @!P3 IADD3 R14, P2, R12, R14, RZ ;  /* 0x0000000e0c0eb210 */ /* 0x001fca0007f5e0ff */
[----:B------:R-:W-:-:S05]  /*1da30*/  @!P3 IMAD.X R15, R28, 0x1, R15, P2 ;  /* 0x000000011c0fb824 */ /* 0x000fca00010e060f */
[----:B------:R0:W-:Y:S02]  /*1da40*/  @!P3 STG.E.U8 desc[UR38][R14.64+0x10], R22 ;  /* 0x000010160e00b986 */ /* 0x0001e4000c101126 */
[----:B0-----:R-:W0:Y:S02]  /*1da50*/  @!P5 LDC.64 R14, c[0x0][0x5c0] ;  /* 0x00017000ff0edb82 */ /* 0x001e240000000a00 */
[----:B0-----:R-:W-:-:S04]  /*1da60*/  @!P5 IADD3 R32, P2, P3, R12, R14, R3 ;  /* 0x0000000e0c20d210 */ /* 0x001fc80007b5e003 */
[----:B------:R-:W-:Y:S02]  /*1da70*/  @!P5 IADD3.X R33, R28, R15, R4, P2, P3 ;  /* 0x0000000f1c21d210 */ /* 0x000fe400017e6404 */
[C---:B------:R-:W-:Y:S02]  /*1da80*/  ISETP.LT.OR P2, PT, R26.reuse, 0x12, !P6 ;  /* 0x000000121a00780c */ /* 0x040fe40007741670 */
[----:B------:R-:W-:Y:S02]  /*1da90*/  ISETP.LT.OR P5, PT, R26, 0x1a, !P1 ;  /* 0x0000001a1a00780c */ /* 0x000fe40004fa1670 */
[C---:B------:R-:W-:Y:S02]  /*1daa0*/  LOP3.LUT P1, RZ, R0.reuse, 0x1, RZ, 0xc0, !PT ;  /* 0x0000000100ff7812 */ /* 0x040fe4000782c0ff */
[----:B------:R-:W-:-:S07]  /*1dab0*/  LOP3.LUT R0, R0, 0xfffffffb, RZ, 0xc0, !PT ;  /* 0xfffffffb00007812 */ /* 0x000fce00078ec0ff */
[----:B------:R-:W0:Y:S04]  /*1dac0*/  @!P2 LDC.64 R14, c[0x0][0x5c0] ;  /* 0x00017000ff0eab82 */ /* 0x000e280000000a00 */
[----:B------:R-:W-:-:S04]  /*1dad0*/  @P1 LOP3.LUT R5, R5, 0x4000000, RZ, 0xfc, !PT ;  /* 0x0400000005051812 */ /* 0x000fc800078efcff */
[----:B------:R-:W-:-:S04]  /*1dae0*/  LOP3.LUT R5, R5, 0xf7ffffff, RZ, 0xc0, !PT ;  /* 0xf7ffffff05057812 */ /* 0x000fc800078ec0ff */
[----:B------:R-:W-:Y:S02]  /*1daf0*/  @P5 LOP3.LUT R5, R5, 0x8000000, RZ, 0xfc, !PT ;  /* 0x0800000005055812 */ /* 0x000fe400078efcff */
[----:B0-----:R-:W-:-:S05]  /*1db00*/  @!P2 IADD3 R14, P3, R12, R14, RZ ;  /* 0x0000000e0c0ea210 */ /* 0x001fca0007f7e0ff */
[----:B------:R-:W-:-:S05]  /*1db10*/  @!P2 IMAD.X R15, R28, 0x1, R15, P3 ;  /* 0x000000011c0fa824 */ /* 0x000fca00018e060f */
[----:B------:R0:W-:Y:S04]  /*1db20*/  @!P2 STG.E.U8 desc[UR38][R14.64+0x11], R23 ;  /* 0x000011170e00a986 */ /* 0x0001e8000c101126 */
[----:B------:R-:W-:Y:S04]  /*1db30*/  @!P0 STG.E.U8 desc[UR38][R18.64+0x10], R232 ;  /* 0x000010e812008986 */ /* 0x000fe8000c101126 */
[----:B------:R-:W-:Y:S01]  /*1db40*/  @!P4 STG.E.U8 desc[UR38][R30.64+0x11], R233 ;  /* 0x000011e91e00c986 */ /* 0x000fe2000c101126 */
[----:B0-----:R-:W0:Y:S02]  /*1db50*/  @!P5 LDC.64 R14, c[0x0][0x5c0] ;  /* 0x00017000ff0edb82 */ /* 0x001e240000000a00 */
[----:B0-----:R-:W-:-:S04]  /*1db60*/  @!P5 IADD3 R24, P2, P3, R12, R14, R3 ;  /* 0x0000000e0c18d210 */ /* 0x001fc80007b5e003 */
[----:B------:R-:W-:Y:S02]  /*1db70*/  @!P5 IADD3.X R25, R28, R15, R4, P2, P3 ;  /* 0x0000000f1c19d210 */ /* 0x000fe400017e6404 */
[----:B------:R-:W-:-:S04]  /*1db80*/  ISETP.GE.AND P3, PT, R11, 0x81, PT ;  /* 0x000000810b00780c */ /* 0x000fc80003f66270 */
[C---:B------:R-:W-:Y:S02]  /*1db90*/  ISETP.LT.OR P0, PT, R26.reuse, 0x1, !P3 ;  /* 0x000000011a00780c */ /* 0x040fe40005f01670 */
[----:B------:R-:W-:-:S11]  /*1dba0*/  ISETP.LT.OR P5, PT, R26, 0x9, !P3 ;  /* 0x000000091a00780c */ /* 0x000fd60005fa1670 */
[----:B------:R-:W0:Y:S02]  /*1dbb0*/  @!P0 LDC.64 R14, c[0x0][0x5c0] ;  /* 0x00017000ff0e8b82 */ /* 0x000e240000000a00 */
[----:B------:R-:W-:-:S04]  /*1dbc0*/  @P5 LOP3.LUT R0, R0, 0x4, RZ, 0xfc, !PT ;  /* 0x0000000400005812 */ /* 0x000fc800078efcff */
[----:B------:R-:W-:Y:S02]  /*1dbd0*/  LOP3.LUT R0, R0, 0xfffffffd, RZ, 0xc0, !PT ;  /* 0xfffffffd00007812 */ /* 0x000fe400078ec0ff */
[----:B0-----:R-:W-:-:S04]  /*1dbe0*/  @!P0 IADD3 R20, P2, P6, R12, R14, R8 ;  /* 0x0000000e0c148210 */ /* 0x001fc80007e5e008 */
[----:B------:R-:W-:Y:S02]  /*1dbf0*/  @!P0 IADD3.X R21, R28, R15, R7, P2, P6 ;  /* 0x0000000f1c158210 */ /* 0x000fe400017ec407 */
[----:B------:R-:W-:-:S13]  /*1dc00*/  ISETP.LT.OR P2, PT, R26, 0x2, !P3 ;  /* 0x000000021a00780c */ /* 0x000fda0005f41670 */
[----:B------:R-:W0:Y:S02]  /*1dc10*/  @!P2 LDC.64 R14, c[0x0][0x5c0] ;  /* 0x00017000ff0eab82 */ /* 0x000e240000000a00 */
[----:B0-----:R-:W-:-:S04]  /*1dc20*/  @!P2 IADD3 R16, P1, P6, R12, R14, R8 ;  /* 0x0000000e0c10a210 */ /* 0x001fc80007e3e008 */
[----:B------:R-:W-:Y:S02]  /*1dc30*/  @!P2 IADD3.X R17, R28, R15, R7, P1, P6 ;  /* 0x0000000f1c11a210 */ /* 0x000fe40000fec407 */
[----:B------:R-:W-:-:S04]  /*1dc40*/  ISETP.GE.AND P1, PT, R11, 0x1, PT ;  /* 0x000000010b00780c */ /* 0x000fc80003f26270 */
[----:B------:R-:W-:-:S13]  /*1dc50*/  ISETP.LT.OR P4, PT, R26, 0x19, !P1 ;  /* 0x000000191a00780c */ /* 0x000fda0004f81670 */
[----:B------:R-:W0:Y:S02]  /*1dc60*/  @!P4 LDC.64 R14, c[0x0][0x5c0] ;  /* 0x00017000ff0ecb82 */ /* 0x000e240000000a00 */
        /* <DEDUP_REMOVED lines=8> */
[----:B------:R-:W-:-:S09]  /*1dcf0*/  LOP3.LUT P5, RZ, R5, 0x8000000, RZ, 0xc0, !PT ;  /* 0x0800000005ff7812 */ /* 0x000fd200078ac0ff */
[----:B------:R-:W0:Y:S02]  /*1dd00*/  @!P4 LDC.64 R14, c[0x0][0x5c0] ;  /* 0x00017000ff0ecb82 */ /* 0x000e240000000a00 */
[----:B------:R-:W-:Y:S02]  /*1dd10*/  @P1 LOP3.LUT R0, R0, 0x2, RZ, 0xfc, !PT ;  /* 0x0000000200001812 */ /* 0x000fe400078efcff */
[----:B------:R-:W-:Y:S02]  /*1dd20*/  F2FP.SATFINITE.E4M3.F32.PACK_AB_MERGE_C R13, RZ, R13, RZ ;  /* 0x0000000dff0d723e */ /* 0x000fe400048070ff */
[----:B------:R-:W-:Y:S02]  /*1dd30*/  LOP3.LUT R0, R0, 0xffffffef, RZ, 0xc0, !PT ;  /* 0xffffffef00007812 */ /* 0x000fe400078ec0ff */
[----:B0-----:R-:W-:-:S05]  /*1dd40*/  @!P4 IADD3 R14, P6, R12, R14, RZ ;  /* 0x0000000e0c0ec210 */ /* 0x001fca0007fde0ff */
[----:B------:R-:W-:-:S05]  /*1dd50*/  @!P4 IMAD.X R15, R28, 0x1, R15, P6 ;  /* 0x000000011c0fc824 */ /* 0x000fca00030e060f */
[----:B------:R0:W-:Y:S02]  /*1dd60*/  @!P4 STG.E.U8 desc[UR38][R14.64+0x19], R235 ;  /* 0x000019eb0e00c986 */ /* 0x0001e4000c101126 */
[----:B0-----:R-:W0:Y:S02]  /*1dd70*/  @!P1 LDC.64 R14, c[0x0][0x5c0] ;  /* 0x00017000ff0e9b82 */ /* 0x001e240000000a00 */
[----:B0-----:R-:W-:-:S04]  /*1dd80*/  @!P1 IADD3 R18, P4, P6, R12, R14, R8 ;  /* 0x0000000e0c129210 */ /* 0x001fc80007e9e008 */
[----:B------:R-:W-:Y:S02]  /*1dd90*/  @!P1 IADD3.X R19, R28, R15, R7, P4, P6 ;  /* 0x0000000f1c139210 */ /* 0x000fe400027ec407 */
[C---:B------:R-:W-:Y:S02]  /*1dda0*/  LOP3.LUT P1, RZ, R5.reuse, 0x4000000, RZ, 0xc0, !PT ;  /* 0x0400000005ff7812 */ /* 0x040fe4000782c0ff */
[----:B------:R-:W-:-:S11]  /*1ddb0*/  LOP3.LUT R5, R5, 0xfdffffff, RZ, 0xc0, !PT ;  /* 0xfdffffff05057812 */ /* 0x000fd600078ec0ff */
[----:B------:R-:W-:Y:S01]  /*1ddc0*/  @!P1 STG.E.U8 desc[UR38][R32.64+0x18], R236 ;  /* 0x000018ec20009986 */ /* 0x000fe2000c101126 */
[----:B------:R-:W-:-:S03]  /*1ddd0*/  ISETP.LT.OR P1, PT, R26, 0x11, !P3 ;  /* 0x000000111a00780c */ /* 0x000fc60005f21670 */
[----:B------:R-:W-:Y:S04]  /*1dde0*/  @!P5 STG.E.U8 desc[UR38][R24.64+0x19], R237 ;  /* 0x000019ed1800d986 */ /* 0x000fe8000c101126 */
[----:B------:R3:W-:Y:S06]  /*1ddf0*/  @!P0 STG.E.U8 desc[UR38][R20.64], R13 ;  /* 0x0000000d14008986 */ /* 0x0007ec000c101126 */
[----:B------:R-:W0:Y:S01]  /*1de00*/  @!P1 LDC.64 R14, c[0x0][0x5c0] ;  /* 0x00017000ff0e9b82 */ /* 0x000e220000000a00 */
[----:B------:R-:W-:Y:S01]  /*1de10*/  @P1 LOP3.LUT R5, R5, 0x2000000, RZ, 0xfc, !PT ;  /* 0x0200000005051812 */ /* 0x000fe200078efcff */
[----:B---3--:R-:W-:-:S02]  /*1de20*/  FMUL R13, R27, UR33 ;  /* 0x000000211b0d7c20 */ /* 0x008fc40008400000 */
[----:B------:R-:W3:Y:S03]  /*1de30*/  LDL.LU R27, [R1+0x90] ;  /* 0x00009000011b7983 */ /* 0x000ee60000300800 */
[----:B------:R-:W-:-:S05]  /*1de40*/  F2FP.SATFINITE.E4M3.F32.PACK_AB_MERGE_C R13, RZ, R13, RZ ;  /* 0x0000000dff0d723e */ /* 0x000fca00048070ff */
[----:B------:R2:W-:Y:S01]  /*1de50*/  @!P2 STG.E.U8 desc[UR38][R16.64+0x1], R13 ;  /* 0x0000010d1000a986 */ /* 0x0005e2000c101126 */
[----:B0-----:R-:W-:Y:S01]  /*1de60*/  @!P1 IADD3 R32, P4, P6, R12, R14, R8 ;  /* 0x0000000e0c209210 */ /* 0x001fe20007e9e008 */
[----:B--2---:R-:W-:-:S03]  /*1de70*/  FMUL R13, R29, UR33 ;  /* 0x000000211d0d7c20 */ /* 0x004fc60008400000 */
[----:B------:R-:W-:Y:S01]  /*1de80*/  @!P1 IADD3.X R33, R28, R15, R7, P4, P6 ;  /* 0x0000000f1c219210 */ /* 0x000fe200027ec407 */
[----:B------:R-:W2:Y:S01]  /*1de90*/  LDL.LU R29, [R1+0x94] ;  /* 0x00009400011d7983 */ /* 0x000ea20000300800 */
[C---:B------:R-:W-:Y:S02]  /*1dea0*/  ISETP.LT.OR P1, PT, R26.reuse, 0x12, !P3 ;  /* 0x000000121a00780c */ /* 0x040fe40005f21670 */
[----:B------:R-:W-:Y:S01]  /*1deb0*/  ISETP.LT.OR P0, PT, R26, 0x1a, !P3 ;  /* 0x0000001a1a00780c */ /* 0x000fe20005f01670 */
[----:B------:R-:W2:Y:S10]  /*1dec0*/  LDL.LU R40, [R1+0x98] ;  /* 0x0000980001287983 */ /* 0x000eb40000300800 */
[----:B------:R-:W0:Y:S01]  /*1ded0*/  @!P1 LDC.64 R14, c[0x0][0x5c0] ;  /* 0x00017000ff0e9b82 */ /* 0x000e220000000a00 */
[----:B------:R-:W-:-:S04]  /*1dee0*/  @P1 LOP3.LUT R0, R0, 0x10, RZ, 0xfc, !PT ;  /* 0x0000001000001812 */ /* 0x000fc800078efcff */
[----:B------:R-:W-:Y:S02]  /*1def0*/  LOP3.LUT R0, R0, 0xffffffdf, RZ, 0xc0, !PT ;  /* 0xffffffdf00007812 */ /* 0x000fe400078ec0ff */
        /* <DEDUP_REMOVED lines=8> */
[----:B------:R-:W-:Y:S02]  /*1df80*/  @P3 LOP3.LUT R5, R5, 0x100000, RZ, 0xfc, !PT ;  /* 0x0010000005053812 */ /* 0x000fe400078efcff */
[----:B------:R-:W-:Y:S02]  /*1df90*/  LOP3.LUT P3, RZ, R0, 0x40, RZ, 0xc0, !PT ;  /* 0x0000004000ff7812 */ /* 0x000fe4000786c0ff */
[----:B0-----:R-:W-:-:S04]  /*1dfa0*/  @!P1 IADD3 R34, P4, P5, R12, R14, R8 ;  /* 0x0000000e0c229210 */ /* 0x001fc80007d9e008 */
[----:B------:R-:W-:-:S07]  /*1dfb0*/  @!P1 IADD3.X R35, R28, R15, R7, P4, P5 ;  /* 0x0000000f1c239210 */ /* 0x000fce00027ea407 */
[----:B------:R-:W0:Y:S02]  /*1dfc0*/  @!P3 LDC.64 R14, c[0x0][0x5c0] ;  /* 0x00017000ff0ebb82 */ /* 0x000e240000000a00 */
[----:B0-----:R-:W-:-:S04]  /*1dfd0*/  @!P3 IADD3 R20, P0, P4, R12, R14, R8 ;  /* 0x0000000e0c14b210 */ /* 0x001fc80007c1e008 */
[----:B------:R-:W-:Y:S02]  /*1dfe0*/  @!P3 IADD3.X R21, R28, R15, R7, P0, P4 ;  /* 0x0000000f1c15b210 */ /* 0x000fe400007e8407 */
[----:B------:R-:W-:-:S04]  /*1dff0*/  ISETP.GE.AND P0, PT, R11, 0x89, PT ;  /* 0x000000890b00780c */ /* 0x000fc80003f06270 */
[----:B------:R-:W-:Y:S02]  /*1e000*/  ISETP.LT.OR P4, PT, R26, 0x1, !P0 ;  /* 0x000000011a00780c */ /* 0x000fe40004781670 */
[----:B------:R-:W-:-:S11]  /*1e010*/  ISETP.GE.AND P1, PT, R11, 0x101, PT ;  /* 0x000001010b00780c */ /* 0x000fd60003f26270 */
[----:B------:R-:W0:Y:S01]  /*1e020*/  @!P4 LDC.64 R16, c[0x0][0x5c0] ;  /* 0x00017000ff10cb82 */ /* 0x000e220000000a00 */
[----:B------:R-:W-:Y:S02]  /*1e030*/  ISETP.LT.OR P1, PT, R26, 0x1, !P1 ;  /* 0x000000011a00780c */ /* 0x000fe40004f21670 */
[----:B------:R-:W-:-:S04]  /*1e040*/  @!P4 IADD3 R14, P5, P6, R3, R12, R8 ;  /* 0x0000000c030ec210 */ /* 0x000fc80007ebe008 */
[----:B------:R-:W-:Y:S02]  /*1e050*/  @!P4 IADD3.X R24, R4, R28, R7, P5, P6 ;  /* 0x0000001c0418c210 */ /* 0x000fe40002fec407 */
[----:B------:R-:W-:Y:S02]  /*1e060*/  F2FP.SATFINITE.E4M3.F32.PACK_AB_MERGE_C R13, RZ, R13, RZ ;  /* 0x0000000dff0d723e */ /* 0x000fe400048070ff */
[----:B0-----:R-:W-:-:S03]  /*1e070*/  @!P4 IADD3 R16, P2, R14, R16, RZ ;  /* 0x000000100e10c210 */ /* 0x001fc60007f5e0ff */
[----:B------:R-:W0:Y:S02]  /*1e080*/  @!P1 LDC.64 R14, c[0x0][0x5c0] ;  /* 0x00017000ff0e9b82 */ /* 0x000e240000000a00 */
[----:B------:R-:W-:-:S05]  /*1e090*/  @!P4 IMAD.X R17, R24, 0x1, R17, P2 ;  /* 0x000000011811c824 */ /* 0x000fca00010e0611 */
[----:B------:R1:W-:Y:S01]  /*1e0a0*/  @!P4 STG.E.U8 desc[UR38][R16.64], R13 ;  /* 0x0000000d1000c986 */ /* 0x0003e2000c101126 */
[----:B------:R-:W-:Y:S02]  /*1e0b0*/  ISETP.LT.OR P4, PT, R26, 0x2, !P0 ;  /* 0x000000021a00780c */ /* 0x000fe40004781670 */
[----:B0-----:R-:W-:-:S04]  /*1e0c0*/  @!P1 IADD3 R36, P5, P6, R12, R14, R10 ;  /* 0x0000000e0c249210 */ /* 0x001fc80007ebe00a */
[----:B------:R-:W-:-:S07]  /*1e0d0*/  @!P1 IADD3.X R37, R28, R15, R9, P5, P6 ;  /* 0x0000000f1c259210 */ /* 0x000fce0002fec409 */
[----:B------:R-:W0:Y:S01]  /*1e0e0*/  @!P4 LDC.64 R14, c[0x0][0x5c0] ;  /* 0x00017000ff0ecb82 */ /* 0x000e220000000a00 */
[----:B-1----:R-:W-:-:S04]  /*1e0f0*/  @!P4 IADD3 R16, P2, P5, R3, R12, R8 ;  /* 0x0000000c0310c210 */ /* 0x002fc80007d5e008 */
[----:B------:R-:W-:Y:S02]  /*1e100*/  @!P4 IADD3.X R13, R4, R28, R7, P2, P5 ;  /* 0x0000001c040dc210 */ /* 0x000fe400017ea407 */
[----:B------:R-:W-:-:S04]  /*1e110*/  LOP3.LUT R5, R5, 0xffbfffff, RZ, 0xc0, !PT ;  /* 0xffbfffff05057812 */ /* 0x000fc800078ec0ff */
[----:B------:R-:W-:Y:S02]  /*1e120*/  @P3 LOP3.LUT R5, R5, 0x400000, RZ, 0xfc, !PT ;  /* 0x0040000005053812 */ /* 0x000fe400078efcff */
[----:B0-----:R-:W-:-:S05]  /*1e130*/  @!P4 IADD3 R16, P2, R16, R14, RZ ;  /* 0x0000000e1010c210 */ /* 0x001fca0007f5e0ff */
[----:B------:R-:W-:Y:S02]  /*1e140*/  @!P4 IMAD.X R17, R13, 0x1, R15, P2 ;  /* 0x000000010d11c824 */ /* 0x000fe400010e060f */
[----:B----4-:R-:W-:Y:S01]  /*1e150*/  FMUL R13, R38, UR33 ;  /* 0x00000021260d7c20 */ /* 0x010fe20008400000 */
[----:B------:R-:W-:-:S04]  /*1e160*/  LOP3.LUT P3, RZ, R0, 0x4, RZ, 0xc0, !PT ;  /* 0x0000000400ff7812 */ /* 0x000fc8000786c0ff */
[----:B------:R-:W-:-:S05]  /*1e170*/  F2FP.SATFINITE.E4M3.F32.PACK_AB_MERGE_C R13, RZ, R13, RZ ;  /* 0x0000000dff0d723e */ /* 0x000fca00048070ff */
[----:B------:R3:W-:Y:S02]  /*1e180*/  @!P4 STG.E.U8 desc[UR38][R16.64+0x1], R13 ;  /* 0x0000010d1000c986 */ /* 0x0007e4000c101126 */
[----:B---3--:R-:W-:-:S05]  /*1e190*/  FMUL R13, R27, UR33 ;  /* 0x000000211b0d7c20 */ /* 0x008fca0008400000 */
[----:B------:R-:W-:-:S05]  /*1e1a0*/  F2FP.SATFINITE.E4M3.F32.PACK_AB_MERGE_C R13, RZ, R13, RZ ;  /* 0x0000000dff0d723e */ /* 0x000fca00048070ff */
[----:B------:R2:W-:Y:S02]  /*1e1b0*/  @!P3 STG.E.U8 desc[UR38][R22.64+0x8], R13 ;  /* 0x0000080d1600b986 */ /* 0x0005e4000c101126 */
[----:B--2---:R-:W-:Y:S02]  /*1e1c0*/  FMUL R13, R29, UR33 ;  /* 0x000000211d0d7c20 */ /* 0x004fe40008400000 */
[----:B------:R-:W2:Y:S01]  /*1e1d0*/  LDL.LU R29, [R1+0x9c] ;  /* 0x00009c00011d7983 */ /* 0x000ea20000300800 */
[----:B------:R-:W-:Y:S02]  /*1e1e0*/  ISETP.GE.AND P6, PT, R11, 0x101, PT ;  /* 0x000001010b00780c */ /* 0x000fe40003fc6270 */
[----:B------:R-:W-:Y:S01]  /*1e1f0*/  LOP3.LUT R5, R5, 0xffdfffff, RZ, 0xc0, !PT ;  /* 0xffdfffff05057812 */ /* 0x000fe200078ec0ff */
[----:B------:R-:W3:Y:S01]  /*1e200*/  LDL.LU R45, [R1+0xa0] ;  /* 0x0000a000012d7983 */ /* 0x000ee20000300800 */
[----:B------:R-:W-:Y:S02]  /*1e210*/  ISETP.LT.OR P2, PT, R26, 0x2, !P6 ;  /* 0x000000021a00780c */ /* 0x000fe40007741670 */
[----:B------:R-:W-:Y:S01]  /*1e220*/  LOP3.LUT R0, R0, 0xffffff7f, RZ, 0xc0, !PT ;  /* 0xffffff7f00007812 */ /* 0x000fe200078ec0ff */
[----:B------:R-:W4:Y:S10]  /*1e230*/  LDL.LU R44, [R1+0xa4] ;  /* 0x0000a400012c7983 */ /* 0x000f340000300800 */
[----:B------:R-:W0:Y:S01]  /*1e240*/  @!P2 LDC.64 R14, c[0x0][0x5c0] ;  /* 0x00017000ff0eab82 */ /* 0x000e220000000a00 */
[----:B------:R-:W-:-:S02]  /*1e250*/  @P2 LOP3.LUT R5, R5, 0x200000, RZ, 0xfc, !PT ;  /* 0x0020000005052812 */ /* 0x000fc400078efcff */
[----:B0-----:R-:W-:-:S04]  /*1e260*/  @!P2 IADD3 R24, P5, P6, R12, R14, R10 ;  /* 0x0000000e0c18a210 */ /* 0x001fc80007ebe00a */
[----:B------:R-:W-:Y:S02]  /*1e270*/  @!P2 IADD3.X R25, R28, R15, R9, P5, P6 ;  /* 0x0000000f1c19a210 */ /* 0x000fe40002fec409 */
[----:B------:R-:W-:-:S04]  /*1e280*/  ISETP.GE.AND P2, PT, R11, 0x101, PT ;  /* 0x000001010b00780c */ /* 0x000fc80003f46270 */
[----:B------:R-:W-:-:S13]  /*1e290*/  ISETP.LT.OR P6, PT, R26, 0x9, !P2 ;  /* 0x000000091a00780c */ /* 0x000fda00057c1670 */
[----:B------:R-:W0:Y:S01]  /*1e2a0*/  @!P6 LDC.64 R14, c[0x0][0x5c0] ;  /* 0x00017000ff0eeb82 */ /* 0x000e220000000a00 */
[----:B------:R-:W-:Y:S02]  /*1e2b0*/  ISETP.LT.OR P3, PT, R26, 0xa, !P2 ;  /* 0x0000000a1a00780c */ /* 0x000fe40005761670 */
[----:B0-----:R-:W-:-:S04]  /*1e2c0*/  @!P6 IADD3 R38, P4, P5, R12, R14, R10 ;  /* 0x0000000e0c26e210 */ /* 0x001fc80007d9e00a */
[----:B------:R-:W-:-:S07]  /*1e2d0*/  @!P6 IADD3.X R39, R28, R15, R9, P4, P5 ;  /* 0x0000000f1c27e210 */ /* 0x000fce00027ea409 */
[----:B------:R-:W0:Y:S01]  /*1e2e0*/  @!P3 LDC.64 R14, c[0x0][0x5c0] ;  /* 0x00017000ff0ebb82 */ /* 0x000e220000000a00 */
[----:B------:R-:W-:-:S04]  /*1e2f0*/  @P1 LOP3.LUT R0, R0, 0x80, RZ, 0xfc, !PT ;  /* 0x0000008000001812 */ /* 0x000fc800078efcff */
[C---:B------:R-:W-:Y:S02]  /*1e300*/  LOP3.LUT P1, RZ, R0.reuse, 0x2, RZ, 0xc0, !PT ;  /* 0x0000000200ff7812 */ /* 0x040fe4000782c0ff */
[----:B------:R-:W-:Y:S02]  /*1e310*/  LOP3.LUT R0, R0, 0xfffffeff, RZ, 0xc0, !PT ;  /* 0xfffffeff00007812 */ /* 0x000fe400078ec0ff */
[----:B0-----:R-:W-:-:S04]  /*1e320*/  @!P3 IADD3 R22, P4, P5, R12, R14, R10 ;  /* 0x0000000e0c16b210 */ /* 0x001fc80007d9e00a */
[----:B------:R-:W-:Y:S02]  /*1e330*/  @!P3 IADD3.X R23, R28, R15, R9, P4, P5 ;  /* 0x0000000f1c17b210 */ /* 0x000fe400027ea409 */
[----:B------:R-:W-:Y:S02]  /*1e340*/  ISETP.LT.OR P4, PT, R26, 0x9, !P0 ;  /* 0x000000091a00780c */ /* 0x000fe40004781670 */
[----:B------:R-:W-:-:S04]  /*1e350*/  @P6 LOP3.LUT R0, R0, 0x100, RZ, 0xfc, !PT ;  /* 0x0000010000006812 */ /* 0x000fc800078efcff */
[----:B------:R-:W-:-:S07]  /*1e360*/  LOP3.LUT R0, R0, 0xfffffffb, RZ, 0xc0, !PT ;  /* 0xfffffffb00007812 */ /* 0x000fce00078ec0ff */
[----:B------:R-:W0:Y:S01]  /*1e370*/  @!P4 LDC.64 R16, c[0x0][0x5c0] ;  /* 0x00017000ff10cb82 */ /* 0x000e220000000a00 */
[----:B------:R-:W-:Y:S02]  /*1e380*/  @P3 LOP3.LUT R0, R0, 0x4, RZ, 0xfc, !PT ;  /* 0x0000000400003812 */ /* 0x000fe400078efcff */
[----:B------:R-:W-:Y:S02]  /*1e390*/  ISETP.LT.OR P3, PT, R26, 0x11, !P2 ;  /* 0x000000111a00780c */ /* 0x000fe40005761670 */
[----:B------:R-:W-:Y:S02]  /*1e3a0*/  F2FP.SATFINITE.E4M3.F32.PACK_AB_MERGE_C R13, RZ, R13, RZ ;  /* 0x0000000dff0d723e */ /* 0x000fe400048070ff */
[----:B------:R-:W-:-:S03]  /*1e3b0*/  @!P4 IADD3 R14, P5, P6, R3, R12, R8 ;  /* 0x0000000c030ec210 */ /* 0x000fc60007ebe008 */
[----:B------:R1:W-:Y:S01]  /*1e3c0*/  @!P1 STG.E.U8 desc[UR38][R18.64+0x9], R13 ;  /* 0x0000090d12009986 */ /* 0x0003e2000c101126 */
[----:B------:R-:W-:Y:S02]  /*1e3d0*/  @!P4 IADD3.X R27, R4, R28, R7, P5, P6 ;  /* 0x0000001c041bc210 */ /* 0x000fe40002fec407 */
[----:B0-----:R-:W-:-:S03]  /*1e3e0*/  @!P4 IADD3 R16, P1, R14, R16, RZ ;  /* 0x000000100e10c210 */ /* 0x001fc60007f3e0ff */
[----:B------:R-:W0:Y:S01]  /*1e3f0*/  @!P3 LDC.64 R14, c[0x0][0x5c0] ;  /* 0x00017000ff0ebb82 */ /* 0x000e220000000a00 */
[----:B-1----:R-:W-:Y:S01]  /*1e400*/  FMUL R13, R40, UR33 ;  /* 0x00000021280d7c20 */ /* 0x002fe20008400000 */
[----:B------:R-:W-:-:S04]  /*1e410*/  @!P4 IMAD.X R17, R27, 0x1, R17, P1 ;  /* 0x000000011b11c824 */ /* 0x000fc800008e0611 */
[----:B------:R-:W-:-:S05]  /*1e420*/  F2FP.SATFINITE.E4M3.F32.PACK_AB_MERGE_C R13, RZ, R13, RZ ;  /* 0x0000000dff0d723e */ /* 0x000fca00048070ff */
[----:B------:R1:W-:Y:S01]  /*1e430*/  @!P4 STG.E.U8 desc[UR38][R16.64+0x8], R13 ;  /* 0x0000080d1000c986 */ /* 0x0003e2000c101126 */
[----:B------:R-:W-:Y:S02]  /*1e440*/  ISETP.LT.OR P4, PT, R26, 0xa, !P0 ;  /* 0x0000000a1a00780c */ /* 0x000fe40004781670 */
[----:B0-----:R-:W-:-:S04]  /*1e450*/  @!P3 IADD3 R42, P5, P6, R12, R14, R10 ;  /* 0x0000000e0c2ab210 */ /* 0x001fc80007ebe00a */
[----:B------:R-:W-:-:S07]  /*1e460*/  @!P3 IADD3.X R43, R28, R15, R9, P5, P6 ;  /* 0x0000000f1c2bb210 */ /* 0x000fce0002fec409 */
[----:B------:R-:W0:Y:S01]  /*1e470*/  @!P4 LDC.64 R14, c[0x0][0x5c0] ;  /* 0x00017000ff0ecb82 */ /* 0x000e220000000a00 */
[----:B-1----:R-:W-:-:S04]  /*1e480*/  @!P4 IADD3 R16, P5, P6, R3, R12, R8 ;  /* 0x0000000c0310c210 */ /* 0x002fc80007ebe008 */
[----:B------:R-:W-:Y:S02]  /*1e490*/  @!P4 IADD3.X R13, R4, R28, R7, P5, P6 ;  /* 0x0000001c040dc210 */ /* 0x000fe40002fec407 */
[----:B0-----:R-:W-:-:S05]  /*1e4a0*/  @!P4 IADD3 R16, P5, R16, R14, RZ ;  /* 0x0000000e1010c210 */ /* 0x001fca0007fbe0ff */
[----:B------:R-:W-:Y:S02]  /*1e4b0*/  @!P4 IMAD.X R17, R13, 0x1, R15, P5 ;  /* 0x000000010d11c824 */ /* 0x000fe400028e060f */
[----:B--2---:R-:W-:Y:S02]  /*1e4c0*/  FMUL R13, R29, UR33 ;  /* 0x000000211d0d7c20 */ /* 0x004fe40008400000 */
[----:B------:R-:W2:Y:S01]  /*1e4d0*/  LDL.LU R29, [R1+0xa8] ;  /* 0x0000a800011d7983 */ /* 0x000ea20000300800 */
[----:B------:R-:W-:-:S13]  /*1e4e0*/  ISETP.LT.OR P1, PT, R26, 0x12, !P2 ;  /* 0x000000121a00780c */ /* 0x000fda0005721670 */
[----:B------:R-:W0:Y:S01]  /*1e4f0*/  @!P1 LDC.64 R14, c[0x0][0x5c0] ;  /* 0x00017000ff0e9b82 */ /* 0x000e220000000a00 */
[----:B------:R-:W-:-:S04]  /*1e500*/  LOP3.LUT R0, R0, 0xfffffbff, RZ, 0xc0, !PT ;  /* 0xfffffbff00007812 */ /* 0x000fc800078ec0ff */
[----:B------:R-:W-:-:S04]  /*1e510*/  @P3 LOP3.LUT R0, R0, 0x400, RZ, 0xfc, !PT ;  /* 0x0000040000003812 */ /* 0x000fc800078efcff */
[C---:B------:R-:W-:Y:S02]  /*1e520*/  LOP3.LUT P3, RZ, R0.reuse, 0x10, RZ, 0xc0, !PT ;  /* 0x0000001000ff7812 */ /* 0x040fe4000786c0ff */
[----:B------:R-:W-:Y:S02]  /*1e530*/  LOP3.LUT R0, R0, 0xfffffffd, RZ, 0xc0, !PT ;  /* 0xfffffffd00007812 */ /* 0x000fe400078ec0ff */
[----:B------:R-:W-:Y:S02]  /*1e540*/  F2FP.SATFINITE.E4M3.F32.PACK_AB_MERGE_C R13, RZ, R13, RZ ;  /* 0x0000000dff0d723e */ /* 0x000fe400048070ff */
[----:B------:R-:W-:Y:S02]  /*1e550*/  @P1 LOP3.LUT R0, R0, 0x2, RZ, 0xfc, !PT ;  /* 0x0000000200001812 */ /* 0x000fe400078efcff */
[----:B0-----:R-:W-:Y:S01]  /*1e560*/  @!P1 IADD3 R18, P5, P6, R12, R14, R10 ;  /* 0x0000000e0c129210 */ /* 0x001fe20007ebe00a */
[----:B------:R3:W-:Y:S03]  /*1e570*/  @!P4 STG.E.U8 desc[UR38][R16.64+0x9], R13 ;  /* 0x0000090d1000c986 */ /* 0x0007e6000c101126 */
[----:B------:R-:W-:-:S02]  /*1e580*/  @!P1 IADD3.X R19, R28, R15, R9, P5, P6 ;  /* 0x0000000f1c139210 */ /* 0x000fc40002fec409 */
[----:B------:R-:W-:Y:S01]  /*1e590*/  LOP3.LUT P1, RZ, R5, 0x2000000, RZ, 0xc0, !PT ;  /* 0x0200000005ff7812 */ /* 0x000fe2000782c0ff */
[----:B---3--:R-:W-:Y:S02]  /*1e5a0*/  FMUL R13, R45, UR33 ;  /* 0x000000212d0d7c20 */ /* 0x008fe40008400000 */
[----:B------:R-:W3:Y:S03]  /*1e5b0*/  LDL.LU R45, [R1+0xac] ;  /* 0x0000ac00012d7983 */ /* 0x000ee60000300800 */
[----:B------:R-:W-:-:S07]  /*1e5c0*/  F2FP.SATFINITE.E4M3.F32.PACK_AB_MERGE_C R13, RZ, R13, RZ ;  /* 0x0000000dff0d723e */ /* 0x000fce00048070ff */
[----:B------:R4:W-:Y:S02]  /*1e5d0*/  @!P1 STG.E.U8 desc[UR38][R32.64+0x10], R13 ;  /* 0x0000100d20009986 */ /* 0x0009e4000c101126 */
[----:B----4-:R-:W-:Y:S02]  /*1e5e0*/  FMUL R13, R44, UR33 ;  /* 0x000000212c0d7c20 */ /* 0x010fe40008400000 */
[----:B------:R-:W4:Y:S03]  /*1e5f0*/  LDL.LU R44, [R1+0xb0] ;  /* 0x0000b000012c7983 */ /* 0x000f260000300800 */
[----:B------:R-:W-:-:S05]  /*1e600*/  F2FP.SATFINITE.E4M3.F32.PACK_AB_MERGE_C R13, RZ, R13, RZ ;  /* 0x0000000dff0d723e */ /* 0x000fca00048070ff */
[----:B------:R2:W-:Y:S01]  /*1e610*/  @!P3 STG.E.U8 desc[UR38][R30.64+0x11], R13 ;  /* 0x0000110d1e00b986 */ /* 0x0005e2000c101126 */
[----:B------:R-:W-:-:S13]  /*1e620*/  ISETP.LT.OR P6, PT, R26, 0x19, !P2 ;  /* 0x000000191a00780c */ /* 0x000fda00057c1670 */
[----:B------:R-:W0:Y:S01]  /*1e630*/  @!P6 LDC.64 R14, c[0x0][0x5c0] ;  /* 0x00017000ff0eeb82 */ /* 0x000e220000000a00 */
[----:B------:R-:W-:Y:S02]  /*1e640*/  ISETP.LT.OR P2, PT, R26, 0x1a, !P2 ;  /* 0x0000001a1a00780c */ /* 0x000fe40005741670 */
[----:B0-----:R-:W-:-:S04]  /*1e650*/  @!P6 IADD3 R40, P4, P5, R12, R14, R10 ;  /* 0x0000000e0c28e210 */ /* 0x001fc80007d9e00a */
[----:B------:R-:W-:-:S07]  /*1e660*/  @!P6 IADD3.X R41, R28, R15, R9, P4, P5 ;  /* 0x0000000f1c29e210 */ /* 0x000fce00027ea409 */
[----:B------:R-:W0:Y:S01]  /*1e670*/  @!P2 LDC.64 R14, c[0x0][0x5c0] ;  /* 0x00017000ff0eab82 */ /* 0x000e220000000a00 */
[----:B--2---:R-:W-:Y:S02]  /*1e680*/  FMUL R13, R29, UR33 ;  /* 0x000000211d0d7c20 */ /* 0x004fe40008400000 */
[----:B------:R-:W2:Y:S01]  /*1e690*/  LDL.LU R29, [R1+0xb4] ;  /* 0x0000b400011d7983 */ /* 0x000ea20000300800 */
[----:B------:R-:W-:Y:S02]  /*1e6a0*/  LOP3.LUT R0, R0, 0xffffefff, RZ, 0xc0, !PT ;  /* 0xffffefff00007812 */ /* 0x000fe400078ec0ff */
[----:B0-----:R-:W-:Y:S01]  /*1e6b0*/  @!P2 IADD3 R32, P4, P5, R12, R14, R10 ;  /* 0x0000000e0c20a210 */ /* 0x001fe20007d9e00a */
[----:B------:R-:W2:Y:S01]  /*1e6c0*/  LDL.LU R47, [R1+0xb8] ;  /* 0x0000b800012f7983 */ /* 0x000ea20000300800 */
[----:B------:R-:W-:Y:S02]  /*1e6d0*/  @P6 LOP3.LUT R0, R0, 0x1000, RZ, 0xfc, !PT ;  /* 0x0000100000006812 */ /* 0x000fe400078efcff */
[----:B------:R-:W-:Y:S01]  /*1e6e0*/  @!P2 IADD3.X R33, R28, R15, R9, P4, P5 ;  /* 0x0000000f1c21a210 */ /* 0x000fe200027ea409 */
[----:B------:R-:W2:Y:S01]  /*1e6f0*/  LDL.LU R46, [R1+0xbc] ;  /* 0x0000bc00012e7983 */ /* 0x000ea20000300800 */
[----:B------:R-:W-:-:S02]  /*1e700*/  ISETP.LT.OR P4, PT, R26, 0x11, !P0 ;  /* 0x000000111a00780c */ /* 0x000fc40004781670 */
[----:B------:R-:W-:-:S04]  /*1e710*/  LOP3.LUT R0, R0, 0xfffff7ff, RZ, 0xc0, !PT ;  /* 0xfffff7ff00007812 */ /* 0x000fc800078ec0ff */
[----:B------:R-:W-:-:S04]  /*1e720*/  @P2 LOP3.LUT R0, R0, 0x800, RZ, 0xfc, !PT ;  /* 0x0000080000002812 */ /* 0x000fc800078efcff */
[----:B------:R-:W-:-:S03]  /*1e730*/  LOP3.LUT P2, RZ, R0, 0x20, RZ, 0xc0, !PT ;  /* 0x0000002000ff7812 */ /* 0x000fc6000784c0ff */
[----:B------:R-:W0:Y:S01]  /*1e740*/  @!P4 LDC.64 R16, c[0x0][0x5c0] ;  /* 0x00017000ff10cb82 */ /* 0x000e220000000a00 */
[C---:B------:R-:W-:Y:S02]  /*1e750*/  LOP3.LUT P1, RZ, R5.reuse, 0x1000000, RZ, 0xc0, !PT ;  /* 0x0100000005ff7812 */ /* 0x040fe4000782c0ff */
[----:B------:R-:W-:-:S07]  /*1e760*/  LOP3.LUT R5, R5, 0xff7fffff, RZ, 0xc0, !PT ;  /* 0xff7fffff05057812 */ /* 0x000fce00078ec0ff */
[----:B------:R-:W-:Y:S02]  /*1e770*/  @P2 LOP3.LUT R5, R5, 0x800000, RZ, 0xfc, !PT ;  /* 0x0080000005052812 */ /* 0x000fe400078efcff */
[----:B------:R-:W-:Y:S02]  /*1e780*/  ISETP.LT.OR P2, PT, R26, 0x21, !P1 ;  /* 0x000000211a00780c */ /* 0x000fe40004f41670 */
[----:B------:R-:W-:-:S04]  /*1e790*/  @!P4 IADD3 R14, P5, P6, R3, R12, R8 ;  /* 0x0000000c030ec210 */ /* 0x000fc80007ebe008 */
[----:B------:R-:W-:Y:S02]  /*1e7a0*/  @!P4 IADD3.X R27, R4, R28, R7, P5, P6 ;  /* 0x0000001c041bc210 */ /* 0x000fe40002fec407 */
[----:B0-----:R-:W-:-:S05]  /*1e7b0*/  @!P4 IADD3 R16, P3, R14, R16, RZ ;  /* 0x000000100e10c210 */ /* 0x001fca0007f7e0ff */
[----:B------:R-:W0:Y:S01]  /*1e7c0*/  @!P2 LDC.64 R14, c[0x0][0x5c0] ;  /* 0x00017000ff0eab82 */ /* 0x000e220000000a00 */
[----:B------:R-:W-:Y:S01]  /*1e7d0*/  F2FP.SATFINITE.E4M3.F32.PACK_AB_MERGE_C R13, RZ, R13, RZ ;  /* 0x0000000dff0d723e */ /* 0x000fe200048070ff */
        /* <DEDUP_REMOVED lines=8> */
[----:B------:R-:W-:Y:S02]  /*1e860*/  LOP3.LUT P2, RZ, R5, 0x800000, RZ, 0xc0, !PT ;  /* 0x0080000005ff7812 */ /* 0x000fe4000784c0ff */
[----:B0-----:R-:W-:-:S05]  /*1e870*/  @!P4 IADD3 R16, P5, R16, R14, RZ ;  /* 0x0000000e1010c210 */ /* 0x001fca0007fbe0ff */
[----:B------:R-:W-:Y:S02]  /*1e880*/  @!P4 IMAD.X R17, R13, 0x1, R15, P5 ;  /* 0x000000010d11c824 */ /* 0x000fe400028e060f */
[----:B---3--:R-:W-:-:S05]  /*1e890*/  FMUL R13, R45, UR33 ;  /* 0x000000212d0d7c20 */ /* 0x008fca0008400000 */
[----:B------:R-:W-:-:S05]  /*1e8a0*/  F2FP.SATFINITE.E4M3.F32.PACK_AB_MERGE_C R13, RZ, R13, RZ ;  /* 0x0000000dff0d723e */ /* 0x000fca00048070ff */
[----:B------:R4:W-:Y:S02]  /*1e8b0*/  @!P4 STG.E.U8 desc[UR38][R16.64+0x11], R13 ;  /* 0x0000110d1000c986 */ /* 0x0009e4000c101126 */
[----:B----4-:R-:W-:-:S05]  /*1e8c0*/  FMUL R13, R44, UR33 ;  /* 0x000000212c0d7c20 */ /* 0x010fca0008400000 */
[----:B------:R-:W-:-:S05]  /*1e8d0*/  F2FP.SATFINITE.E4M3.F32.PACK_AB_MERGE_C R13, RZ, R13, RZ ;  /* 0x0000000dff0d723e */ /* 0x000fca00048070ff */
[----:B------:R2:W-:Y:S01]  /*1e8e0*/  @!P2 STG.E.U8 desc[UR38][R34.64+0x18], R13 ;  /* 0x0000180d2200a986 */ /* 0x0005e2000c101126 */
[----:B------:R-:W-:-:S13]  /*1e8f0*/  ISETP.LT.OR P3, PT, R26, 0x22, !P1 ;  /* 0x000000221a00780c */ /* 0x000fda0004f61670 */
[----:B------:R-:W0:Y:S02]  /*1e900*/  @!P3 LDC.64 R14, c[0x0][0x5c0] ;  /* 0x00017000ff0ebb82 */ /* 0x000e240000000a00 */
[----:B0-----:R-:W-:Y:S01]  /*1e910*/  @!P3 IADD3 R30, P5, P6, R12, R14, R3 ;  /* 0x0000000e0c1eb210 */ /* 0x001fe20007ebe003 */
[----:B--2---:R-:W-:Y:S02]  /*1e920*/  FMUL R13, R29, UR33 ;  /* 0x000000211d0d7c20 */ /* 0x004fe40008400000 */
[----:B------:R-:W2:Y:S01]  /*1e930*/  LDL.LU R29, [R1+0xc0] ;  /* 0x0000c000011d7983 */ /* 0x000ea20000300800 */
[----:B------:R-:W-:Y:S02]  /*1e940*/  @!P3 IADD3.X R31, R28, R15, R4, P5, P6 ;  /* 0x0000000f1c1fb210 */ /* 0x000fe40002fec404 */
[----:B------:R-:W-:Y:S01]  /*1e950*/  ISETP.LT.OR P6, PT, R26, 0x29, !P1 ;  /* 0x000000291a00780c */ /* 0x000fe20004fc1670 */
[----:B------:R-:W3:-:S12]  /*1e960*/  LDL.LU R53, [R1+0xc4] ;  /* 0x0000c40001357983 */ /* 0x000ed80000300800 */
        /* <DEDUP_REMOVED lines=8> */
[----:B------:R-:W-:-:S11]  /*1e9f0*/  LOP3.LUT P3, RZ, R5, 0x400000, RZ, 0xc0, !PT ;  /* 0x0040000005ff7812 */ /* 0x000fd6000786c0ff */
[----:B------:R-:W0:Y:S01]  /*1ea00*/  @!P4 LDC.64 R16, c[0x0][0x5c0] ;  /* 0x00017000ff10cb82 */ /* 0x000e220000000a00 */
        /* <DEDUP_REMOVED lines=19> */
[----:B------:R-:W-:-:S05]  /*1eb40*/  FMUL R13, R46, UR33 ;  /* 0x000000212e0d7c20 */ /* 0x000fca0008400000 */
[----:B------:R-:W-:-:S05]  /*1eb50*/  F2FP.SATFINITE.E4M3.F32.PACK_AB_MERGE_C R13, RZ, R13, RZ ;  /* 0x0000000dff0d723e */ /* 0x000fca00048070ff */
[----:B------:R2:W-:Y:S01]  /*1eb60*/  @!P4 STG.E.U8 desc[UR38][R16.64+0x19], R13 ;  /* 0x0000190d1000c986 */ /* 0x0005e2000c101126 */
[----:B------:R-:W-:-:S13]  /*1eb70*/  ISETP.LT.OR P3, PT, R26, 0x32, !P1 ;  /* 0x000000321a00780c */ /* 0x000fda0004f61670 */
[----:B------:R-:W0:Y:S01]  /*1eb80*/  @!P3 LDC.64 R14, c[0x0][0x5c0] ;  /* 0x00017000ff0ebb82 */ /* 0x000e220000000a00 */
[----:B--2---:R-:W-:Y:S02]  /*1eb90*/  FMUL R13, R29, UR33 ;  /* 0x000000211d0d7c20 */ /* 0x004fe40008400000 */
[----:B------:R-:W2:Y:S01]  /*1eba0*/  LDL.LU R29, [R1+0xc8] ;  /* 0x0000c800011d7983 */ /* 0x000ea20000300800 */
[----:B0-----:R-:W-:Y:S02]  /*1ebb0*/  @!P3 IADD3 R34, P5, P6, R12, R14, R3 ;  /* 0x0000000e0c22b210 */ /* 0x001fe40007ebe003 */
[----:B------:R-:W-:Y:S01]  /*1ebc0*/  LOP3.LUT R0, R0, 0xffff7fff, RZ, 0xc0, !PT ;  /* 0xffff7fff00007812 */ /* 0x000fe200078ec0ff */
[----:B------:R-:W4:Y:S01]  /*1ebd0*/  LDL.LU R52, [R1+0xcc] ;  /* 0x0000cc0001347983 */ /* 0x000f220000300800 */
[----:B------:R-:W-:Y:S02]  /*1ebe0*/  @!P3 IADD3.X R35, R28, R15, R4, P5, P6 ;  /* 0x0000000f1c23b210 */ /* 0x000fe40002fec404 */
[----:B------:R-:W-:-:S02]  /*1ebf0*/  ISETP.LT.OR P6, PT, R26, 0x39, !P1 ;  /* 0x000000391a00780c */ /* 0x000fc40004fc1670 */
[----:B------:R-:W-:Y:S02]  /*1ec00*/  @P2 LOP3.LUT R0, R0, 0x8000, RZ, 0xfc, !PT ;  /* 0x0000800000002812 */ /* 0x000fe400078efcff */
[C---:B------:R-:W-:Y:S02]  /*1ec10*/  LOP3.LUT P2, RZ, R5.reuse, 0x200000, RZ, 0xc0, !PT ;  /* 0x0020000005ff7812 */ /* 0x040fe4000784c0ff */
[----:B------:R-:W-:-:S04]  /*1ec20*/  LOP3.LUT R5, R5, 0xffff7fff, RZ, 0xc0, !PT ;  /* 0xffff7fff05057812 */ /* 0x000fc800078ec0ff */
[----:B------:R-:W-:-:S03]  /*1ec30*/  @P0 LOP3.LUT R5, R5, 0x8000, RZ, 0xfc, !PT ;  /* 0x0000800005050812 */ /* 0x000fc600078efcff */
[----:B------:R-:W0:Y:S01]  /*1ec40*/  @!P6 LDC.64 R14, c[0x0][0x5c0] ;  /* 0x00017000ff0eeb82 */ /* 0x000e220000000a00 */
[----:B------:R-:W-:Y:S02]  /*1ec50*/  LOP3.LUT P0, RZ, R0, 0x80, RZ, 0xc0, !PT ;  /* 0x0000008000ff7812 */ /* 0x000fe4000780c0ff */
[----:B------:R-:W-:-:S11]  /*1ec60*/  F2FP.SATFINITE.E4M3.F32.PACK_AB_MERGE_C R13, RZ, R13, RZ ;  /* 0x0000000dff0d723e */ /* 0x000fd600048070ff */
[----:B------:R3:W-:Y:S01]  /*1ec70*/  @!P0 STG.E.U8 desc[UR38][R36.64], R13 ;  /* 0x0000000d24008986 */ /* 0x0007e2000c101126 */
[----:B------:R-:W-:Y:S02]  /*1ec80*/  ISETP.LT.OR P0, PT, R26, 0x3a, !P1 ;  /* 0x0000003a1a00780c */ /* 0x000fe40004f01670 */
[----:B0-----:R-:W-:-:S04]  /*1ec90*/  @!P6 IADD3 R56, P4, P5, R12, R14, R3 ;  /* 0x0000000e0c38e210 */ /* 0x001fc80007d9e003 */
[----:B------:R-:W-:-:S07]  /*1eca0*/  @!P6 IADD3.X R57, R28, R15, R4, P4, P5 ;  /* 0x0000000f1c39e210 */ /* 0x000fce00027ea404 */
[----:B------:R-:W0:Y:S01]  /*1ecb0*/  @!P0 LDC.64 R14, c[0x0][0x5c0] ;  /* 0x00017000ff0e8b82 */ /* 0x000e220000000a00 */
[----:B------:R-:W-:-:S04]  /*1ecc0*/  LOP3.LUT R0, R0, 0xfffffffe, RZ, 0xc0, !PT ;  /* 0xfffffffe00007812 */ /* 0x000fc800078ec0ff */
[----:B------:R-:W-:-:S04]  /*1ecd0*/  @P3 LOP3.LUT R0, R0, 0x1, RZ, 0xfc, !PT ;  /* 0x0000000100003812 */ /* 0x000fc800078efcff */
[----:B------:R-:W-:-:S04]  /*1ece0*/  LOP3.LUT R0, R0, 0xfffeffff, RZ, 0xc0, !PT ;  /* 0xfffeffff00007812 */ /* 0x000fc800078ec0ff */
[----:B------:R-:W-:Y:S02]  /*1ecf0*/  @P6 LOP3.LUT R0, R0, 0x10000, RZ, 0xfc, !PT ;  /* 0x0001000000006812 */ /* 0x000fe400078efcff */
[----:B------:R-:W-:Y:S02]  /*1ed00*/  LOP3.LUT P3, RZ, R5, 0x100000, RZ, 0xc0, !PT ;  /* 0x0010000005ff7812 */ /* 0x000fe4000786c0ff */
[----:B------:R-:W-:Y:S02]  /*1ed10*/  LOP3.LUT R0, R0, 0xffffff7f, RZ, 0xc0, !PT ;  /* 0xffffff7f00007812 */ /* 0x000fe400078ec0ff */
[----:B0-----:R-:W-:Y:S02]  /*1ed20*/  @!P0 IADD3 R46, P4, P5, R12, R14, R3 ;  /* 0x0000000e0c2e8210 */ /* 0x001fe40007d9e003 */
[----:B------:R-:W-:Y:S02]  /*1ed30*/  @P0 LOP3.LUT R0, R0, 0x80, RZ, 0xfc, !PT ;  /* 0x0000008000000812 */ /* 0x000fe400078efcff */
[----:B------:R-:W-:-:S02]  /*1ed40*/  @!P0 IADD3.X R47, R28, R15, R4, P4, P5 ;  /* 0x0000000f1c2f8210 */ /* 0x000fc400027ea404 */
[----:B------:R-:W-:-:S13]  /*1ed50*/  ISETP.LT.OR P0, PT, R26, 0x21, !P3 ;  /* 0x000000211a00780c */ /* 0x000fda0005f01670 */
[----:B------:R-:W0:Y:S01]  /*1ed60*/  @!P0 LDC.64 R14, c[0x0][0x5c0] ;  /* 0x00017000ff0e8b82 */ /* 0x000e220000000a00 */
[----:B------:R-:W-:-:S04]  /*1ed70*/  LOP3.LUT R5, R5, 0xfffdffff, RZ, 0xc0, !PT ;  /* 0xfffdffff05057812 */ /* 0x000fc800078ec0ff */
[----:B------:R-:W-:Y:S02]  /*1ed80*/  @P1 LOP3.LUT R5, R5, 0x20000, RZ, 0xfc, !PT ;  /* 0x0002000005051812 */ /* 0x000fe400078efcff */
[----:B------:R-:W-:Y:S02]  /*1ed90*/  ISETP.GE.AND P1, PT, R11, 0x109, PT ;  /* 0x000001090b00780c */ /* 0x000fe40003f26270 */
[----:B0-----:R-:W-:-:S04]  /*1eda0*/  @!P0 IADD3 R54, P4, P5, R12, R14, R8 ;  /* 0x0000000e0c368210 */ /* 0x001fc80007d9e008 */
[----:B------:R-:W-:Y:S02]  /*1edb0*/  @!P0 IADD3.X R55, R28, R15, R7, P4, P5 ;  /* 0x0000000f1c378210 */ /* 0x000fe400027ea407 */
[----:B------:R-:W-:Y:S01]  /*1edc0*/  ISETP.LT.OR P4, PT, R26, 0x1, !P1 ;  /* 0x000000011a00780c */ /* 0x000fe20004f81670 */
[----:B---3--:R-:W-:-:S12]  /*1edd0*/  FMUL R13, R53, UR33 ;  /* 0x00000021350d7c20 */ /* 0x008fd80008400000 */
[----:B------:R-:W0:Y:S01]  /*1ede0*/  @!P4 LDC.64 R14, c[0x0][0x5c0] ;  /* 0x00017000ff0ecb82 */ /* 0x000e220000000a00 */
[----:B------:R-:W-:-:S05]  /*1edf0*/  F2FP.SATFINITE.E4M3.F32.PACK_AB_MERGE_C R13, RZ, R13, RZ ;  /* 0x0000000dff0d723e */ /* 0x000fca00048070ff */
[----:B------:R1:W-:Y:S02]  /*1ee00*/  @!P2 STG.E.U8 desc[UR38][R24.64+0x1], R13 ;  /* 0x0000010d1800a986 */ /* 0x0003e4000c101126 */
[----:B-1----:R-:W-:-:S04]  /*1ee10*/  @!P4 IADD3 R13, P2, P5, R3, R12, R10 ;  /* 0x0000000c030dc210 */ /* 0x002fc80007d5e00a */
[----:B------:R-:W-:Y:S02]  /*1ee20*/  @!P4 IADD3.X R16, R4, R28, R9, P2, P5 ;  /* 0x0000001c0410c210 */ /* 0x000fe400017ea409 */
[----:B0-----:R-:W-:Y:S01]  /*1ee30*/  @!P4 IADD3 R14, P2, R13, R14, RZ ;  /* 0x0000000e0d0ec210 */ /* 0x001fe20007f5e0ff */
[----:B--2---:R-:W-:Y:S02]  /*1ee40*/  FMUL R13, R29, UR33 ;  /* 0x000000211d0d7c20 */ /* 0x004fe40008400000 */
[----:B------:R-:W2:Y:S02]  /*1ee50*/  LDL.LU R29, [R1+0xd0] ;  /* 0x0000d000011d7983 */ /* 0x000ea40000300800 */
[----:B------:R-:W-:Y:S01]  /*1ee60*/  @!P4 IMAD.X R15, R16, 0x1, R15, P2 ;  /* 0x00000001100fc824 */ /* 0x000fe200010e060f */
[----:B------:R-:W-:Y:S01]  /*1ee70*/  ISETP.LT.OR P2, PT, R26, 0x2, !P1 ;  /* 0x000000021a00780c */ /* 0x000fe20004f41670 */
[----:B------:R-:W3:-:S12]  /*1ee80*/  LDL.LU R53, [R1+0xd4] ;  /* 0x0000d40001357983 */ /* 0x000ed80000300800 */
[----:B------:R-:W0:Y:S01]  /*1ee90*/  @!P2 LDC.64 R16, c[0x0][0x5c0] ;  /* 0x00017000ff10ab82 */ /* 0x000e220000000a00 */
[----:B------:R-:W-:Y:S02]  /*1eea0*/  F2FP.SATFINITE.E4M3.F32.PACK_AB_MERGE_C R13, RZ, R13, RZ ;  /* 0x0000000dff0d723e */ /* 0x000fe400048070ff */
[----:B------:R-:W-:-:S03]  /*1eeb0*/  @!P2 IADD3 R20, P5, P6, R3, R12, R10 ;  /* 0x0000000c0314a210 */ /* 0x000fc60007ebe00a */
[----:B------:R4:W-:Y:S01]  /*1eec0*/  @!P4 STG.E.U8 desc[UR38][R14.64], R13 ;  /* 0x0000000d0e00c986 */ /* 0x0009e2000c101126 */
[----:B------:R-:W-:Y:S01]  /*1eed0*/  @!P2 IADD3.X R24, R4, R28, R9, P5, P6 ;  /* 0x0000001c0418a210 */ /* 0x000fe20002fec409 */
[----:B----4-:R-:W-:Y:S02]  /*1eee0*/  FMUL R13, R52, UR33 ;  /* 0x00000021340d7c20 */ /* 0x010fe40008400000 */
[----:B------:R-:W4:Y:S01]  /*1eef0*/  LDL.LU R52, [R1+0xd8] ;  /* 0x0000d80001347983 */ /* 0x000f220000300800 */
[----:B0-----:R-:W-:Y:S02]  /*1ef00*/  @!P2 IADD3 R16, P4, R20, R16, RZ ;  /* 0x000000101410a210 */ /* 0x001fe40007f9e0ff */
[----:B------:R-:W-:-:S03]  /*1ef10*/  F2FP.SATFINITE.E4M3.F32.PACK_AB_MERGE_C R13, RZ, R13, RZ ;  /* 0x0000000dff0d723e */ /* 0x000fc600048070ff */
[----:B------:R-:W-:-:S05]  /*1ef20*/  @!P2 IMAD.X R17, R24, 0x1, R17, P4 ;  /* 0x000000011811a824 */ /* 0x000fca00020e0611 */
[----:B------:R2:W-:Y:S01]  /*1ef30*/  @!P2 STG.E.U8 desc[UR38][R16.64+0x1], R13 ;  /* 0x0000010d1000a986 */ /* 0x0005e2000c101126 */
[----:B------:R-:W-:-:S04]  /*1ef40*/  LOP3.LUT R5, R5, 0xfffeffff, RZ, 0xc0, !PT ;  /* 0xfffeffff05057812 */ /* 0x000fc800078ec0ff */
[----:B------:R-:W-:Y:S02]  /*1ef50*/  @P0 LOP3.LUT R5, R5, 0x10000, RZ, 0xfc, !PT ;  /* 0x0001000005050812 */ /* 0x000fe400078efcff */
[----:B------:R-:W-:Y:S02]  /*1ef60*/  LOP3.LUT P0, RZ, R0, 0x4, RZ, 0xc0, !PT ;  /* 0x0000000400ff7812 */ /* 0x000fe4000780c0ff */
[----:B------:R-:W-:-:S11]  /*1ef70*/  LOP3.LUT R5, R5, 0xfff7ffff, RZ, 0xc0, !PT ;  /* 0xfff7ffff05057812 */ /* 0x000fd600078ec0ff */
[----:B------:R-:W-:Y:S02]  /*1ef80*/  @P0 LOP3.LUT R5, R5, 0x80000, RZ, 0xfc, !PT ;  /* 0x0008000005050812 */ /* 0x000fe400078efcff */
[----:B------:R-:W-:-:S13]  /*1ef90*/  ISETP.LT.OR P0, PT, R26, 0x22, !P3 ;  /* 0x000000221a00780c */ /* 0x000fda0005f01670 */
[----:B------:R-:W0:Y:S02]  /*1efa0*/  @!P0 LDC.64 R14, c[0x0][0x5c0] ;  /* 0x00017000ff0e8b82 */ /* 0x000e240000000a00 */
[----:B0-----:R-:W-:-:S04]  /*1efb0*/  @!P0 IADD3 R20, P5, P6, R12, R14, R8 ;  /* 0x0000000e0c148210 */ /* 0x001fc80007ebe008 */
[----:B------:R-:W-:Y:S02]  /*1efc0*/  @!P0 IADD3.X R21, R28, R15, R7, P5, P6 ;  /* 0x0000000f1c158210 */ /* 0x000fe40002fec407 */
[----:B------:R-:W-:-:S13]  /*1efd0*/  ISETP.LT.OR P5, PT, R26, 0x29, !P3 ;  /* 0x000000291a00780c */ /* 0x000fda0005fa1670 */
[----:B------:R-:W0:Y:S01]  /*1efe0*/  @!P5 LDC.64 R14, c[0x0][0x5c0] ;  /* 0x00017000ff0edb82 */ /* 0x000e220000000a00 */
[----:B------:R-:W-:-:S04]  /*1eff0*/  LOP3.LUT R0, R0, 0xffffffbf, RZ, 0xc0, !PT ;  /* 0xffffffbf00007812 */ /* 0x000fc800078ec0ff */
[----:B------:R-:W-:-:S04]  /*1f000*/  @P0 LOP3.LUT R0, R0, 0x40, RZ, 0xfc, !PT ;  /* 0x0000004000000812 */ /* 0x000fc800078efcff */
[C---:B------:R-:W-:Y:S01]  /*1f010*/  LOP3.LUT P6, RZ, R0.reuse, 0x100, RZ, 0xc0, !PT ;  /* 0x0000010000ff7812 */ /* 0x040fe200078cc0ff */
        /* <DEDUP_REMOVED lines=16> */
[----:B------:R-:W-:Y:S02]  /*1f120*/  F2FP.SATFINITE.E4M3.F32.PACK_AB_MERGE_C R13, RZ, R13, RZ ;  /* 0x0000000dff0d723e */ /* 0x000fe400048070ff */
[----:B0-----:R-:W-:-:S04]  /*1f130*/  @!P5 IADD3 R62, P2, P4, R12, R14, R8 ;  /* 0x0000000e0c3ed210 */ /* 0x001fc80007c5e008 */
[----:B------:R-:W-:Y:S02]  /*1f140*/  @!P5 IADD3.X R63, R28, R15, R7, P2, P4 ;  /* 0x0000000f1c3fd210 */ /* 0x000fe400017e8407 */
[----:B------:R-:W-:Y:S02]  /*1f150*/  ISETP.LT.OR P4, PT, R26, 0x9, !P1 ;  /* 0x000000091a00780c */ /* 0x000fe40004f81670 */
[----:B------:R-:W-:Y:S01]  /*1f160*/  LOP3.LUT P0, RZ, R5, 0x80000, RZ, 0xc0, !PT ;  /* 0x0008000005ff7812 */ /* 0x000fe2000780c0ff */
[----:B------:R3:W-:Y:S10]  /*1f170*/  @!P6 STG.E.U8 desc[UR38][R38.64+0x8], R13 ;  /* 0x0000080d2600e986 */ /* 0x0007f4000c101126 */
[----:B------:R-:W0:Y:S01]  /*1f180*/  @!P4 LDC.64 R14, c[0x0][0x5c0] ;  /* 0x00017000ff0ecb82 */ /* 0x000e220000000a00 */
[----:B---3--:R-:W-:Y:S01]  /*1f190*/  FMUL R13, R53, UR33 ;  /* 0x00000021350d7c20 */ /* 0x008fe20008400000 */
[----:B------:R-:W-:-:S04]  /*1f1a0*/  LOP3.LUT R0, R0, 0xfffffeff, RZ, 0xc0, !PT ;  /* 0xfffffeff00007812 */ /* 0x000fc800078ec0ff */
[----:B------:R-:W-:Y:S02]  /*1f1b0*/  F2FP.SATFINITE.E4M3.F32.PACK_AB_MERGE_C R13, RZ, R13, RZ ;  /* 0x0000000dff0d723e */ /* 0x000fe400048070ff */
[----:B------:R-:W-:-:S03]  /*1f1c0*/  @P5 LOP3.LUT R0, R0, 0x100, RZ, 0xfc, !PT ;  /* 0x0000010000005812 */ /* 0x000fc600078efcff */
[----:B------:R1:W-:Y:S02]  /*1f1d0*/  @!P0 STG.E.U8 desc[UR38][R22.64+0x9], R13 ;  /* 0x0000090d16008986 */ /* 0x0003e4000c101126 */
[----:B-1----:R-:W-:-:S04]  /*1f1e0*/  @!P4 IADD3 R13, P2, P5, R3, R12, R10 ;  /* 0x0000000c030dc210 */ /* 0x002fc80007d5e00a */
[----:B------:R-:W-:Y:S02]  /*1f1f0*/  @!P4 IADD3.X R16, R4, R28, R9, P2, P5 ;  /* 0x0000001c0410c210 */ /* 0x000fe400017ea409 */
[----:B0-----:R-:W-:Y:S01]  /*1f200*/  @!P4 IADD3 R14, P2, R13, R14, RZ ;  /* 0x0000000e0d0ec210 */ /* 0x001fe20007f5e0ff */
[----:B----4-:R-:W-:-:S04]  /*1f210*/  FMUL R13, R52, UR33 ;  /* 0x00000021340d7c20 */ /* 0x010fc80008400000 */
[----:B------:R-:W-:Y:S01]  /*1f220*/  @!P4 IMAD.X R15, R16, 0x1, R15, P2 ;  /* 0x00000001100fc824 */ /* 0x000fe200010e060f */
[----:B------:R-:W-:-:S05]  /*1f230*/  F2FP.SATFINITE.E4M3.F32.PACK_AB_MERGE_C R13, RZ, R13, RZ ;  /* 0x0000000dff0d723e */ /* 0x000fca00048070ff */
[----:B------:R0:W-:Y:S01]  /*1f240*/  @!P4 STG.E.U8 desc[UR38][R14.64+0x8], R13 ;  /* 0x0000080d0e00c986 */ /* 0x0001e2000c101126 */
[C---:B------:R-:W-:Y:S02]  /*1f250*/  ISETP.LT.OR P2, PT, R26.reuse, 0xa, !P1 ;  /* 0x0000000a1a00780c */ /* 0x040fe40004f41670 */
[----:B------:R-:W-:-:S11]  /*1f260*/  ISETP.LT.OR P0, PT, R26, 0x32, !P3 ;  /* 0x000000321a00780c */ /* 0x000fd60005f01670 */
[----:B------:R-:W1:Y:S08]  /*1f270*/  @!P2 LDC.64 R16, c[0x0][0x5c0] ;  /* 0x00017000ff10ab82 */ /* 0x000e700000000a00 */
[----:B0-----:R-:W0:Y:S01]  /*1f280*/  @!P0 LDC.64 R14, c[0x0][0x5c0] ;  /* 0x00017000ff0e8b82 */ /* 0x001e220000000a00 */
[----:B------:R-:W-:Y:S01]  /*1f290*/  @!P2 IADD3 R22, P5, P6, R3, R12, R10 ;  /* 0x0000000c0316a210 */ /* 0x000fe20007ebe00a */
[----:B--2---:R-:W-:-:S02]  /*1f2a0*/  FMUL R13, R29, UR33 ;  /* 0x000000211d0d7c20 */ /* 0x004fc40008400000 */
[----:B------:R-:W2:Y:S01]  /*1f2b0*/  LDL.LU R29, [R1+0xe8] ;  /* 0x0000e800011d7983 */ /* 0x000ea20000300800 */
[----:B------:R-:W-:Y:S02]  /*1f2c0*/  @!P2 IADD3.X R27, R4, R28, R9, P5, P6 ;  /* 0x0000001c041ba210 */ /* 0x000fe40002fec409 */
[----:B-1----:R-:W-:Y:S02]  /*1f2d0*/  @!P2 IADD3 R16, P4, R22, R16, RZ ;  /* 0x000000101610a210 */ /* 0x002fe40007f9e0ff */
[----:B------:R-:W-:Y:S02]  /*1f2e0*/  LOP3.LUT R0, R0, 0xfffffffb, RZ, 0xc0, !PT ;  /* 0xfffffffb00007812 */ /* 0x000fe400078ec0ff */
[----:B0-----:R-:W-:Y:S02]  /*1f2f0*/  @!P0 IADD3 R22, P5, P6, R12, R14, R8 ;  /* 0x0000000e0c168210 */ /* 0x001fe40007ebe008 */
[----:B------:R-:W-:Y:S02]  /*1f300*/  @P0 LOP3.LUT R0, R0, 0x4, RZ, 0xfc, !PT ;  /* 0x0000000400000812 */ /* 0x000fe400078efcff */
[----:B------:R-:W-:-:S02]  /*1f310*/  @!P0 IADD3.X R23, R28, R15, R7, P5, P6 ;  /* 0x0000000f1c178210 */ /* 0x000fc40002fec407 */
[----:B------:R-:W-:-:S13]  /*1f320*/  ISETP.LT.OR P0, PT, R26, 0x39, !P3 ;  /* 0x000000391a00780c */ /* 0x000fda0005f01670 */
[----:B------:R-:W0:Y:S01]  /*1f330*/  @!P0 LDC.64 R14, c[0x0][0x5c0] ;  /* 0x00017000ff0e8b82 */ /* 0x000e220000000a00 */
[----:B------:R-:W-:Y:S01]  /*1f340*/  @!P2 IMAD.X R17, R27, 0x1, R17, P4 ;  /* 0x000000011b11a824 */ /* 0x000fe200020e0611 */
[----:B------:R-:W-:Y:S02]  /*1f350*/  F2FP.SATFINITE.E4M3.F32.PACK_AB_MERGE_C R13, RZ, R13, RZ ;  /* 0x0000000dff0d723e */ /* 0x000fe400048070ff */
[C---:B------:R-:W-:Y:S02]  /*1f360*/  LOP3.LUT P5, RZ, R0.reuse, 0x400, RZ, 0xc0, !PT ;  /* 0x0000040000ff7812 */ /* 0x040fe400078ac0ff */
[C---:B------:R-:W-:Y:S01]  /*1f370*/  LOP3.LUT P6, RZ, R0.reuse, 0x2, RZ, 0xc0, !PT ;  /* 0x0000000200ff7812 */ /* 0x040fe200078cc0ff */
[----:B------:R1:W-:Y:S01]  /*1f380*/  @!P2 STG.E.U8 desc[UR38][R16.64+0x9], R13 ;  /* 0x0000090d1000a986 */ /* 0x0003e2000c101126 */
[----:B------:R-:W-:-:S04]  /*1f390*/  LOP3.LUT R0, R0, 0xffdfffff, RZ, 0xc0, !PT ;  /* 0xffdfffff00007812 */ /* 0x000fc800078ec0ff */
[----:B------:R-:W-:Y:S02]  /*1f3a0*/  @P0 LOP3.LUT R0, R0, 0x200000, RZ, 0xfc, !PT ;  /* 0x0020000000000812 */ /* 0x000fe400078efcff */
[----:B0-----:R-:W-:-:S04]  /*1f3b0*/  @!P0 IADD3 R52, P2, P4, R12, R14, R8 ;  /* 0x0000000e0c348210 */ /* 0x001fc80007c5e008 */
[----:B------:R-:W-:Y:S02]  /*1f3c0*/  @!P0 IADD3.X R53, R28, R15, R7, P2, P4 ;  /* 0x0000000f1c358210 */ /* 0x000fe400017e8407 */
[----:B------:R-:W-:Y:S01]  /*1f3d0*/  ISETP.LT.OR P0, PT, R26, 0x3a, !P3 ;  /* 0x0000003a1a00780c */ /* 0x000fe20005f01670 */
[----:B-1----:R-:W-:Y:S02]  /*1f3e0*/  FMUL R13, R60, UR33 ;  /* 0x000000213c0d7c20 */ /* 0x002fe40008400000 */
[----:B------:R-:W3:Y:S01]  /*1f3f0*/  LDL.LU R60, [R1+0xec] ;  /* 0x0000ec00013c7983 */ /* 0x000ee20000300800 */
[----:B------:R-:W-:Y:S02]  /*1f400*/  LOP3.LUT R0, R0, 0xffefffff, RZ, 0xc0, !PT ;  /* 0xffefffff00007812 */ /* 0x000fe400078ec0ff */
[----:B------:R-:W-:Y:S01]  /*1f410*/  LOP3.LUT R5, R5, 0xfffbffff, RZ, 0xc0, !PT ;  /* 0xfffbffff05057812 */ /* 0x000fe200078ec0ff */
[----:B------:R-:W4:Y:S06]  /*1f420*/  LDL.LU R66, [R1+0xf0] ;  /* 0x0000f00001427983 */ /* 0x000f2c0000300800 */
[----:B------:R-:W0:Y:S01]  /*1f430*/  @!P0 LDC.64 R14, c[0x0][0x5c0] ;  /* 0x00017000ff0e8b82 */ /* 0x000e220000000a00 */
[----:B------:R-:W-:-:S02]  /*1f440*/  @P0 LOP3.LUT R0, R0, 0x100000, RZ, 0xfc, !PT ;  /* 0x0010000000000812 */ /* 0x000fc400078efcff */
[----:B------:R-:W-:Y:S02]  /*1f450*/  @P3 LOP3.LUT R5, R5, 0x40000, RZ, 0xfc, !PT ;  /* 0x0004000005053812 */ /* 0x000fe400078efcff */
[----:B0-----:R-:W-:-:S04]  /*1f460*/  @!P0 IADD3 R38, P2, P4, R12, R14, R8 ;  /* 0x0000000e0c268210 */ /* 0x001fc80007c5e008 */
[----:B------:R-:W-:Y:S02]  /*1f470*/  @!P0 IADD3.X R39, R28, R15, R7, P2, P4 ;  /* 0x0000000f1c278210 */ /* 0x000fe400017e8407 */
[----:B------:R-:W-:-:S04]  /*1f480*/  ISETP.GE.AND P0, PT, R11, 0x101, PT ;  /* 0x000001010b00780c */ /* 0x000fc80003f06270 */
[----:B------:R-:W-:-:S13]  /*1f490*/  ISETP.LT.OR P3, PT, R26, 0x21, !P0 ;  /* 0x000000211a00780c */ /* 0x000fda0004761670 */
[----:B------:R-:W0:Y:S01]  /*1f4a0*/  @!P3 LDC.64 R14, c[0x0][0x5c0] ;  /* 0x00017000ff0ebb82 */ /* 0x000e220000000a00 */
[----:B------:R-:W-:Y:S02]  /*1f4b0*/  F2FP.SATFINITE.E4M3.F32.PACK_AB_MERGE_C R13, RZ, R13, RZ ;  /* 0x0000000dff0d723e */ /* 0x000fe400048070ff */
[----:B0-----:R-:W-:-:S04]  /*1f4c0*/  @!P3 IADD3 R64, P2, P4, R12, R14, R10 ;  /* 0x0000000e0c40b210 */ /* 0x001fc80007c5e00a */
[----:B------:R-:W-:Y:S02]  /*1f4d0*/  @!P3 IADD3.X R65, R28, R15, R9, P2, P4 ;  /* 0x0000000f1c41b210 */ /* 0x000fe400017e8409 */
[----:B------:R-:W-:Y:S01]  /*1f4e0*/  ISETP.LT.OR P4, PT, R26, 0x11, !P1 ;  /* 0x000000111a00780c */ /* 0x000fe20004f81670 */
[----:B------:R0:W-:-:S12]  /*1f4f0*/  @!P5 STG.E.U8 desc[UR38][R42.64+0x10], R13 ;  /* 0x0000100d2a00d986 */ /* 0x0001d8000c101126 */
[----:B------:R-:W1:Y:S01]  /*1f500*/  @!P4 LDC.64 R14, c[0x0][0x5c0] ;  /* 0x00017000ff0ecb82 */ /* 0x000e620000000a00 */
[----:B0-----:R-:W-:-:S05]  /*1f510*/  FMUL R13, R61, UR33 ;  /* 0x000000213d0d7c20 */ /* 0x001fca0008400000 */
[----:B------:R-:W-:-:S05]  /*1f520*/  F2FP.SATFINITE.E4M3.F32.PACK_AB_MERGE_C R13, RZ, R13, RZ ;  /* 0x0000000dff0d723e */ /* 0x000fca00048070ff */
[----:B------:R0:W-:Y:S02]  /*1f530*/  @!P6 STG.E.U8 desc[UR38][R18.64+0x11], R13 ;  /* 0x0000110d1200e986 */ /* 0x0001e4000c101126 */
[----:B0-----:R-:W-:-:S04]  /*1f540*/  @!P4 IADD3 R13, P2, P5, R3, R12, R10 ;  /* 0x0000000c030dc210 */ /* 0x001fc80007d5e00a */
[----:B------:R-:W-:Y:S02]  /*1f550*/  @!P4 IADD3.X R16, R4, R28, R9, P2, P5 ;  /* 0x0000001c0410c210 */ /* 0x000fe400017ea409 */
[----:B-1----:R-:W-:Y:S01]  /*1f560*/  @!P4 IADD3 R14, P2, R13, R14, RZ ;  /* 0x0000000e0d0ec210 */ /* 0x002fe20007f5e0ff */
[----:B--2---:R-:W-:Y:S02]  /*1f570*/  FMUL R13, R29, UR33 ;  /* 0x000000211d0d7c20 */ /* 0x004fe40008400000 */
[----:B------:R-:W2:Y:S04]  /*1f580*/  LDL.LU R29, [R1+0xf4] ;  /* 0x0000f400011d7983 */ /* 0x000ea80000300800 */
[----:B------:R-:W2:Y:S04]  /*1f590*/  LDL.LU R69, [R1+0xf8] ;  /* 0x0000f80001457983 */ /* 0x000ea80000300800 */
[----:B------:R-:W2:Y:S04]  /*1f5a0*/  LDL.LU R68, [R1+0xfc] ;  /* 0x0000fc0001447983 */ /* 0x000ea80000300800 */
[----:B------:R-:W2:Y:S01]  /*1f5b0*/  LDL.LU R71, [R1+0x100] ;  /* 0x0001000001477983 */ /* 0x000ea20000300800 */
[----:B------:R-:W-:Y:S01]  /*1f5c0*/  LOP3.LUT R0, R0, 0xfffffbff, RZ, 0xc0, !PT ;  /* 0xfffffbff00007812 */ /* 0x000fe200078ec0ff */
[----:B------:R-:W-:Y:S01]  /*1f5d0*/  @!P4 IMAD.X R15, R16, 0x1, R15, P2 ;  /* 0x00000001100fc824 */ /* 0x000fe200010e060f */
[----:B------:R-:W-:Y:S01]  /*1f5e0*/  ISETP.LT.OR P2, PT, R26, 0x12, !P1 ;  /* 0x000000121a00780c */ /* 0x000fe20004f41670 */
[----:B------:R-:W2:Y:S01]  /*1f5f0*/  LDL.LU R70, [R1+0x104] ;  /* 0x0001040001467983 */ /* 0x000ea20000300800 */
[----:B------:R-:W-:-:S02]  /*1f600*/  @P3 LOP3.LUT R0, R0, 0x400, RZ, 0xfc, !PT ;  /* 0x0000040000003812 */ /* 0x000fc400078efcff */
[----:B------:R-:W-:Y:S01]  /*1f610*/  ISETP.LT.OR P3, PT, R26, 0x22, !P0 ;  /* 0x000000221a00780c */ /* 0x000fe20004761670 */
[----:B------:R-:W2:Y:S01]  /*1f620*/  LDL.LU R73, [R1+0x108] ;  /* 0x0001080001497983 */ /* 0x000ea20000300800 */
[----:B------:R-:W-:-:S05]  /*1f630*/  F2FP.SATFINITE.E4M3.F32.PACK_AB_MERGE_C R13, RZ, R13, RZ ;  /* 0x0000000dff0d723e */ /* 0x000fca00048070ff */
[----:B------:R0:W-:Y:S02]  /*1f640*/  @!P4 STG.E.U8 desc[UR38][R14.64+0x10], R13 ;  /* 0x0000100d0e00c986 */ /* 0x0001e4000c101126 */
[----:B------:R-:W1:Y:S08]  /*1f650*/  @!P2 LDC.64 R16, c[0x0][0x5c0] ;  /* 0x00017000ff10ab82 */ /* 0x000e700000000a00 */
[----:B0-----:R-:W0:Y:S01]  /*1f660*/  @!P3 LDC.64 R14, c[0x0][0x5c0] ;  /* 0x00017000ff0ebb82 */ /* 0x001e220000000a00 */
[----:B------:R-:W-:-:S02]  /*1f670*/  @!P2 IADD3 R18, P5, P6, R3, R12, R10 ;  /* 0x0000000c0312a210 */ /* 0x000fc40007ebe00a */
[----:B------:R-:W-:Y:S02]  /*1f680*/  LOP3.LUT R0, R0, 0xfffffffd, RZ, 0xc0, !PT ;  /* 0xfffffffd00007812 */ /* 0x000fe400078ec0ff */
[----:B------:R-:W-:Y:S02]  /*1f690*/  @!P2 IADD3.X R27, R4, R28, R9, P5, P6 ;  /* 0x0000001c041ba210 */ /* 0x000fe40002fec409 */
[----:B------:R-:W-:Y:S02]  /*1f6a0*/  @P3 LOP3.LUT R0, R0, 0x2, RZ, 0xfc, !PT ;  /* 0x0000000200003812 */ /* 0x000fe400078efcff */
[----:B-1----:R-:W-:Y:S02]  /*1f6b0*/  @!P2 IADD3 R16, P4, R18, R16, RZ ;  /* 0x000000101210a210 */ /* 0x002fe40007f9e0ff */
[----:B0-----:R-:W-:-:S04]  /*1f6c0*/  @!P3 IADD3 R18, P5, P6, R12, R14, R10 ;  /* 0x0000000e0c12b210 */ /* 0x001fc80007ebe00a */
[----:B------:R-:W-:Y:S02]  /*1f6d0*/  @!P3 IADD3.X R19, R28, R15, R9, P5, P6 ;  /* 0x0000000f1c13b210 */ /* 0x000fe40002fec409 */
[----:B------:R-:W-:-:S13]  /*1f6e0*/  ISETP.LT.OR P3, PT, R26, 0x29, !P0 ;  /* 0x000000291a00780c */ /* 0x000fda0004761670 */
[----:B------:R-:W0:Y:S01]  /*1f6f0*/  @!P3 LDC.64 R14, c[0x0][0x5c0] ;  /* 0x00017000ff0ebb82 */ /* 0x000e220000000a00 */
[----:B---3--:R-:W-:Y:S01]  /*1f700*/  FMUL R13, R60, UR33 ;  /* 0x000000213c0d7c20 */ /* 0x008fe20008400000 */
[----:B------:R-:W-:-:S04]  /*1f710*/  @!P2 IMAD.X R17, R27, 0x1, R17, P4 ;  /* 0x000000011b11a824 */ /* 0x000fc800020e0611 */
        /* <DEDUP_REMOVED lines=9> */
[----:B----4-:R-:W-:-:S12]  /*1f7b0*/  FMUL R13, R66, UR33 ;  /* 0x00000021420d7c20 */ /* 0x010fd80008400000 */
[----:B------:R-:W0:Y:S01]  /*1f7c0*/  @!P3 LDC.64 R14, c[0x0][0x5c0] ;  /* 0x00017000ff0ebb82 */ /* 0x000e220000000a00 */
[----:B------:R-:W-:-:S05]  /*1f7d0*/  F2FP.SATFINITE.E4M3.F32.PACK_AB_MERGE_C R13, RZ, R13, RZ ;  /* 0x0000000dff0d723e */ /* 0x000fca00048070ff */
[----:B------:R2:W-:Y:S01]  /*1f7e0*/  @!P5 STG.E.U8 desc[UR38][R40.64+0x18], R13 ;  /* 0x0000180d2800d986 */ /* 0x0005e2000c101126 */
        /* <DEDUP_REMOVED lines=11> */
[----:B------:R-:W-:Y:S01]  /*1f8a0*/  @P5 LOP3.LUT R0, R0, 0x1000000, RZ, 0xfc, !PT ;  /* 0x0100000000005812 */ /* 0x000fe200078efcff */
[----:B--2---:R-:W-:-:S05]  /*1f8b0*/  FMUL R13, R29, UR33 ;  /* 0x000000211d0d7c20 */ /* 0x004fca0008400000 */
[----:B------:R-:W-:-:S05]  /*1f8c0*/  F2FP.SATFINITE.E4M3.F32.PACK_AB_MERGE_C R13, RZ, R13, RZ ;  /* 0x0000000dff0d723e */ /* 0x000fca00048070ff */
[----:B------:R1:W-:Y:S02]  /*1f8d0*/  @!P6 STG.E.U8 desc[UR38][R32.64+0x19], R13 ;  /* 0x0000190d2000e986 */ /* 0x0003e4000c101126 */
[----:B-1----:R-:W-:-:S04]  /*1f8e0*/  @!P4 IADD3 R13, P2, P5, R3, R12, R10 ;  /* 0x0000000c030dc210 */ /* 0x002fc80007d5e00a */
[----:B------:R-:W-:Y:S02]  /*1f8f0*/  @!P4 IADD3.X R16, R4, R28, R9, P2, P5 ;  /* 0x0000001c0410c210 */ /* 0x000fe400017ea409 */
[----:B0-----:R-:W-:-:S05]  /*1f900*/  @!P4 IADD3 R14, P2, R13, R14, RZ ;  /* 0x0000000e0d0ec210 */ /* 0x001fca0007f5e0ff */
[----:B------:R-:W-:Y:S01]  /*1f910*/  @!P4 IMAD.X R15, R16, 0x1, R15, P2 ;  /* 0x00000001100fc824 */ /* 0x000fe200010e060f */
[C---:B------:R-:W-:Y:S02]  /*1f920*/  ISETP.LT.OR P2, PT, R26.reuse, 0x1a, !P1 ;  /* 0x0000001a1a00780c */ /* 0x040fe40004f41670 */
[----:B------:R-:W-:Y:S01]  /*1f930*/  ISETP.LT.OR P1, PT, R26, 0x32, !P0 ;  /* 0x000000321a00780c */ /* 0x000fe20004721670 */
[----:B------:R-:W-:-:S10]  /*1f940*/  FMUL R13, R69, UR33 ;  /* 0x00000021450d7c20 */ /* 0x000fd40008400000 */
[----:B------:R-:W0:Y:S01]  /*1f950*/  @!P2 LDC.64 R16, c[0x0][0x5c0] ;  /* 0x00017000ff10ab82 */ /* 0x000e220000000a00 */
[----:B------:R-:W-:-:S05]  /*1f960*/  F2FP.SATFINITE.E4M3.F32.PACK_AB_MERGE_C R13, RZ, R13, RZ ;  /* 0x0000000dff0d723e */ /* 0x000fca00048070ff */
[----:B------:R1:W-:Y:S01]  /*1f970*/  @!P4 STG.E.U8 desc[UR38][R14.64+0x18], R13 ;  /* 0x0000180d0e00c986 */ /* 0x0003e2000c101126 */
[----:B------:R-:W-:-:S04]  /*1f980*/  @!P2 IADD3 R27, P5, P6, R3, R12, R10 ;  /* 0x0000000c031ba210 */ /* 0x000fc80007ebe00a */
[----:B------:R-:W-:Y:S01]  /*1f990*/  @!P2 IADD3.X R29, R4, R28, R9, P5, P6 ;  /* 0x0000001c041da210 */ /* 0x000fe20002fec409 */
[----:B-1----:R-:W1:Y:S01]  /*1f9a0*/  @!P1 LDC.64 R14, c[0x0][0x5c0] ;  /* 0x00017000ff0e9b82 */ /* 0x002e620000000a00 */
[----:B------:R-:W-:Y:S01]  /*1f9b0*/  FMUL R13, R68, UR33 ;  /* 0x00000021440d7c20 */ /* 0x000fe20008400000 */
[----:B0-----:R-:W-:-:S04]  /*1f9c0*/  @!P2 IADD3 R16, P4, R27, R16, RZ ;  /* 0x000000101b10a210 */ /* 0x001fc80007f9e0ff */
[----:B------:R-:W-:Y:S01]  /*1f9d0*/  F2FP.SATFINITE.E4M3.F32.PACK_AB_MERGE_C R13, RZ, R13, RZ ;  /* 0x0000000dff0d723e */ /* 0x000fe200048070ff */
[----:B------:R-:W-:-:S05]  /*1f9e0*/  @!P2 IMAD.X R17, R29, 0x1, R17, P4 ;  /* 0x000000011d11a824 */ /* 0x000fca00020e0611 */
[----:B------:R0:W-:Y:S02]  /*1f9f0*/  @!P2 STG.E.U8 desc[UR38][R16.64+0x19], R13 ;  /* 0x0000190d1000a986 */ /* 0x0001e4000c101126 */
[----:B0-----:R-:W-:Y:S02]  /*1fa00*/  FMUL R13, R71, UR33 ;  /* 0x00000021470d7c20 */ /* 0x001fe40008400000 */
[----:B------:R-:W2:Y:S01]  /*1fa10*/  LDL.LU R71, [R1+0x10c] ;  /* 0x00010c0001477983 */ /* 0x000ea20000300800 */
[----:B-1----:R-:W-:-:S03]  /*1fa20*/  @!P1 IADD3 R32, P5, P6, R12, R14, R10 ;  /* 0x0000000e0c209210 */ /* 0x002fc60007ebe00a */
[----:B------:R-:W3:Y:S01]  /*1fa30*/  LDL.LU R72, [R1+0x110] ;  /* 0x0001100001487983 */ /* 0x000ee20000300800 */
[----:B------:R-:W-:Y:S02]  /*1fa40*/  @!P1 IADD3.X R33, R28, R15, R9, P5, P6 ;  /* 0x0000000f1c219210 */ /* 0x000fe40002fec409 */
[----:B------:R-:W-:-:S13]  /*1fa50*/  ISETP.LT.OR P5, PT, R26, 0x39, !P0 ;  /* 0x000000391a00780c */ /* 0x000fda00047a1670 */
[----:B------:R-:W0:Y:S01]  /*1fa60*/  @!P5 LDC.64 R14, c[0x0][0x5c0] ;  /* 0x00017000ff0edb82 */ /* 0x000e220000000a00 */
[----:B------:R-:W-:Y:S02]  /*1fa70*/  ISETP.GE.AND P6, PT, R11, 0x1, PT ;  /* 0x000000010b00780c */ /* 0x000fe40003fc6270 */
[----:B0-----:R-:W-:-:S04]  /*1fa80*/  @!P5 IADD3 R68, P2, P4, R12, R14, R10 ;  /* 0x0000000e0c44d210 */ /* 0x001fc80007c5e00a */
[----:B------:R-:W-:Y:S02]  /*1fa90*/  @!P5 IADD3.X R69, R28, R15, R9, P2, P4 ;  /* 0x0000000f1c45d210 */ /* 0x000fe400017e8409 */
[----:B------:R-:W-:-:S13]  /*1faa0*/  ISETP.LT.OR P2, PT, R26, 0x21, !P6 ;  /* 0x000000211a00780c */ /* 0x000fda0007741670 */
[----:B------:R-:W0:Y:S01]  /*1fab0*/  @!P2 LDC.64 R14, c[0x0][0x5c0] ;  /* 0x00017000ff0eab82 */ /* 0x000e220000000a00 */
[----:B------:R-:W-:Y:S02]  /*1fac0*/  F2FP.SATFINITE.E4M3.F32.PACK_AB_MERGE_C R13, RZ, R13, RZ ;  /* 0x0000000dff0d723e */ /* 0x000fe400048070ff */
[----:B0-----:R-:W-:-:S05]  /*1fad0*/  @!P2 IADD3 R14, P4, R12, R14, RZ ;  /* 0x0000000e0c0ea210 */ /* 0x001fca0007f9e0ff */
[----:B------:R-:W-:-:S05]  /*1fae0*/  @!P2 IMAD.X R15, R28, 0x1, R15, P4 ;  /* 0x000000011c0fa824 */ /* 0x000fca00020e060f */
[----:B------:R0:W-:Y:S02]  /*1faf0*/  @!P2 STG.E.U8 desc[UR38][R14.64+0x20], R13 ;  /* 0x0000200d0e00a986 */ /* 0x0001e4000c101126 */
[----:B0-----:R-:W-:Y:S02]  /*1fb00*/  FMUL R13, R70, UR33 ;  /* 0x00000021460d7c20 */ /* 0x001fe40008400000 */
[----:B------:R-:W4:Y:S01]  /*1fb10*/  LDL.LU R70, [R1+0x114] ;  /* 0x0001140001467983 */ /* 0x000f220000300800 */
[----:B------:R-:W-:-:S13]  /*1fb20*/  ISETP.LT.OR P2, PT, R26, 0x22, !P6 ;  /* 0x000000221a00780c */ /* 0x000fda0007741670 */
[----:B------:R-:W0:Y:S01]  /*1fb30*/  @!P2 LDC.64 R14, c[0x0][0x5c0] ;  /* 0x00017000ff0eab82 */ /* 0x000e220000000a00 */
[----:B------:R-:W-:Y:S02]  /*1fb40*/  ISETP.LT.OR P0, PT, R26, 0x3a, !P0 ;  /* 0x0000003a1a00780c */ /* 0x000fe40004701670 */
[----:B------:R-:W-:Y:S02]  /*1fb50*/  F2FP.SATFINITE.E4M3.F32.PACK_AB_MERGE_C R13, RZ, R13, RZ ;  /* 0x0000000dff0d723e */ /* 0x000fe400048070ff */
[----:B------:R-:W-:Y:S02]  /*1fb60*/  LOP3.LUT R0, R0, 0xfffff7ff, RZ, 0xc0, !PT ;  /* 0xfffff7ff00007812 */ /* 0x000fe400078ec0ff */
[----:B0-----:R-:W-:-:S05]  /*1fb70*/  @!P2 IADD3 R14, P4, R12, R14, RZ ;  /* 0x0000000e0c0ea210 */ /* 0x001fca0007f9e0ff */
[----:B------:R-:W-:-:S05]  /*1fb80*/  @!P2 IMAD.X R15, R28, 0x1, R15, P4 ;  /* 0x000000011c0fa824 */ /* 0x000fca00020e060f */
[----:B------:R0:W-:Y:S01]  /*1fb90*/  @!P2 STG.E.U8 desc[UR38][R14.64+0x21], R13 ;  /* 0x0000210d0e00a986 */ /* 0x0001e2000c101126 */
[----:B------:R-:W-:Y:S01]  /*1fba0*/  @P1 LOP3.LUT R0, R0, 0x800, RZ, 0xfc, !PT ;  /* 0x0000080000001812 */ /* 0x000fe200078efcff */
[----:B0-----:R-:W0:Y:S03]  /*1fbb0*/  @!P0 LDC.64 R14, c[0x0][0x5c0] ;  /* 0x00017000ff0e8b82 */ /* 0x001e260000000a00 */
[----:B------:R-:W-:Y:S02]  /*1fbc0*/  LOP3.LUT R0, R0, 0xfdffffff, RZ, 0xc0, !PT ;  /* 0xfdffffff00007812 */ /* 0x000fe400078ec0ff */
[----:B------:R-:W-:Y:S02]  /*1fbd0*/  LOP3.LUT P1, RZ, R5, 0x20000, RZ, 0xc0, !PT ;  /* 0x0002000005ff7812 */ /* 0x000fe4000782c0ff */
[----:B------:R-:W-:Y:S02]  /*1fbe0*/  @P5 LOP3.LUT R0, R0, 0x2000000, RZ, 0xfc, !PT ;  /* 0x0200000000005812 */ /* 0x000fe400078efcff */
[----:B------:R-:W-:-:S02]  /*1fbf0*/  ISETP.LT.OR P5, PT, R26, 0x41, !P1 ;  /* 0x000000411a00780c */ /* 0x000fc40004fa1670 */
[----:B0-----:R-:W-:-:S04]  /*1fc00*/  @!P0 IADD3 R40, P2, P4, R12, R14, R10 ;  /* 0x0000000e0c288210 */ /* 0x001fc80007c5e00a */
[----:B------:R-:W-:-:S07]  /*1fc10*/  @!P0 IADD3.X R41, R28, R15, R9, P2, P4 ;  /* 0x0000000f1c298210 */ /* 0x000fce00017e8409 */
[----:B------:R-:W0:Y:S01]  /*1fc20*/  @!P5 LDC.64 R14, c[0x0][0x5c0] ;  /* 0x00017000ff0edb82 */ /* 0x000e220000000a00 */
[----:B------:R-:W-:-:S04]  /*1fc30*/  LOP3.LUT R0, R0, 0xffffefff, RZ, 0xc0, !PT ;  /* 0xffffefff00007812 */ /* 0x000fc800078ec0ff */
[----:B------:R-:W-:Y:S02]  /*1fc40*/  @P0 LOP3.LUT R0, R0, 0x1000, RZ, 0xfc, !PT ;  /* 0x0000100000000812 */ /* 0x000fe400078efcff */
[----:B------:R-:W-:Y:S01]  /*1fc50*/  ISETP.LT.OR P0, PT, R26, 0x21, !P1 ;  /* 0x000000211a00780c */ /* 0x000fe20004f01670 */
[----:B------:R-:W-:Y:S01]  /*1fc60*/  FMUL R13, R73, UR33 ;  /* 0x00000021490d7c20 */ /* 0x000fe20008400000 */
[----:B0-----:R-:W-:-:S04]  /*1fc70*/  @!P5 IADD3 R104, P2, P4, R12, R14, R3 ;  /* 0x0000000e0c68d210 */ /* 0x001fc80007c5e003 */
[----:B------:R-:W-:Y:S02]  /*1fc80*/  @!P5 IADD3.X R105, R28, R15, R4, P2, P4 ;  /* 0x0000000f1c69d210 */ /* 0x000fe400017e8404 */
[----:B------:R-:W-:Y:S02]  /*1fc90*/  ISETP.LT.OR P5, PT, R26, 0x42, !P1 ;  /* 0x000000421a00780c */ /* 0x000fe40004fa1670 */
[----:B------:R-:W-:-:S05]  /*1fca0*/  F2FP.SATFINITE.E4M3.F32.PACK_AB_MERGE_C R13, RZ, R13, RZ ;  /* 0x0000000dff0d723e */ /* 0x000fca00048070ff */
[----:B------:R0:W-:Y:S01]  /*1fcb0*/  @!P0 STG.E.U8 desc[UR38][R50.64+0x20], R13 ;  /* 0x0000200d32008986 */ /* 0x0001e2000c101126 */
[----:B------:R-:W-:-:S05]  /*1fcc0*/  ISETP.LT.OR P0, PT, R26, 0x22, !P1 ;  /* 0x000000221a00780c */ /* 0x000fca0004f01670 */
[----:B------:R-:W0:Y:S02]  /*1fcd0*/  @!P5 LDC.64 R14, c[0x0][0x5c0] ;  /* 0x00017000ff0edb82 */ /* 0x000e240000000a00 */
[----:B0-----:R-:W-:-:S04]  /*1fce0*/  @!P5 IADD3 R50, P2, P4, R12, R14, R3 ;  /* 0x0000000e0c32d210 */ /* 0x001fc80007c5e003 */
[----:B------:R-:W-:Y:S01]  /*1fcf0*/  @!P5 IADD3.X R51, R28, R15, R4, P2, P4 ;  /* 0x0000000f1c33d210 */ /* 0x000fe200017e8404 */
[----:B--2---:R-:W-:Y:S02]  /*1fd00*/  FMUL R13, R71, UR33 ;  /* 0x00000021470d7c20 */ /* 0x004fe40008400000 */
[----:B------:R-:W2:Y:S03]  /*1fd10*/  LDL.LU R71, [R1+0x118] ;  /* 0x0001180001477983 */ /* 0x000ea60000300800 */
[----:B------:R-:W-:-:S05]  /*1fd20*/  F2FP.SATFINITE.E4M3.F32.PACK_AB_MERGE_C R13, RZ, R13, RZ ;  /* 0x0000000dff0d723e */ /* 0x000fca00048070ff */
[----:B------:R3:W-:Y:S01]  /*1fd30*/  @!P0 STG.E.U8 desc[UR38][R30.64+0x21], R13 ;  /* 0x0000210d1e008986 */ /* 0x0007e2000c101126 */
[----:B------:R-:W-:-:S13]  /*1fd40*/  ISETP.LT.OR P0, PT, R26, 0x49, !P1 ;  /* 0x000000491a00780c */ /* 0x000fda0004f01670 */
[----:B------:R-:W0:Y:S02]  /*1fd50*/  @!P0 LDC.64 R14, c[0x0][0x5c0] ;  /* 0x00017000ff0e8b82 */ /* 0x000e240000000a00 */
[----:B0-----:R-:W-:-:S04]  /*1fd60*/  @!P0 IADD3 R112, P2, P4, R12, R14, R3 ;  /* 0x0000000e0c708210 */ /* 0x001fc80007c5e003 */
[----:B------:R-:W-:Y:S02]  /*1fd70*/  @!P0 IADD3.X R113, R28, R15, R4, P2, P4 ;  /* 0x0000000f1c718210 */ /* 0x000fe400017e8404 */
[----:B------:R-:W-:-:S13]  /*1fd80*/  ISETP.LT.OR P2, PT, R26, 0x29, !P6 ;  /* 0x000000291a00780c */ /* 0x000fda0007741670 */
[----:B------:R-:W0:Y:S01]  /*1fd90*/  @!P2 LDC.64 R14, c[0x0][0x5c0] ;  /* 0x00017000ff0eab82 */ /* 0x000e220000000a00 */
[----:B---3--:R-:W-:Y:S02]  /*1fda0*/  FMUL R13, R72, UR33 ;  /* 0x00000021480d7c20 */ /* 0x008fe40008400000 */
[----:B------:R-:W3:Y:S03]  /*1fdb0*/  LDL.LU R72, [R1+0x11c] ;  /* 0x00011c0001487983 */ /* 0x000ee60000300800 */
[----:B------:R-:W-:Y:S02]  /*1fdc0*/  F2FP.SATFINITE.E4M3.F32.PACK_AB_MERGE_C R13, RZ, R13, RZ ;  /* 0x0000000dff0d723e */ /* 0x000fe400048070ff */
[----:B0-----:R-:W-:-:S05]  /*1fdd0*/  @!P2 IADD3 R14, P4, R12, R14, RZ ;  /* 0x0000000e0c0ea210 */ /* 0x001fca0007f9e0ff */
[----:B------:R-:W-:-:S05]  /*1fde0*/  @!P2 IMAD.X R15, R28, 0x1, R15, P4 ;  /* 0x000000011c0fa824 */ /* 0x000fca00020e060f */
[----:B------:R4:W-:Y:S02]  /*1fdf0*/  @!P2 STG.E.U8 desc[UR38][R14.64+0x28], R13 ;  /* 0x0000280d0e00a986 */ /* 0x0009e4000c101126 */
[----:B----4-:R-:W-:Y:S02]  /*1fe00*/  FMUL R13, R70, UR33 ;  /* 0x00000021460d7c20 */ /* 0x010fe40008400000 */
[----:B------:R-:W4:Y:S01]  /*1fe10*/  LDL.LU R70, [R1+0x120] ;  /* 0x0001200001467983 */ /* 0x000f220000300800 */
[----:B------:R-:W-:-:S13]  /*1fe20*/  ISETP.LT.OR P2, PT, R26, 0x2a, !P6 ;  /* 0x0000002a1a00780c */ /* 0x000fda0007741670 */
[----:B------:R-:W0:Y:S01]  /*1fe30*/  @!P2 LDC.64 R14, c[0x0][0x5c0] ;  /* 0x00017000ff0eab82 */ /* 0x000e220000000a00 */
[----:B------:R-:W-:Y:S02]  /*1fe40*/  ISETP.LT.OR P0, PT, R26, 0x4a, !P1 ;  /* 0x0000004a1a00780c */ /* 0x000fe40004f01670 */
[----:B------:R-:W-:Y:S02]  /*1fe50*/  F2FP.SATFINITE.E4M3.F32.PACK_AB_MERGE_C R13, RZ, R13, RZ ;  /* 0x0000000dff0d723e */ /* 0x000fe400048070ff */
[----:B0-----:R-:W-:-:S05]  /*1fe60*/  @!P2 IADD3 R14, P4, R12, R14, RZ ;  /* 0x0000000e0c0ea210 */ /* 0x001fca0007f9e0ff */
[----:B------:R-:W-:-:S05]  /*1fe70*/  @!P2 IMAD.X R15, R28, 0x1, R15, P4 ;  /* 0x000000011c0fa824 */ /* 0x000fca00020e060f */
[----:B------:R0:W-:Y:S02]  /*1fe80*/  @!P2 STG.E.U8 desc[UR38][R14.64+0x29], R13 ;  /* 0x0000290d0e00a986 */ /* 0x0001e4000c101126 */
[----:B0-----:R-:W0:Y:S02]  /*1fe90*/  @!P0 LDC.64 R14, c[0x0][0x5c0] ;  /* 0x00017000ff0e8b82 */ /* 0x001e240000000a00 */
[----:B0-----:R-:W-:-:S04]  /*1fea0*/  @!P0 IADD3 R30, P2, P4, R12, R14, R3 ;  /* 0x0000000e0c1e8210 */ /* 0x001fc80007c5e003 */
[----:B------:R-:W-:Y:S02]  /*1feb0*/  @!P0 IADD3.X R31, R28, R15, R4, P2, P4 ;  /* 0x0000000f1c1f8210 */ /* 0x000fe400017e8404 */
[----:B------:R-:W-:Y:S01]  /*1fec0*/  ISETP.LT.OR P0, PT, R26, 0x29, !P1 ;  /* 0x000000291a00780c */ /* 0x000fe20004f01670 */
[----:B--2---:R-:W-:Y:S02]  /*1fed0*/  FMUL R13, R71, UR33 ;  /* 0x00000021470d7c20 */ /* 0x004fe40008400000 */
[----:B------:R-:W2:Y:S03]  /*1fee0*/  LDL.LU R71, [R1+0x124] ;  /* 0x0001240001477983 */ /* 0x000ea60000300800 */
[----:B------:R-:W-:-:S07]  /*1fef0*/  F2FP.SATFINITE.E4M3.F32.PACK_AB_MERGE_C R13, RZ, R13, RZ ;  /* 0x0000000dff0d723e */ /* 0x000fce00048070ff */
[----:B------:R3:W-:Y:S01]  /*1ff00*/  @!P0 STG.E.U8 desc[UR38][R48.64+0x28], R13 ;  /* 0x0000280d30008986 */ /* 0x0007e2000c101126 */
[----:B------:R-:W-:Y:S01]  /*1ff10*/  ISETP.LT.OR P0, PT, R26, 0x2a, !P1 ;  /* 0x0000002a1a00780c */ /* 0x000fe20004f01670 */
[----:B---3--:R-:W-:Y:S02]  /*1ff20*/  FMUL R13, R72, UR33 ;  /* 0x00000021480d7c20 */ /* 0x008fe40008400000 */
[----:B------:R-:W3:Y:S03]  /*1ff30*/  LDL.LU R72, [R1+0x128] ;  /* 0x0001280001487983 */ /* 0x000ee60000300800 */
[----:B------:R-:W-:-:S07]  /*1ff40*/  F2FP.SATFINITE.E4M3.F32.PACK_AB_MERGE_C R13, RZ, R13, RZ ;  /* 0x0000000dff0d723e */ /* 0x000fce00048070ff */
[----:B------:R4:W-:Y:S02]  /*1ff50*/  @!P0 STG.E.U8 desc[UR38][R44.64+0x29], R13 ;  /* 0x0000290d2c008986 */ /* 0x0009e4000c101126 */
[----:B----4-:R-:W-:Y:S02]  /*1ff60*/  FMUL R13, R70, UR33 ;  /* 0x00000021460d7c20 */ /* 0x010fe40008400000 */
[----:B------:R-:W4:Y:S01]  /*1ff70*/  LDL.LU R70, [R1+0x12c] ;  /* 0x00012c0001467983 */ /* 0x000f220000300800 */
        /* <DEDUP_REMOVED lines=16> */
[----:B------:R-:W-:Y:S02]  /*20080*/  F2FP.SATFINITE.E4M3.F32.PACK_AB_MERGE_C R13, RZ, R13, RZ ;  /* 0x0000000dff0d723e */ /* 0x000fe400048070ff */
[----:B0-----:R-:W-:-:S05]  /*20090*/  @!P2 IADD3 R14, P4, R12, R14, RZ ;  /* 0x0000000e0c0ea210 */ /* 0x001fca0007f9e0ff */
[----:B------:R-:W-:-:S05]  /*200a0*/  @!P2 IMAD.X R15, R28, 0x1, R15, P4 ;  /* 0x000000011c0fa824 */ /* 0x000fca00020e060f */
[----:B------:R0:W-:Y:S01]  /*200b0*/  @!P2 STG.E.U8 desc[UR38][R14.64+0x30], R13 ;  /* 0x0000300d0e00a986 */ /* 0x0001e2000c101126 */
[----:B------:R-:W-:-:S13]  /*200c0*/  ISETP.LT.OR P2, PT, R26, 0x32, !P6 ;  /* 0x000000321a00780c */ /* 0x000fda0007741670 */
[----:B0-----:R-:W0:Y:S01]  /*200d0*/  @!P2 LDC.64 R14, c[0x0][0x5c0] ;  /* 0x00017000ff0eab82 */ /* 0x001e220000000a00 */
[----:B--2---:R-:W-:Y:S02]  /*200e0*/  FMUL R13, R71, UR33 ;  /* 0x00000021470d7c20 */ /* 0x004fe40008400000 */
[----:B------:R-:W2:Y:S01]  /*200f0*/  LDL.LU R71, [R1+0x130] ;  /* 0x0001300001477983 */ /* 0x000ea20000300800 */
[----:B------:R-:W-:Y:S02]  /*20100*/  LOP3.LUT R0, R0, 0xffffbfff, RZ, 0xc0, !PT ;  /* 0xffffbfff00007812 */ /* 0x000fe400078ec0ff */
[C---:B------:R-:W-:Y:S02]  /*20110*/  LOP3.LUT P3, RZ, R5.reuse, 0x40000, RZ, 0xc0, !PT ;  /* 0x0004000005ff7812 */ /* 0x040fe4000786c0ff */
[----:B------:R-:W-:Y:S02]  /*20120*/  LOP3.LUT R2, R2, 0xfffffffe, RZ, 0xc0, !PT ;  /* 0xfffffffe02027812 */ /* 0x000fe400078ec0ff */
[----:B------:R-:W-:-:S02]  /*20130*/  LOP3.LUT R5, R5, 0xffffdfff, RZ, 0xc0, !PT ;  /* 0xffffdfff05057812 */ /* 0x000fc400078ec0ff */
[----:B------:R-:W-:Y:S02]  /*20140*/  @P5 LOP3.LUT R0, R0, 0x4000, RZ, 0xfc, !PT ;  /* 0x0000400000005812 */ /* 0x000fe400078efcff */
[----:B0-----:R-:W-:Y:S02]  /*20150*/  @!P2 IADD3 R14, P4, R12, R14, RZ ;  /* 0x0000000e0c0ea210 */ /* 0x001fe40007f9e0ff */
[----:B------:R-:W-:Y:S02]  /*20160*/  F2FP.SATFINITE.E4M3.F32.PACK_AB_MERGE_C R13, RZ, R13, RZ ;  /* 0x0000000dff0d723e */ /* 0x000fe400048070ff */
[----:B------:R-:W-:Y:S01]  /*20170*/  @P0 LOP3.LUT R2, R2, 0x1, RZ, 0xfc, !PT ;  /* 0x0000000102020812 */ /* 0x000fe200078efcff */
[----:B------:R-:W-:Y:S01]  /*20180*/  @!P2 IMAD.X R15, R28, 0x1, R15, P4 ;  /* 0x000000011c0fa824 */ /* 0x000fe200020e060f */
[----:B------:R-:W-:Y:S02]  /*20190*/  ISETP.LT.OR P0, PT, R26, 0x5a, !P1 ;  /* 0x0000005a1a00780c */ /* 0x000fe40004f01670 */
[----:B------:R-:W-:-:S02]  /*201a0*/  @P1 LOP3.LUT R5, R5, 0x2000, RZ, 0xfc, !PT ;  /* 0x0000200005051812 */ /* 0x000fc400078efcff */
[----:B------:R-:W-:Y:S01]  /*201b0*/  LOP3.LUT P1, RZ, R0, 0x8000, RZ, 0xc0, !PT ;  /* 0x0000800000ff7812 */ /* 0x000fe2000782c0ff */
[----:B------:R0:W-:Y:S08]  /*201c0*/  @!P2 STG.E.U8 desc[UR38][R14.64+0x31], R13 ;  /* 0x0000310d0e00a986 */ /* 0x0001f0000c101126 */
[----:B0-----:R-:W0:Y:S01]  /*201d0*/  @!P0 LDC.64 R14, c[0x0][0x5c0] ;  /* 0x00017000ff0e8b82 */ /* 0x001e220000000a00 */
[----:B---3--:R-:W-:-:S02]  /*201e0*/  FMUL R13, R72, UR33 ;  /* 0x00000021480d7c20 */ /* 0x008fc40008400000 */
[----:B------:R-:W3:Y:S03]  /*201f0*/  LDL.LU R72, [R1+0x134] ;  /* 0x0001340001487983 */ /* 0x000ee60000300800 */
[----:B------:R-:W-:-:S05]  /*20200*/  F2FP.SATFINITE.E4M3.F32.PACK_AB_MERGE_C R13, RZ, R13, RZ ;  /* 0x0000000dff0d723e */ /* 0x000fca00048070ff */
[----:B------:R4:W-:Y:S02]  /*20210*/  @!P1 STG.E.U8 desc[UR38][R58.64+0x30], R13 ;  /* 0x0000300d3a009986 */ /* 0x0009e4000c101126 */
[----:B----4-:R-:W-:Y:S02]  /*20220*/  FMUL R13, R70, UR33 ;  /* 0x00000021460d7c20 */ /* 0x010fe40008400000 */
[----:B------:R-:W4:Y:S01]  /*20230*/  LDL.LU R70, [R1+0x138] ;  /* 0x0001380001467983 */ /* 0x000f220000300800 */
[C---:B------:R-:W-:Y:S02]  /*20240*/  LOP3.LUT P5, RZ, R0.reuse, 0x1, RZ, 0xc0, !PT ;  /* 0x0000000100ff7812 */ /* 0x040fe400078ac0ff */
[----:B------:R-:W-:Y:S02]  /*20250*/  LOP3.LUT R0, R0, 0xbfffffff, RZ, 0xc0, !PT ;  /* 0xbfffffff00007812 */ /* 0x000fe400078ec0ff */
[----:B0-----:R-:W-:Y:S02]  /*20260*/  @!P0 IADD3 R118, P2, P4, R12, R14, R3 ;  /* 0x0000000e0c768210 */ /* 0x001fe40007c5e003 */
[----:B------:R-:W-:-:S02]  /*20270*/  @P0 LOP3.LUT R0, R0, 0x40000000, RZ, 0xfc, !PT ;  /* 0x4000000000000812 */ /* 0x000fc400078efcff */
[----:B------:R-:W-:Y:S02]  /*20280*/  @!P0 IADD3.X R119, R28, R15, R4, P2, P4 ;  /* 0x0000000f1c778210 */ /* 0x000fe400017e8404 */
[----:B------:R-:W-:-:S13]  /*20290*/  ISETP.LT.OR P0, PT, R26, 0x41, !P3 ;  /* 0x000000411a00780c */ /* 0x000fda0005f01670 */
[----:B------:R-:W0:Y:S01]  /*202a0*/  @!P0 LDC.64 R14, c[0x0][0x5c0] ;  /* 0x00017000ff0e8b82 */ /* 0x000e220000000a00 */
[----:B------:R-:W-:Y:S02]  /*202b0*/  ISETP.LT.OR P1, PT, R26, 0x42, !P3 ;  /* 0x000000421a00780c */ /* 0x000fe40005f21670 */
[----:B------:R-:W-:Y:S02]  /*202c0*/  F2FP.SATFINITE.E4M3.F32.PACK_AB_MERGE_C R13, RZ, R13, RZ ;  /* 0x0000000dff0d723e */ /* 0x000fe400048070ff */
[----:B0-----:R-:W-:-:S04]  /*202d0*/  @!P0 IADD3 R124, P2, P4, R12, R14, R8 ;  /* 0x0000000e0c7c8210 */ /* 0x001fc80007c5e008 */
[----:B------:R-:W-:-:S05]  /*202e0*/  @!P0 IADD3.X R125, R28, R15, R7, P2, P4 ;  /* 0x0000000f1c7d8210 */ /* 0x000fca00017e8407 */
[----:B------:R-:W0:Y:S01]  /*202f0*/  @!P1 LDC.64 R14, c[0x0][0x5c0] ;  /* 0x00017000ff0e9b82 */ /* 0x000e220000000a00 */
[----:B------:R2:W-:Y:S01]  /*20300*/  @!P5 STG.E.U8 desc[UR38][R34.64+0x31], R13 ;  /* 0x0000310d2200d986 */ /* 0x0005e2000c101126 */
[----:B------:R-:W-:Y:S02]  /*20310*/  ISETP.LT.OR P5, PT, R26, 0x49, !P3 ;  /* 0x000000491a00780c */ /* 0x000fe40005fa1670 */
[----:B0-----:R-:W-:-:S04]  /*20320*/  @!P1 IADD3 R120, P2, P4, R12, R14, R8 ;  /* 0x0000000e0c789210 */ /* 0x001fc80007c5e008 */
[----:B------:R-:W-:-:S07]  /*20330*/  @!P1 IADD3.X R121, R28, R15, R7, P2, P4 ;  /* 0x0000000f1c799210 */ /* 0x000fce00017e8407 */
[----:B------:R-:W0:Y:S02]  /*20340*/  @!P5 LDC.64 R14, c[0x0][0x5c0] ;  /* 0x00017000ff0edb82 */ /* 0x000e240000000a00 */
[----:B0-----:R-:W-:-:S04]  /*20350*/  @!P5 IADD3 R132, P2, P4, R12, R14, R8 ;  /* 0x0000000e0c84d210 */ /* 0x001fc80007c5e008 */
[----:B------:R-:W-:Y:S02]  /*20360*/  @!P5 IADD3.X R133, R28, R15, R7, P2, P4 ;  /* 0x0000000f1c85d210 */ /* 0x000fe400017e8407 */
[----:B------:R-:W-:-:S13]  /*20370*/  ISETP.LT.OR P2, PT, R26, 0x39, !P6 ;  /* 0x000000391a00780c */ /* 0x000fda0007741670 */
[----:B------:R-:W0:Y:S02]  /*20380*/  @!P2 LDC.64 R14, c[0x0][0x5c0] ;  /* 0x00017000ff0eab82 */ /* 0x000e240000000a00 */
[----:B0-----:R-:W-:-:S05]  /*20390*/  @!P2 IADD3 R14, P4, R12, R14, RZ ;  /* 0x0000000e0c0ea210 */ /* 0x001fca0007f9e0ff */
[----:B------:R-:W-:Y:S02]  /*203a0*/  @!P2 IMAD.X R15, R28, 0x1, R15, P4 ;  /* 0x000000011c0fa824 */ /* 0x000fe400020e060f */
[----:B--2---:R-:W-:Y:S02]  /*203b0*/  FMUL R13, R71, UR33 ;  /* 0x00000021470d7c20 */ /* 0x004fe40008400000 */
[----:B------:R-:W2:Y:S03]  /*203c0*/  LDL.LU R71, [R1+0x13c] ;  /* 0x00013c0001477983 */ /* 0x000ea60000300800 */
[----:B------:R-:W-:-:S05]  /*203d0*/  F2FP.SATFINITE.E4M3.F32.PACK_AB_MERGE_C R13, RZ, R13, RZ ;  /* 0x0000000dff0d723e */ /* 0x000fca00048070ff */
[----:B------:R0:W-:Y:S01]  /*203e0*/  @!P2 STG.E.U8 desc[UR38][R14.64+0x38], R13 ;  /* 0x0000380d0e00a986 */ /* 0x0001e2000c101126 */
[----:B------:R-:W-:-:S13]  /*203f0*/  ISETP.LT.OR P2, PT, R26, 0x3a, !P6 ;  /* 0x0000003a1a00780c */ /* 0x000fda0007741670 */
[----:B0-----:R-:W0:Y:S02]  /*20400*/  @!P2 LDC.64 R14, c[0x0][0x5c0] ;  /* 0x00017000ff0eab82 */ /* 0x001e240000000a00 */
[----:B0-----:R-:W-:-:S05]  /*20410*/  @!P2 IADD3 R14, P4, R12, R14, RZ ;  /* 0x0000000e0c0ea210 */ /* 0x001fca0007f9e0ff */
[----:B------:R-:W-:Y:S02]  /*20420*/  @!P2 IMAD.X R15, R28, 0x1, R15, P4 ;  /* 0x000000011c0fa824 */ /* 0x000fe400020e060f */
[----:B---3--:R-:W-:Y:S02]  /*20430*/  FMUL R13, R72, UR33 ;  /* 0x00000021480d7c20 */ /* 0x008fe40008400000 */
[----:B------:R-:W3:Y:S03]  /*20440*/  LDL.LU R72, [R1+0x140] ;  /* 0x0001400001487983 */ /* 0x000ee60000300800 */
[----:B------:R-:W-:-:S05]  /*20450*/  F2FP.SATFINITE.E4M3.F32.PACK_AB_MERGE_C R13, RZ, R13, RZ ;  /* 0x0000000dff0d723e */ /* 0x000fca00048070ff */
[----:B------:R4:W-:Y:S02]  /*20460*/  @!P2 STG.E.U8 desc[UR38][R14.64+0x39], R13 ;  /* 0x0000390d0e00a986 */ /* 0x0009e4000c101126 */
[----:B----4-:R-:W-:Y:S02]  /*20470*/  FMUL R13, R70, UR33 ;  /* 0x00000021460d7c20 */ /* 0x010fe40008400000 */
[----:B------:R-:W4:Y:S01]  /*20480*/  LDL.LU R70, [R1+0x144] ;  /* 0x0001440001467983 */ /* 0x000f220000300800 */
[----:B------:R-:W-:-:S04]  /*20490*/  LOP3.LUT R0, R0, 0x7fffffff, RZ, 0xc0, !PT ;  /* 0x7fffffff00007812 */ /* 0x000fc800078ec0ff */
[----:B------:R-:W-:-:S04]  /*204a0*/  @P0 LOP3.LUT R0, R0, 0x80000000, RZ, 0xfc, !PT ;  /* 0x8000000000000812 */ /* 0x000fc800078efcff */
[----:B------:R-:W-:-:S04]  /*204b0*/  LOP3.LUT R0, R0, 0xffffffdf, RZ, 0xc0, !PT ;  /* 0xffffffdf00007812 */ /* 0x000fc800078ec0ff */
[----:B------:R-:W-:-:S04]  /*204c0*/  @P1 LOP3.LUT R0, R0, 0x20, RZ, 0xfc, !PT ;  /* 0x0000002000001812 */ /* 0x000fc800078efcff */
[C---:B------:R-:W-:Y:S02]  /*204d0*/  LOP3.LUT P1, RZ, R0.reuse, 0x10000, RZ, 0xc0, !PT ;  /* 0x0001000000ff7812 */ /* 0x040fe4000782c0ff */
[----:B------:R-:W-:Y:S02]  /*204e0*/  F2FP.SATFINITE.E4M3.F32.PACK_AB_MERGE_C R13, RZ, R13, RZ ;  /* 0x0000000dff0d723e */ /* 0x000fe400048070ff */
[----:B------:R-:W-:-:S09]  /*204f0*/  LOP3.LUT R0, R0, 0xffff7fff, RZ, 0xc0, !PT ;  /* 0xffff7fff00007812 */ /* 0x000fd200078ec0ff */
[----:B------:R2:W-:Y:S01]  /*20500*/  @!P1 STG.E.U8 desc[UR38][R56.64+0x38], R13 ;  /* 0x0000380d38009986 */ /* 0x0005e2000c101126 */
[----:B------:R-:W-:Y:S02]  /*20510*/  @P5 LOP3.LUT R0, R0, 0x8000, RZ, 0xfc, !PT ;  /* 0x0000800000005812 */ /* 0x000fe400078efcff */
[----:B------:R-:W-:Y:S02]  /*20520*/  ISETP.LT.OR P6, PT, R26, 0x4a, !P3 ;  /* 0x0000004a1a00780c */ /* 0x000fe40005fc1670 */
[----:B------:R-:W-:Y:S02]  /*20530*/  LOP3.LUT P5, RZ, R0, 0x80, RZ, 0xc0, !PT ;  /* 0x0000008000ff7812 */ /* 0x000fe400078ac0ff */
[----:B------:R-:W-:-:S09]  /*20540*/  LOP3.LUT P0, RZ, R5, 0x10000, RZ, 0xc0, !PT ;  /* 0x0001000005ff7812 */ /* 0x000fd2000780c0ff */
[----:B------:R-:W0:Y:S01]  /*20550*/  @!P6 LDC.64 R14, c[0x0][0x5c0] ;  /* 0x00017000ff0eeb82 */ /* 0x000e220000000a00 */
[----:B------:R-:W-:-:S04]  /*20560*/  LOP3.LUT R0, R0, 0xfffffffe, RZ, 0xc0, !PT ;  /* 0xfffffffe00007812 */ /* 0x000fc800078ec0ff */
[----:B------:R-:W-:Y:S02]  /*20570*/  @P6 LOP3.LUT R0, R0, 0x1, RZ, 0xfc, !PT ;  /* 0x0000000100006812 */ /* 0x000fe400078efcff */
[----:B0-----:R-:W-:-:S04]  /*20580*/  @!P6 IADD3 R116, P2, P4, R12, R14, R8 ;  /* 0x0000000e0c74e210 */ /* 0x001fc80007c5e008 */
[----:B------:R-:W-:Y:S02]  /*20590*/  @!P6 IADD3.X R117, R28, R15, R7, P2, P4 ;  /* 0x0000000f1c75e210 */ /* 0x000fe400017e8407 */
[----:B------:R-:W-:-:S13]  /*205a0*/  ISETP.LT.OR P6, PT, R26, 0x51, !P3 ;  /* 0x000000511a00780c */ /* 0x000fda0005fc1670 */
[----:B------:R-:W0:Y:S01]  /*205b0*/  @!P6 LDC.64 R14, c[0x0][0x5c0] ;  /* 0x00017000ff0eeb82 */ /* 0x000e220000000a00 */
[----:B------:R-:W-:Y:S01]  /*205c0*/  ISETP.LT.OR P1, PT, R26, 0x52, !P3 ;  /* 0x000000521a00780c */ /* 0x000fe20005f21670 */
[----:B--2---:R-:W-:Y:S02]  /*205d0*/  FMUL R13, R71, UR33 ;  /* 0x00000021470d7c20 */ /* 0x004fe40008400000 */
[----:B------:R-:W2:Y:S03]  /*205e0*/  LDL.LU R71, [R1+0x148] ;  /* 0x0001480001477983 */ /* 0x000ea60000300800 */
[----:B------:R-:W-:-:S05]  /*205f0*/  F2FP.SATFINITE.E4M3.F32.PACK_AB_MERGE_C R13, RZ, R13, RZ ;  /* 0x0000000dff0d723e */ /* 0x000fca00048070ff */
[----:B------:R3:W-:Y:S02]  /*20600*/  @!P5 STG.E.U8 desc[UR38][R46.64+0x39], R13 ;  /* 0x0000390d2e00d986 */ /* 0x0007e4000c101126 */
[----:B---3--:R-:W-:-:S05]  /*20610*/  FMUL R13, R72, UR33 ;  /* 0x00000021480d7c20 */ /* 0x008fca0008400000 */
[----:B------:R-:W-:-:S05]  /*20620*/  F2FP.SATFINITE.E4M3.F32.PACK_AB_MERGE_C R13, RZ, R13, RZ ;  /* 0x0000000dff0d723e */ /* 0x000fca00048070ff */
[----:B------:R4:W-:Y:S02]  /*20630*/  @!P0 STG.E.U8 desc[UR38][R54.64+0x20], R13 ;  /* 0x0000200d36008986 */ /* 0x0009e4000c101126 */
[----:B----4-:R-:W-:Y:S02]  /*20640*/  FMUL R13, R70, UR33 ;  /* 0x00000021460d7c20 */ /* 0x010fe40008400000 */
[----:B------:R-:W3:Y:S01]  /*20650*/  LDL.LU R70, [R1+0x14c] ;  /* 0x00014c0001467983 */ /* 0x000ee20000300800 */
[----:B0-----:R-:W-:-:S04]  /*20660*/  @!P6 IADD3 R134, P2, P4, R12, R14, R8 ;  /* 0x0000000e0c86e210 */ /* 0x001fc80007c5e008 */
[----:B------:R-:W-:Y:S02]  /*20670*/  @!P6 IADD3.X R135, R28, R15, R7, P2, P4 ;  /* 0x0000000f1c87e210 */ /* 0x000fe400017e8407 */
[----:B------:R-:W0:Y:S01]  /*20680*/  @!P1 LDC.64 R14, c[0x0][0x5c0] ;  /* 0x00017000ff0e9b82 */ /* 0x000e220000000a00 */
[----:B------:R-:W-:-:S04]  /*20690*/  LOP3.LUT R2, R2, 0xffffefff, RZ, 0xc0, !PT ;  /* 0xffffefff02027812 */ /* 0x000fc800078ec0ff */
[----:B------:R-:W-:Y:S02]  /*206a0*/  @P6 LOP3.LUT R2, R2, 0x1000, RZ, 0xfc, !PT ;  /* 0x0000100002026812 */ /* 0x000fe400078efcff */
[C---:B------:R-:W-:Y:S02]  /*206b0*/  LOP3.LUT P6, RZ, R0.reuse, 0x40, RZ, 0xc0, !PT ;  /* 0x0000004000ff7812 */ /* 0x040fe400078cc0ff */
        /* <DEDUP_REMOVED lines=13> */
[----:B------:R-:W-:Y:S02]  /*20790*/  LOP3.LUT R5, R5, 0xfffff7ff, RZ, 0xc0, !PT ;  /* 0xfffff7ff05057812 */ /* 0x000fe400078ec0ff */
[----:B------:R-:W-:Y:S02]  /*207a0*/  @P1 LOP3.LUT R2, R2, 0x800000, RZ, 0xfc, !PT ;  /* 0x0080000002021812 */ /* 0x000fe400078efcff */
[----:B------:R-:W-:Y:S02]  /*207b0*/  @P3 LOP3.LUT R5, R5, 0x800, RZ, 0xfc, !PT ;  /* 0x0000080005053812 */ /* 0x000fe400078efcff */
[----:B0-----:R-:W-:-:S04]  /*207c0*/  @!P1 IADD3 R150, P2, P4, R12, R14, R8 ;  /* 0x0000000e0c969210 */ /* 0x001fc80007c5e008 */
[----:B------:R-:W-:Y:S02]  /*207d0*/  @!P1 IADD3.X R151, R28, R15, R7, P2, P4 ;  /* 0x0000000f1c979210 */ /* 0x000fe400017e8407 */
[----:B------:R-:W-:-:S04]  /*207e0*/  ISETP.GE.AND P1, PT, R11, 0x101, PT ;  /* 0x000001010b00780c */ /* 0x000fc80003f26270 */
[----:B------:R-:W-:-:S13]  /*207f0*/  ISETP.LT.OR P3, PT, R26, 0x41, !P1 ;  /* 0x000000411a00780c */ /* 0x000fda0004f61670 */
[----:B------:R-:W0:Y:S01]  /*20800*/  @!P3 LDC.64 R14, c[0x0][0x5c0] ;  /* 0x00017000ff0ebb82 */ /* 0x000e220000000a00 */
[----:B------:R-:W-:Y:S02]  /*20810*/  LOP3.LUT P0, RZ, R5, 0x8000, RZ, 0xc0, !PT ;  /* 0x0000800005ff7812 */ /* 0x000fe4000780c0ff */
[----:B0-----:R-:W-:-:S04]  /*20820*/  @!P3 IADD3 R156, P2, P4, R12, R14, R10 ;  /* 0x0000000e0c9cb210 */ /* 0x001fc80007c5e00a */
[----:B------:R-:W-:Y:S02]  /*20830*/  @!P3 IADD3.X R157, R28, R15, R9, P2, P4 ;  /* 0x0000000f1c9db210 */ /* 0x000fe400017e8409 */
[----:B------:R-:W-:-:S13]  /*20840*/  ISETP.LT.OR P4, PT, R26, 0x21, !P0 ;  /* 0x000000211a00780c */ /* 0x000fda0004781670 */
[----:B------:R-:W0:Y:S01]  /*20850*/  @!P4 LDC.64 R14, c[0x0][0x5c0] ;  /* 0x00017000ff0ecb82 */ /* 0x000e220000000a00 */
[----:B------:R-:W-:Y:S02]  /*20860*/  F2FP.SATFINITE.E4M3.F32.PACK_AB_MERGE_C R13, RZ, R13, RZ ;  /* 0x0000000dff0d723e */ /* 0x000fe400048070ff */
[----:B------:R-:W-:-:S03]  /*20870*/  @!P4 IADD3 R16, P2, P5, R3, R12, R8 ;  /* 0x0000000c0310c210 */ /* 0x000fc60007d5e008 */
[----:B------:R1:W-:Y:S02]  /*20880*/  @!P6 STG.E.U8 desc[UR38][R20.64+0x21], R13 ;  /* 0x0000210d1400e986 */ /* 0x0003e4000c101126 */
[----:B-1----:R-:W-:Y:S02]  /*20890*/  @!P4 IADD3.X R13, R4, R28, R7, P2, P5 ;  /* 0x0000001c040dc210 */ /* 0x002fe400017ea407 */
[----:B0-----:R-:W-:Y:S01]  /*208a0*/  @!P4 IADD3 R14, P2, R16, R14, RZ ;  /* 0x0000000e100ec210 */ /* 0x001fe20007f5e0ff */
[----:B--2---:R-:W-:Y:S02]  /*208b0*/  FMUL R16, R71, UR33 ;  /* 0x0000002147107c20 */ /* 0x004fe40008400000 */
[----:B------:R-:W2:Y:S02]  /*208c0*/  LDL.LU R71, [R1+0x150] ;  /* 0x0001500001477983 */ /* 0x000ea40000300800 */
[----:B------:R-:W-:Y:S01]  /*208d0*/  @!P4 IMAD.X R15, R13, 0x1, R15, P2 ;  /* 0x000000010d0fc824 */ /* 0x000fe200010e060f */
[----:B------:R-:W-:Y:S01]  /*208e0*/  ISETP.LT.OR P2, PT, R26, 0x22, !P0 ;  /* 0x000000221a00780c */ /* 0x000fe20004741670 */
[----:B------:R-:W4:Y:S01]  /*208f0*/  LDL.LU R72, [R1+0x154] ;  /* 0x0001540001487983 */ /* 0x000f220000300800 */
[----:B------:R-:W-:-:S05]  /*20900*/  F2FP.SATFINITE.E4M3.F32.PACK_AB_MERGE_C R16, RZ, R16, RZ ;  /* 0x00000010ff10723e */ /* 0x000fca00048070ff */
[----:B------:R0:W-:Y:S06]  /*20910*/  @!P4 STG.E.U8 desc[UR38][R14.64+0x20], R16 ;  /* 0x000020100e00c986 */ /* 0x0001ec000c101126 */
[----:B0-----:R-:W0:Y:S01]  /*20920*/  @!P2 LDC.64 R16, c[0x0][0x5c0] ;  /* 0x00017000ff10ab82 */ /* 0x001e220000000a00 */
[----:B------:R-:W-:-:S04]  /*20930*/  @!P2 IADD3 R20, P5, P6, R3, R12, R8 ;  /* 0x0000000c0314a210 */ /* 0x000fc80007ebe008 */
[----:B------:R-:W-:Y:S02]  /*20940*/  @!P2 IADD3.X R13, R4, R28, R7, P5, P6 ;  /* 0x0000001c040da210 */ /* 0x000fe40002fec407 */
[----:B0-----:R-:W-:-:S05]  /*20950*/  @!P2 IADD3 R16, P4, R20, R16, RZ ;  /* 0x000000101410a210 */ /* 0x001fca0007f9e0ff */
[----:B------:R-:W-:Y:S02]  /*20960*/  @!P2 IMAD.X R17, R13, 0x1, R17, P4 ;  /* 0x000000010d11a824 */ /* 0x000fe400020e0611 */
[----:B---3--:R-:W-:Y:S02]  /*20970*/  FMUL R13, R70, UR33 ;  /* 0x00000021460d7c20 */ /* 0x008fe40008400000 */
[----:B------:R-:W3:Y:S01]  /*20980*/  LDL.LU R70, [R1+0x158] ;  /* 0x0001580001467983 */ /* 0x000ee20000300800 */
        /* <DEDUP_REMOVED lines=11> */
[----:B------:R-:W-:Y:S02]  /*20a40*/  F2FP.SATFINITE.E4M3.F32.PACK_AB_MERGE_C R13, RZ, R13, RZ ;  /* 0x0000000dff0d723e */ /* 0x000fe400048070ff */
[----:B------:R-:W-:-:S03]  /*20a50*/  LOP3.LUT R2, R2, 0xdfffffff, RZ, 0xc0, !PT ;  /* 0xdfffffff02027812 */ /* 0x000fc600078ec0ff */
[----:B------:R2:W-:Y:S01]  /*20a60*/  @!P2 STG.E.U8 desc[UR38][R16.64+0x21], R13 ;  /* 0x0000210d1000a986 */ /* 0x0005e2000c101126 */
        /* <DEDUP_REMOVED lines=15> */
[----:B------:R-:W-:Y:S01]  /*20b60*/  ISETP.LT.OR P4, PT, R26, 0x29, !P0 ;  /* 0x000000291a00780c */ /* 0x000fe20004781670 */
[----:B--2---:R-:W-:Y:S01]  /*20b70*/  FMUL R13, R71, UR33 ;  /* 0x00000021470d7c20 */ /* 0x004fe20008400000 */
[----:B------:R-:W-:Y:S01]  /*20b80*/  LOP3.LUT P6, RZ, R0, 0x80000, RZ, 0xc0, !PT ;  /* 0x0008000000ff7812 */ /* 0x000fe200078cc0ff */
[----:B------:R-:W2:Y:S10]  /*20b90*/  LDL.LU R71, [R1+0x15c] ;  /* 0x00015c0001477983 */ /* 0x000eb40000300800 */
[----:B------:R-:W0:Y:S01]  /*20ba0*/  @!P4 LDC.64 R14, c[0x0][0x5c0] ;  /* 0x00017000ff0ecb82 */ /* 0x000e220000000a00 */
[----:B------:R-:W-:-:S02]  /*20bb0*/  F2FP.SATFINITE.E4M3.F32.PACK_AB_MERGE_C R13, RZ, R13, RZ ;  /* 0x0000000dff0d723e */ /* 0x000fc400048070ff */
[----:B------:R-:W-:Y:S02]  /*20bc0*/  LOP3.LUT P3, RZ, R5, 0x4000, RZ, 0xc0, !PT ;  /* 0x0000400005ff7812 */ /* 0x000fe4000786c0ff */
[----:B------:R-:W-:Y:S01]  /*20bd0*/  LOP3.LUT R6, R6, 0xffffffef, RZ, 0xc0, !PT ;  /* 0xffffffef06067812 */ /* 0x000fe200078ec0ff */
[----:B------:R4:W-:Y:S03]  /*20be0*/  @!P6 STG.E.U8 desc[UR38][R36.64+0x28], R13 ;  /* 0x0000280d2400e986 */ /* 0x0009e6000c101126 */
[----:B------:R-:W-:Y:S02]  /*20bf0*/  @P5 LOP3.LUT R6, R6, 0x10, RZ, 0xfc, !PT ;  /* 0x0000001006065812 */ /* 0x000fe400078efcff */
[----:B------:R-:W-:Y:S01]  /*20c00*/  @!P4 IADD3 R16, P2, P5, R3, R12, R8 ;  /* 0x0000000c0310c210 */ /* 0x000fe20007d5e008 */
[----:B----4-:R-:W-:Y:S02]  /*20c10*/  FMUL R13, R72, UR33 ;  /* 0x00000021480d7c20 */ /* 0x010fe40008400000 */
[----:B------:R-:W4:Y:S03]  /*20c20*/  LDL.LU R72, [R1+0x160] ;  /* 0x0001600001487983 */ /* 0x000f260000300800 */
[----:B------:R-:W-:-:S05]  /*20c30*/  F2FP.SATFINITE.E4M3.F32.PACK_AB_MERGE_C R13, RZ, R13, RZ ;  /* 0x0000000dff0d723e */ /* 0x000fca00048070ff */
[----:B------:R1:W-:Y:S02]  /*20c40*/  @!P3 STG.E.U8 desc[UR38][R24.64+0x29], R13 ;  /* 0x0000290d1800b986 */ /* 0x0003e4000c101126 */
[----:B-1----:R-:W-:Y:S02]  /*20c50*/  @!P4 IADD3.X R13, R4, R28, R7, P2, P5 ;  /* 0x0000001c040dc210 */ /* 0x002fe400017ea407 */
[----:B0-----:R-:W-:Y:S01]  /*20c60*/  @!P4 IADD3 R14, P2, R16, R14, RZ ;  /* 0x0000000e100ec210 */ /* 0x001fe20007f5e0ff */
[----:B---3--:R-:W-:Y:S02]  /*20c70*/  FMUL R16, R70, UR33 ;  /* 0x0000002146107c20 */ /* 0x008fe40008400000 */
[----:B------:R-:W3:Y:S02]  /*20c80*/  LDL.LU R70, [R1+0x164] ;  /* 0x0001640001467983 */ /* 0x000ee40000300800 */
[----:B------:R-:W-:Y:S01]  /*20c90*/  @!P4 IMAD.X R15, R13, 0x1, R15, P2 ;  /* 0x000000010d0fc824 */ /* 0x000fe200010e060f */
[----:B------:R-:W-:-:S02]  /*20ca0*/  ISETP.LT.OR P2, PT, R26, 0x2a, !P0 ;  /* 0x0000002a1a00780c */ /* 0x000fc40004741670 */
[----:B------:R-:W-:-:S05]  /*20cb0*/  F2FP.SATFINITE.E4M3.F32.PACK_AB_MERGE_C R16, RZ, R16, RZ ;  /* 0x00000010ff10723e */ /* 0x000fca00048070ff */
[----:B------:R0:W-:Y:S06]  /*20cc0*/  @!P4 STG.E.U8 desc[UR38][R14.64+0x28], R16 ;  /* 0x000028100e00c986 */ /* 0x0001ec000c101126 */
[----:B0-----:R-:W0:Y:S01]  /*20cd0*/  @!P2 LDC.64 R16, c[0x0][0x5c0] ;  /* 0x00017000ff10ab82 */ /* 0x001e220000000a00 */
[----:B------:R-:W-:Y:S02]  /*20ce0*/  ISETP.LT.OR P1, PT, R26, 0x52, !P1 ;  /* 0x000000521a00780c */ /* 0x000fe40004f21670 */
[----:B------:R-:W-:-:S04]  /*20cf0*/  @!P2 IADD3 R20, P5, P6, R3, R12, R8 ;  /* 0x0000000c0314a210 */ /* 0x000fc80007ebe008 */
[----:B------:R-:W-:-:S07]  /*20d00*/  @!P2 IADD3.X R13, R4, R28, R7, P5, P6 ;  /* 0x0000001c040da210 */ /* 0x000fce0002fec407 */
[----:B------:R-:W1:Y:S01]  /*20d10*/  @!P1 LDC.64 R14, c[0x0][0x5c0] ;  /* 0x00017000ff0e9b82 */ /* 0x000e620000000a00 */
[----:B0-----:R-:W-:-:S05]  /*20d20*/  @!P2 IADD3 R16, P4, R20, R16, RZ ;  /* 0x000000101410a210 */ /* 0x001fca0007f9e0ff */
[----:B------:R-:W-:Y:S01]  /*20d30*/  @!P2 IMAD.X R17, R13, 0x1, R17, P4 ;  /* 0x000000010d11a824 */ /* 0x000fe200020e0611 */
[C---:B------:R-:W-:Y:S02]  /*20d40*/  LOP3.LUT P3, RZ, R0.reuse, 0x4, RZ, 0xc0, !PT ;  /* 0x0000000400ff7812 */ /* 0x040fe4000786c0ff */
[----:B------:R-:W-:-:S04]  /*20d50*/  LOP3.LUT R0, R0, 0xfffbffff, RZ, 0xc0, !PT ;  /* 0xfffbffff00007812 */ /* 0x000fc800078ec0ff */
[----:B------:R-:W-:Y:S02]  /*20d60*/  @P1 LOP3.LUT R0, R0, 0x40000, RZ, 0xfc, !PT ;  /* 0x0004000000001812 */ /* 0x000fe400078efcff */
[----:B-1----:R-:W-:-:S04]  /*20d70*/  @!P1 IADD3 R114, P5, P6, R12, R14, R10 ;  /* 0x0000000e0c729210 */ /* 0x002fc80007ebe00a */
[----:B------:R-:W-:Y:S02]  /*20d80*/  @!P1 IADD3.X R115, R28, R15, R9, P5, P6 ;  /* 0x0000000f1c739210 */ /* 0x000fe40002fec409 */
[----:B------:R-:W-:Y:S02]  /*20d90*/  LOP3.LUT P6, RZ, R0, 0x100, RZ, 0xc0, !PT ;  /* 0x0000010000ff7812 */ /* 0x000fe400078cc0ff */
[----:B------:R-:W-:Y:S01]  /*20da0*/  ISETP.GE.AND P5, PT, R11, 0x101, PT ;  /* 0x000001010b00780c */ /* 0x000fe20003fa6270 */
[----:B--2---:R-:W-:Y:S02]  /*20db0*/  FMUL R13, R71, UR33 ;  /* 0x00000021470d7c20 */ /* 0x004fe40008400000 */
[----:B------:R-:W2:Y:S03]  /*20dc0*/  LDL.LU R71, [R1+0x168] ;  /* 0x0001680001477983 */ /* 0x000ea60000300800 */
[----:B------:R-:W-:-:S05]  /*20dd0*/  F2FP.SATFINITE.E4M3.F32.PACK_AB_MERGE_C R13, RZ, R13, RZ ;  /* 0x0000000dff0d723e */ /* 0x000fca00048070ff */
[----:B------:R4:W-:Y:S02]  /*20de0*/  @!P2 STG.E.U8 desc[UR38][R16.64+0x29], R13 ;  /* 0x0000290d1000a986 */ /* 0x0009e4000c101126 */
[----:B----4-:R-:W-:-:S05]  /*20df0*/  FMUL R13, R72, UR33 ;  /* 0x00000021480d7c20 */ /* 0x010fca0008400000 */
[----:B------:R-:W-:-:S05]  /*20e00*/  F2FP.SATFINITE.E4M3.F32.PACK_AB_MERGE_C R13, RZ, R13, RZ ;  /* 0x0000000dff0d723e */ /* 0x000fca00048070ff */
[----:B------:R3:W-:Y:S02]  /*20e10*/  @!P6 STG.E.U8 desc[UR38][R62.64+0x30], R13 ;  /* 0x0000300d3e00e986 */ /* 0x0007e4000c101126 */
[----:B---3--:R-:W-:Y:S02]  /*20e20*/  FMUL R13, R70, UR33 ;  /* 0x00000021460d7c20 */ /* 0x008fe40008400000 */
[----:B------:R-:W3:Y:S01]  /*20e30*/  LDL.LU R70, [R1+0x16c] ;  /* 0x00016c0001467983 */ /* 0x000ee20000300800 */
[----:B------:R-:W-:Y:S02]  /*20e40*/  ISETP.LT.OR P1, PT, R26, 0x59, !P5 ;  /* 0x000000591a00780c */ /* 0x000fe40006f21670 */
[----:B------:R-:W-:Y:S01]  /*20e50*/  LOP3.LUT R6, R6, 0xfffffeff, RZ, 0xc0, !PT ;  /* 0xfffffeff06067812 */ /* 0x000fe200078ec0ff */
[----:B------:R-:W4:Y:S10]  /*20e60*/  LDL.LU R72, [R1+0x170] ;  /* 0x0001700001487983 */ /* 0x000f340000300800 */
[----:B------:R-:W0:Y:S01]  /*20e70*/  @!P1 LDC.64 R14, c[0x0][0x5c0] ;  /* 0x00017000ff0e9b82 */ /* 0x000e220000000a00 */
[----:B------:R-:W-:-:S02]  /*20e80*/  ISETP.LT.OR P5, PT, R26, 0x5a, !P5 ;  /* 0x0000005a1a00780c */ /* 0x000fc40006fa1670 */
[----:B0-----:R-:W-:-:S04]  /*20e90*/  @!P1 IADD3 R110, P2, P4, R12, R14, R10 ;  /* 0x0000000e0c6e9210 */ /* 0x001fc80007c5e00a */
[----:B------:R-:W-:-:S07]  /*20ea0*/  @!P1 IADD3.X R111, R28, R15, R9, P2, P4 ;  /* 0x0000000f1c6f9210 */ /* 0x000fce00017e8409 */
[----:B------:R-:W0:Y:S01]  /*20eb0*/  @!P5 LDC.64 R14, c[0x0][0x5c0] ;  /* 0x00017000ff0edb82 */ /* 0x000e220000000a00 */
[----:B------:R-:W-:Y:S02]  /*20ec0*/  @P1 LOP3.LUT R6, R6, 0x100, RZ, 0xfc, !PT ;  /* 0x0000010006061812 */ /* 0x000fe400078efcff */
[----:B------:R-:W-:Y:S02]  /*20ed0*/  LOP3.LUT P1, RZ, R5, 0x2000, RZ, 0xc0, !PT ;  /* 0x0000200005ff7812 */ /* 0x000fe4000782c0ff */
        /* <DEDUP_REMOVED lines=10> */
[----:B------:R-:W-:Y:S02]  /*20f80*/  LOP3.LUT R6, R6, 0xfffbffff, RZ, 0xc0, !PT ;  /* 0xfffbffff06067812 */ /* 0x000fe400078ec0ff */
[----:B------:R-:W-:Y:S02]  /*20f90*/  F2FP.SATFINITE.E4M3.F32.PACK_AB_MERGE_C R13, RZ, R13, RZ ;  /* 0x0000000dff0d723e */ /* 0x000fe400048070ff */
[----:B------:R-:W-:Y:S02]  /*20fa0*/  @P5 LOP3.LUT R6, R6, 0x40000, RZ, 0xfc, !PT ;  /* 0x0004000006065812 */ /* 0x000fe400078efcff */
[----:B------:R-:W-:Y:S01]  /*20fb0*/  @!P4 IADD3 R16, P2, P5, R3, R12, R8 ;  /* 0x0000000c0310c210 */ /* 0x000fe20007d5e008 */
[----:B------:R1:W-:Y:S03]  /*20fc0*/  @!P3 STG.E.U8 desc[UR38][R22.64+0x31], R13 ;  /* 0x0000310d1600b986 */ /* 0x0003e6000c101126 */
[----:B-1----:R-:W-:-:S02]  /*20fd0*/  @!P4 IADD3.X R13, R4, R28, R7, P2, P5 ;  /* 0x0000001c040dc210 */ /* 0x002fc400017ea407 */
[----:B0-----:R-:W-:-:S05]  /*20fe0*/  @!P4 IADD3 R14, P2, R16, R14, RZ ;  /* 0x0000000e100ec210 */ /* 0x001fca0007f5e0ff */
[----:B------:R-:W-:Y:S01]  /*20ff0*/  @!P4 IMAD.X R15, R13, 0x1, R15, P2 ;  /* 0x000000010d0fc824 */ /* 0x000fe200010e060f */
[----:B------:R-:W-:-:S13]  /*21000*/  ISETP.LT.OR P2, PT, R26, 0x32, !P0 ;  /* 0x000000321a00780c */ /* 0x000fda0004741670 */
[----:B------:R-:W-:Y:S01]  /*21010*/  @!P2 IADD3 R20, P5, P6, R3, R12, R8 ;  /* 0x0000000c0314a210 */ /* 0x000fe20007ebe008 */
[----:B--2---:R-:W-:Y:S02]  /*21020*/  FMUL R16, R71, UR33 ;  /* 0x0000002147107c20 */ /* 0x004fe40008400000 */
[----:B------:R-:W2:Y:S03]  /*21030*/  LDL.LU R71, [R1+0x174] ;  /* 0x0001740001477983 */ /* 0x000ea60000300800 */
[----:B------:R-:W-:-:S05]  /*21040*/  F2FP.SATFINITE.E4M3.F32.PACK_AB_MERGE_C R16, RZ, R16, RZ ;  /* 0x00000010ff10723e */ /* 0x000fca00048070ff */
[----:B------:R0:W-:Y:S02]  /*21050*/  @!P4 STG.E.U8 desc[UR38][R14.64+0x30], R16 ;  /* 0x000030100e00c986 */ /* 0x0001e4000c101126 */
[----:B0-----:R-:W0:Y:S01]  /*21060*/  @!P2 LDC.64 R16, c[0x0][0x5c0] ;  /* 0x00017000ff10ab82 */ /* 0x001e220000000a00 */
[----:B------:R-:W-:Y:S02]  /*21070*/  @!P2 IADD3.X R13, R4, R28, R7, P5, P6 ;  /* 0x0000001c040da210 */ /* 0x000fe40002fec407 */
[----:B0-----:R-:W-:-:S05]  /*21080*/  @!P2 IADD3 R16, P4, R20, R16, RZ ;  /* 0x000000101410a210 */ /* 0x001fca0007f9e0ff */
[----:B------:R-:W-:Y:S02]  /*21090*/  @!P2 IMAD.X R17, R13, 0x1, R17, P4 ;  /* 0x000000010d11a824 */ /* 0x000fe400020e0611 */
[----:B---3--:R-:W-:Y:S02]  /*210a0*/  FMUL R13, R70, UR33 ;  /* 0x00000021460d7c20 */ /* 0x008fe40008400000 */
[----:B------:R-:W3:Y:S01]  /*210b0*/  LDL.LU R70, [R1+0x178] ;  /* 0x0001780001467983 */ /* 0x000ee20000300800 */
        /* <DEDUP_REMOVED lines=11> */
[----:B------:R-:W-:-:S03]  /*21170*/  @P3 LOP3.LUT R6, R6, 0x4000, RZ, 0xfc, !PT ;  /* 0x0000400006063812 */ /* 0x000fc600078efcff */
[----:B------:R4:W-:Y:S01]  /*21180*/  @!P2 STG.E.U8 desc[UR38][R16.64+0x31], R13 ;  /* 0x0000310d1000a986 */ /* 0x0009e2000c101126 */
        /* <DEDUP_REMOVED lines=12> */
[----:B------:R-:W-:Y:S01]  /*21250*/  LOP3.LUT P6, RZ, R0, 0x200000, RZ, 0xc0, !PT ;  /* 0x0020000000ff7812 */ /* 0x000fe200078cc0ff */
[----:B----4-:R-:W-:-:S05]  /*21260*/  FMUL R13, R72, UR33 ;  /* 0x00000021480d7c20 */ /* 0x010fca0008400000 */
[----:B------:R-:W-:-:S07]  /*21270*/  F2FP.SATFINITE.E4M3.F32.PACK_AB_MERGE_C R13, RZ, R13, RZ ;  /* 0x0000000dff0d723e */ /* 0x000fce00048070ff */
[----:B------:R2:W-:Y:S01]  /*21280*/  @!P6 STG.E.U8 desc[UR38][R52.64+0x38], R13 ;  /* 0x0000380d3400e986 */ /* 0x0005e2000c101126 */
[----:B0-----:R-:W-:-:S04]  /*21290*/  @!P5 IADD3 R140, P2, P4, R12, R14, R3 ;  /* 0x0000000e0c8cd210 */ /* 0x001fc80007c5e003 */
[----:B------:R-:W-:Y:S02]  /*212a0*/  @!P5 IADD3.X R141, R28, R15, R4, P2, P4 ;  /* 0x0000000f1c8dd210 */ /* 0x000fe400017e8404 */
[----:B------:R-:W-:Y:S02]  /*212b0*/  ISETP.LT.OR P4, PT, R26, 0x39, !P0 ;  /* 0x000000391a00780c */ /* 0x000fe40004781670 */
[----:B------:R-:W-:-:S11]  /*212c0*/  LOP3.LUT P3, RZ, R5, 0x1000, RZ, 0xc0, !PT ;  /* 0x0000100005ff7812 */ /* 0x000fd6000786c0ff */
[----:B------:R-:W0:Y:S01]  /*212d0*/  @!P4 LDC.64 R14, c[0x0][0x5c0] ;  /* 0x00017000ff0ecb82 */ /* 0x000e220000000a00 */
[----:B--2---:R-:W-:Y:S02]  /*212e0*/  FMUL R13, R71, UR33 ;  /* 0x00000021470d7c20 */ /* 0x004fe40008400000 */
[----:B------:R-:W2:Y:S01]  /*212f0*/  LDL.LU R71, [R1+0x17c] ;  /* 0x00017c0001477983 */ /* 0x000ea20000300800 */
[----:B------:R-:W-:-:S03]  /*21300*/  LOP3.LUT R6, R6, 0xfffeffff, RZ, 0xc0, !PT ;  /* 0xfffeffff06067812 */ /* 0x000fc600078ec0ff */
[----:B------:R-:W4:Y:S01]  /*21310*/  LDL.LU R72, [R1+0x180] ;  /* 0x0001800001487983 */ /* 0x000f220000300800 */
[----:B------:R-:W-:Y:S02]  /*21320*/  F2FP.SATFINITE.E4M3.F32.PACK_AB_MERGE_C R13, RZ, R13, RZ ;  /* 0x0000000dff0d723e */ /* 0x000fe400048070ff */
[----:B------:R-:W-:Y:S02]  /*21330*/  @P5 LOP3.LUT R6, R6, 0x10000, RZ, 0xfc, !PT ;  /* 0x0001000006065812 */ /* 0x000fe400078efcff */
[----:B------:R-:W-:Y:S01]  /*21340*/  @!P4 IADD3 R16, P2, P5, R3, R12, R8 ;  /* 0x0000000c0310c210 */ /* 0x000fe20007d5e008 */
[----:B------:R1:W-:Y:S03]  /*21350*/  @!P3 STG.E.U8 desc[UR38][R38.64+0x39], R13 ;  /* 0x0000390d2600b986 */ /* 0x0003e6000c101126 */
[----:B-1----:R-:W-:Y:S02]  /*21360*/  @!P4 IADD3.X R13, R4, R28, R7, P2, P5 ;  /* 0x0000001c040dc210 */ /* 0x002fe400017ea407 */
[----:B0-----:R-:W-:Y:S01]  /*21370*/  @!P4 IADD3 R14, P2, R16, R14, RZ ;  /* 0x0000000e100ec210 */ /* 0x001fe20007f5e0ff */
[----:B---3--:R-:W-:-:S02]  /*21380*/  FMUL R16, R70, UR33 ;  /* 0x0000002146107c20 */ /* 0x008fc40008400000 */
[----:B------:R-:W3:Y:S02]  /*21390*/  LDL.LU R70, [R1+0x184] ;  /* 0x0001840001467983 */ /* 0x000ee40000300800 */
[----:B------:R-:W-:Y:S01]  /*213a0*/  @!P4 IMAD.X R15, R13, 0x1, R15, P2 ;  /* 0x000000010d0fc824 */ /* 0x000fe200010e060f */
[----:B------:R-:W-:Y:S02]  /*213b0*/  ISETP.LT.OR P2, PT, R26, 0x3a, !P0 ;  /* 0x0000003a1a00780c */ /* 0x000fe40004741670 */
        /* <DEDUP_REMOVED lines=9> */
[----:B-1----:R-:W-:-:S04]  /*21450*/  @!P3 IADD3 R102, P5, P6, R12, R14, R3 ;  /* 0x0000000e0c66b210 */ /* 0x002fc80007ebe003 */
[----:B------:R-:W-:Y:S02]  /*21460*/  @!P3 IADD3.X R103, R28, R15, R4, P5, P6 ;  /* 0x0000000f1c67b210 */ /* 0x000fe40002fec404 */
[----:B------:R-:W-:Y:S02]  /*21470*/  LOP3.LUT P6, RZ, R0, 0x400, RZ, 0xc0, !PT ;  /* 0x0000040000ff7812 */ /* 0x000fe400078cc0ff */
[----:B------:R-:W-:-:S13]  /*21480*/  ISETP.LT.OR P5, PT, R26, 0x79, !P1 ;  /* 0x000000791a00780c */ /* 0x000fda0004fa1670 */
[----:B------:R-:W0:Y:S01]  /*21490*/  @!P5 LDC.64 R14, c[0x0][0x5c0] ;  /* 0x00017000ff0edb82 */ /* 0x000e220000000a00 */
        /* <DEDUP_REMOVED lines=9> */
[----:B------:R-:W-:-:S04]  /*21530*/  LOP3.LUT R6, R6, 0xffffdfff, RZ, 0xc0, !PT ;  /* 0xffffdfff06067812 */ /* 0x000fc800078ec0ff */
[----:B------:R-:W-:Y:S02]  /*21540*/  @P3 LOP3.LUT R6, R6, 0x2000, RZ, 0xfc, !PT ;  /* 0x0000200006063812 */ /* 0x000fe400078efcff */
[----:B0-----:R-:W-:Y:S02]  /*21550*/  @!P5 IADD3 R100, P2, P4, R12, R14, R3 ;  /* 0x0000000e0c64d210 */ /* 0x001fe40007c5e003 */
[----:B------:R-:W-:Y:S02]  /*21560*/  LOP3.LUT R6, R6, 0xffffefff, RZ, 0xc0, !PT ;  /* 0xffffefff06067812 */ /* 0x000fe400078ec0ff */
[----:B------:R-:W-:Y:S02]  /*21570*/  @!P5 IADD3.X R101, R28, R15, R4, P2, P4 ;  /* 0x0000000f1c65d210 */ /* 0x000fe400017e8404 */
[----:B------:R-:W-:Y:S02]  /*21580*/  @P5 LOP3.LUT R6, R6, 0x1000, RZ, 0xfc, !PT ;  /* 0x0000100006065812 */ /* 0x000fe400078efcff */
[----:B------:R-:W-:-:S02]  /*21590*/  ISETP.LT.OR P5, PT, R26, 0x7a, !P1 ;  /* 0x0000007a1a00780c */ /* 0x000fc40004fa1670 */
[----:B------:R-:W-:-:S04]  /*215a0*/  LOP3.LUT R5, R5, 0xffffffbf, RZ, 0xc0, !PT ;  /* 0xffffffbf05057812 */ /* 0x000fc800078ec0ff */
[----:B------:R-:W-:-:S07]  /*215b0*/  @P0 LOP3.LUT R5, R5, 0x40, RZ, 0xfc, !PT ;  /* 0x0000004005050812 */ /* 0x000fce00078efcff */
[----:B------:R-:W0:Y:S01]  /*215c0*/  @!P5 LDC.64 R14, c[0x0][0x5c0] ;  /* 0x00017000ff0edb82 */ /* 0x000e220000000a00 */
[C---:B------:R-:W-:Y:S02]  /*215d0*/  LOP3.LUT P3, RZ, R5.reuse, 0x800, RZ, 0xc0, !PT ;  /* 0x0000080005ff7812 */ /* 0x040fe4000786c0ff */
[----:B------:R-:W-:-:S04]  /*215e0*/  LOP3.LUT R5, R5, 0xfffffdff, RZ, 0xc0, !PT ;  /* 0xfffffdff05057812 */ /* 0x000fc800078ec0ff */
[----:B------:R-:W-:Y:S02]  /*215f0*/  @P1 LOP3.LUT R5, R5, 0x200, RZ, 0xfc, !PT ;  /* 0x0000020005051812 */ /* 0x000fe400078efcff */
        /* <DEDUP_REMOVED lines=8> */
[----:B0-----:R-:W-:-:S04]  /*21680*/  @!P1 IADD3 R96, P2, P4, R12, R14, R8 ;  /* 0x0000000e0c609210 */ /* 0x001fc80007c5e008 */
[----:B------:R-:W-:Y:S02]  /*21690*/  @!P1 IADD3.X R97, R28, R15, R7, P2, P4 ;  /* 0x0000000f1c619210 */ /* 0x000fe400017e8407 */
[----:B------:R-:W-:-:S04]  /*216a0*/  ISETP.GE.AND P1, PT, R11, 0x109, PT ;  /* 0x000001090b00780c */ /* 0x000fc80003f26270 */
[----:B------:R-:W-:Y:S02]  /*216b0*/  ISETP.LT.OR P4, PT, R26, 0x21, !P1 ;  /* 0x000000211a00780c */ /* 0x000fe40004f81670 */
[----:B------:R-:W-:-:S11]  /*216c0*/  LOP3.LUT P0, RZ, R0, 0x2, RZ, 0xc0, !PT ;  /* 0x0000000200ff7812 */ /* 0x000fd6000780c0ff */
[----:B------:R-:W0:Y:S01]  /*216d0*/  @!P4 LDC.64 R14, c[0x0][0x5c0] ;  /* 0x00017000ff0ecb82 */ /* 0x000e220000000a00 */
[----:B------:R-:W-:Y:S02]  /*216e0*/  F2FP.SATFINITE.E4M3.F32.PACK_AB_MERGE_C R13, RZ, R13, RZ ;  /* 0x0000000dff0d723e */ /* 0x000fe400048070ff */
[----:B------:R-:W-:-:S03]  /*216f0*/  @!P4 IADD3 R16, P2, P5, R3, R12, R10 ;  /* 0x0000000c0310c210 */ /* 0x000fc60007d5e00a */
[----:B------:R1:W-:Y:S02]  /*21700*/  @!P0 STG.E.U8 desc[UR38][R18.64+0x21], R13 ;  /* 0x0000210d12008986 */ /* 0x0003e4000c101126 */
[----:B-1----:R-:W-:Y:S02]  /*21710*/  @!P4 IADD3.X R13, R4, R28, R9, P2, P5 ;  /* 0x0000001c040dc210 */ /* 0x002fe400017ea409 */
[----:B0-----:R-:W-:-:S05]  /*21720*/  @!P4 IADD3 R14, P2, R16, R14, RZ ;  /* 0x0000000e100ec210 */ /* 0x001fca0007f5e0ff */
[----:B------:R-:W-:Y:S01]  /*21730*/  @!P4 IMAD.X R15, R13, 0x1, R15, P2 ;  /* 0x000000010d0fc824 */ /* 0x000fe200010e060f */
[----:B------:R-:W-:-:S13]  /*21740*/  ISETP.LT.OR P2, PT, R26, 0x22, !P1 ;  /* 0x000000221a00780c */ /* 0x000fda0004f41670 */
[----:B------:R-:W-:-:S04]  /*21750*/  @!P2 IADD3 R18, P5, P6, R3, R12, R10 ;  /* 0x0000000c0312a210 */ /* 0x000fc80007ebe00a */
[----:B------:R-:W-:Y:S01]  /*21760*/  @!P2 IADD3.X R13, R4, R28, R9, P5, P6 ;  /* 0x0000001c040da210 */ /* 0x000fe20002fec409 */
[----:B--2---:R-:W-:Y:S02]  /*21770*/  FMUL R16, R71, UR33 ;  /* 0x0000002147107c20 */ /* 0x004fe40008400000 */
[----:B------:R-:W2:Y:S03]  /*21780*/  LDL.LU R71, [R1+0x190] ;  /* 0x0001900001477983 */ /* 0x000ea60000300800 */
[----:B------:R-:W-:Y:S01]  /*21790*/  F2FP.SATFINITE.E4M3.F32.PACK_AB_MERGE_C R16, RZ, R16, RZ ;  /* 0x00000010ff10723e */ /* 0x000fe200048070ff */
[----:B------:R-:W4:Y:S04]  /*217a0*/  LDL.LU R72, [R1+0x194] ;  /* 0x0001940001487983 */ /* 0x000f280000300800 */
[----:B------:R0:W-:Y:S02]  /*217b0*/  @!P4 STG.E.U8 desc[UR38][R14.64+0x20], R16 ;  /* 0x000020100e00c986 */ /* 0x0001e4000c101126 */
[----:B0-----:R-:W0:Y:S02]  /*217c0*/  @!P2 LDC.64 R16, c[0x0][0x5c0] ;  /* 0x00017000ff10ab82 */ /* 0x001e240000000a00 */
        /* <DEDUP_REMOVED lines=32> */
[----:B------:R-:W-:Y:S02]  /*219d0*/  ISETP.LT.OR P4, PT, R26, 0x29, !P1 ;  /* 0x000000291a00780c */ /* 0x000fe40004f81670 */
[----:B------:R-:W-:-:S11]  /*219e0*/  LOP3.LUT P0, RZ, R5, 0x400, RZ, 0xc0, !PT ;  /* 0x0000040005ff7812 */ /* 0x000fd6000780c0ff */
[----:B------:R-:W0:Y:S01]  /*219f0*/  @!P4 LDC.64 R14, c[0x0][0x5c0] ;  /* 0x00017000ff0ecb82 */ /* 0x000e220000000a00 */
[----:B--2---:R-:W-:Y:S02]  /*21a00*/  FMUL R13, R71, UR33 ;  /* 0x00000021470d7c20 */ /* 0x004fe40008400000 */
[----:B------:R-:W2:Y:S03]  /*21a10*/  LDL.LU R71, [R1+0x19c] ;  /* 0x00019c0001477983 */ /* 0x000ea60000300800 */
[----:B------:R-:W-:Y:S02]  /*21a20*/  F2FP.SATFINITE.E4M3.F32.PACK_AB_MERGE_C R13, RZ, R13, RZ ;  /* 0x0000000dff0d723e */ /* 0x000fe400048070ff */
[----:B------:R-:W-:-:S03]  /*21a30*/  LOP3.LUT R6, R6, 0xfffffff7, RZ, 0xc0, !PT ;  /* 0xfffffff706067812 */ /* 0x000fc600078ec0ff */
[----:B------:R4:W-:Y:S01]  /*21a40*/  @!P6 STG.E.U8 desc[UR38][R60.64+0x28], R13 ;  /* 0x0000280d3c00e986 */ /* 0x0009e2000c101126 */
[----:B------:R-:W-:Y:S02]  /*21a50*/  @P5 LOP3.LUT R6, R6, 0x8, RZ, 0xfc, !PT ;  /* 0x0000000806065812 */ /* 0x000fe400078efcff */
[----:B------:R-:W-:Y:S01]  /*21a60*/  @!P4 IADD3 R16, P2, P5, R3, R12, R10 ;  /* 0x0000000c0310c210 */ /* 0x000fe20007d5e00a */
[----:B----4-:R-:W-:-:S05]  /*21a70*/  FMUL R13, R72, UR33 ;  /* 0x00000021480d7c20 */ /* 0x010fca0008400000 */
[----:B------:R-:W-:-:S05]  /*21a80*/  F2FP.SATFINITE.E4M3.F32.PACK_AB_MERGE_C R13, RZ, R13, RZ ;  /* 0x0000000dff0d723e */ /* 0x000fca00048070ff */
[----:B------:R1:W-:Y:S02]  /*21a90*/  @!P0 STG.E.U8 desc[UR38][R42.64+0x29], R13 ;  /* 0x0000290d2a008986 */ /* 0x0003e4000c101126 */
[----:B-1----:R-:W-:Y:S02]  /*21aa0*/  @!P4 IADD3.X R13, R4, R28, R9, P2, P5 ;  /* 0x0000001c040dc210 */ /* 0x002fe400017ea409 */
[----:B0-----:R-:W-:Y:S01]  /*21ab0*/  @!P4 IADD3 R14, P2, R16, R14, RZ ;  /* 0x0000000e100ec210 */ /* 0x001fe20007f5e0ff */
[----:B---3--:R-:W-:Y:S02]  /*21ac0*/  FMUL R16, R70, UR33 ;  /* 0x0000002146107c20 */ /* 0x008fe40008400000 */
[----:B------:R-:W3:Y:S04]  /*21ad0*/  LDL.LU R70, [R1+0x1a0] ;  /* 0x0001a00001467983 */ /* 0x000ee80000300800 */
[----:B------:R-:W4:Y:S01]  /*21ae0*/  LDL.LU R72, [R1+0x1a4] ;  /* 0x0001a40001487983 */ /* 0x000f220000300800 */
[----:B------:R-:W-:Y:S01]  /*21af0*/  @!P4 IMAD.X R15, R13, 0x1, R15, P2 ;  /* 0x000000010d0fc824 */ /* 0x000fe200010e060f */
[----:B------:R-:W-:-:S02]  /*21b00*/  ISETP.LT.OR P2, PT, R26, 0x2a, !P1 ;  /* 0x0000002a1a00780c */ /* 0x000fc40004f41670 */
[----:B------:R-:W-:-:S05]  /*21b10*/  F2FP.SATFINITE.E4M3.F32.PACK_AB_MERGE_C R16, RZ, R16, RZ ;  /* 0x00000010ff10723e */ /* 0x000fca00048070ff */
[----:B------:R0:W-:Y:S06]  /*21b20*/  @!P4 STG.E.U8 desc[UR38][R14.64+0x28], R16 ;  /* 0x000028100e00c986 */ /* 0x0001ec000c101126 */
[----:B0-----:R-:W0:Y:S01]  /*21b30*/  @!P2 LDC.64 R16, c[0x0][0x5c0] ;  /* 0x00017000ff10ab82 */ /* 0x001e220000000a00 */
[----:B------:R-:W-:-:S04]  /*21b40*/  @!P2 IADD3 R18, P5, P6, R3, R12, R10 ;  /* 0x0000000c0312a210 */ /* 0x000fc80007ebe00a */
[----:B------:R-:W-:Y:S02]  /*21b50*/  @!P2 IADD3.X R13, R4, R28, R9, P5, P6 ;  /* 0x0000001c040da210 */ /* 0x000fe40002fec409 */
[----:B0-----:R-:W-:-:S05]  /*21b60*/  @!P2 IADD3 R16, P4, R18, R16, RZ ;  /* 0x000000101210a210 */ /* 0x001fca0007f9e0ff */
[----:B------:R-:W-:Y:S01]  /*21b70*/  @!P2 IMAD.X R17, R13, 0x1, R17, P4 ;  /* 0x000000010d11a824 */ /* 0x000fe200020e0611 */
[----:B------:R-:W-:-:S13]  /*21b80*/  ISETP.LT.OR P0, PT, R26, 0x72, !P3 ;  /* 0x000000721a00780c */ /* 0x000fda0005f01670 */
[----:B------:R-:W0:Y:S01]  /*21b90*/  @!P0 LDC.64 R14, c[0x0][0x5c0] ;  /* 0x00017000ff0e8b82 */ /* 0x000e220000000a00 */
[----:B------:R-:W-:-:S04]  /*21ba0*/  LOP3.LUT R6, R6, 0xfffffffb, RZ, 0xc0, !PT ;  /* 0xfffffffb06067812 */ /* 0x000fc800078ec0ff */
[----:B------:R-:W-:Y:S01]  /*21bb0*/  @P0 LOP3.LUT R6, R6, 0x4, RZ, 0xfc, !PT ;  /* 0x0000000406060812 */ /* 0x000fe200078efcff */
[----:B--2---:R-:W-:Y:S02]  /*21bc0*/  FMUL R13, R71, UR33 ;  /* 0x00000021470d7c20 */ /* 0x004fe40008400000 */
[----:B------:R-:W2:Y:S03]  /*21bd0*/  LDL.LU R71, [R1+0x1a8] ;  /* 0x0001a80001477983 */ /* 0x000ea60000300800 */
[----:B------:R-:W-:-:S05]  /*21be0*/  F2FP.SATFINITE.E4M3.F32.PACK_AB_MERGE_C R13, RZ, R13, RZ ;  /* 0x0000000dff0d723e */ /* 0x000fca00048070ff */
[----:B------:R3:W-:Y:S01]  /*21bf0*/  @!P2 STG.E.U8 desc[UR38][R16.64+0x29], R13 ;  /* 0x0000290d1000a986 */ /* 0x0007e2000c101126 */
[----:B0-----:R-:W-:Y:S01]  /*21c00*/  @!P0 IADD3 R86, P5, P6, R12, R14, R8 ;  /* 0x0000000e0c568210 */ /* 0x001fe20007ebe008 */
[----:B---3--:R-:W-:Y:S02]  /*21c10*/  FMUL R13, R70, UR33 ;  /* 0x00000021460d7c20 */ /* 0x008fe40008400000 */
[----:B------:R-:W3:Y:S01]  /*21c20*/  LDL.LU R70, [R1+0x1ac] ;  /* 0x0001ac0001467983 */ /* 0x000ee20000300800 */
        /* <DEDUP_REMOVED lines=10> */
[----:B------:R-:W-:Y:S02]  /*21cd0*/  LOP3.LUT R6, R6, 0xfffffffe, RZ, 0xc0, !PT ;  /* 0xfffffffe06067812 */ /* 0x000fe400078ec0ff */
[----:B------:R-:W-:Y:S02]  /*21ce0*/  F2FP.SATFINITE.E4M3.F32.PACK_AB_MERGE_C R13, RZ, R13, RZ ;  /* 0x0000000dff0d723e */ /* 0x000fe400048070ff */
[----:B------:R-:W-:-:S07]  /*21cf0*/  @P0 LOP3.LUT R6, R6, 0x1, RZ, 0xfc, !PT ;  /* 0x0000000106060812 */ /* 0x000fce00078efcff */
[----:B------:R4:W-:Y:S01]  /*21d00*/  @!P5 STG.E.U8 desc[UR38][R66.64+0x30], R13 ;  /* 0x0000300d4200d986 */ /* 0x0009e2000c101126 */
[----:B0-----:R-:W-:-:S04]  /*21d10*/  @!P0 IADD3 R82, P2, P4, R12, R14, R8 ;  /* 0x0000000e0c528210 */ /* 0x001fc80007c5e008 */
[----:B------:R-:W-:Y:S02]  /*21d20*/  @!P0 IADD3.X R83, R28, R15, R7, P2, P4 ;  /* 0x0000000f1c538210 */ /* 0x000fe400017e8407 */
[----:B------:R-:W-:-:S04]  /*21d30*/  ISETP.GE.AND P0, PT, R11, 0x101, PT ;  /* 0x000001010b00780c */ /* 0x000fc80003f06270 */
[----:B------:R-:W-:-:S13]  /*21d40*/  ISETP.LT.OR P5, PT, R26, 0x61, !P0 ;  /* 0x000000611a00780c */ /* 0x000fda00047a1670 */
[----:B------:R-:W0:Y:S01]  /*21d50*/  @!P5 LDC.64 R14, c[0x0][0x5c0] ;  /* 0x00017000ff0edb82 */ /* 0x000e220000000a00 */
[----:B----4-:R-:W-:Y:S02]  /*21d60*/  FMUL R13, R72, UR33 ;  /* 0x00000021480d7c20 */ /* 0x010fe40008400000 */
[----:B------:R-:W4:Y:S01]  /*21d70*/  LDL.LU R72, [R1+0x1b0] ;  /* 0x0001b00001487983 */ /* 0x000f220000300800 */
[----:B0-----:R-:W-:-:S04]  /*21d80*/  @!P5 IADD3 R80, P2, P4, R12, R14, R10 ;  /* 0x0000000e0c50d210 */ /* 0x001fc80007c5e00a */
[----:B------:R-:W-:Y:S02]  /*21d90*/  @!P5 IADD3.X R81, R28, R15, R9, P2, P4 ;  /* 0x0000000f1c51d210 */ /* 0x000fe400017e8409 */
[----:B------:R-:W-:Y:S02]  /*21da0*/  ISETP.LT.OR P4, PT, R26, 0x31, !P1 ;  /* 0x000000311a00780c */ /* 0x000fe40004f81670 */
[----:B------:R-:W-:-:S11]  /*21db0*/  LOP3.LUT P6, RZ, R0, 0x800, RZ, 0xc0, !PT ;  /* 0x0000080000ff7812 */ /* 0x000fd600078cc0ff */
        /* <DEDUP_REMOVED lines=9> */
[----:B------:R-:W-:Y:S01]  /*21e50*/  ISETP.LT.OR P2, PT, R26, 0x32, !P1 ;  /* 0x000000321a00780c */ /* 0x000fe20004f41670 */
[----:B--2---:R-:W-:Y:S02]  /*21e60*/  FMUL R16, R71, UR33 ;  /* 0x0000002147107c20 */ /* 0x004fe40008400000 */
[----:B------:R-:W2:Y:S03]  /*21e70*/  LDL.LU R71, [R1+0x1b4] ;  /* 0x0001b40001477983 */ /* 0x000ea60000300800 */
[----:B------:R-:W-:-:S05]  /*21e80*/  F2FP.SATFINITE.E4M3.F32.PACK_AB_MERGE_C R16, RZ, R16, RZ ;  /* 0x00000010ff10723e */ /* 0x000fca00048070ff */
[----:B------:R0:W-:Y:S02]  /*21e90*/  @!P4 STG.E.U8 desc[UR38][R14.64+0x30], R16 ;  /* 0x000030100e00c986 */ /* 0x0001e4000c101126 */
[----:B0-----:R-:W0:Y:S01]  /*21ea0*/  @!P2 LDC.64 R16, c[0x0][0x5c0] ;  /* 0x00017000ff10ab82 */ /* 0x001e220000000a00 */
[----:B------:R-:W-:-:S04]  /*21eb0*/  @!P2 IADD3 R18, P5, P6, R3, R12, R10 ;  /* 0x0000000c0312a210 */ /* 0x000fc80007ebe00a */
[----:B------:R-:W-:Y:S02]  /*21ec0*/  @!P2 IADD3.X R13, R4, R28, R9, P5, P6 ;  /* 0x0000001c040da210 */ /* 0x000fe40002fec409 */
[----:B0-----:R-:W-:-:S05]  /*21ed0*/  @!P2 IADD3 R16, P4, R18, R16, RZ ;  /* 0x000000101210a210 */ /* 0x001fca0007f9e0ff */
[----:B------:R-:W-:Y:S02]  /*21ee0*/  @!P2 IMAD.X R17, R13, 0x1, R17, P4 ;  /* 0x000000010d11a824 */ /* 0x000fe400020e0611 */
[----:B---3--:R-:W-:Y:S02]  /*21ef0*/  FMUL R13, R70, UR33 ;  /* 0x00000021460d7c20 */ /* 0x008fe40008400000 */
[----:B------:R-:W3:Y:S04]  /*21f00*/  LDL.LU R70, [R1+0x1b8] ;  /* 0x0001b80001467983 */ /* 0x000ee80000300800 */
[----:B------:R-:W3:Y:S01]  /*21f10*/  LDL.LU R158, [R1+0x1bc] ;  /* 0x0001bc00019e7983 */ /* 0x000ee20000300800 */
[----:B------:R-:W-:Y:S02]  /*21f20*/  ISETP.LT.OR P1, PT, R26, 0x62, !P0 ;  /* 0x000000621a00780c */ /* 0x000fe40004721670 */
[----:B------:R-:W-:Y:S01]  /*21f30*/  LOP3.LUT R2, R2, 0xf7ffffff, RZ, 0xc0, !PT ;  /* 0xf7ffffff02027812 */ /* 0x000fe200078ec0ff */
[----:B------:R-:W3:Y:S01]  /*21f40*/  LDL.LU R159, [R1+0x1c0] ;  /* 0x0001c000019f7983 */ /* 0x000ee20000300800 */
[----:B------:R-:W-:-:S03]  /*21f50*/  F2FP.SATFINITE.E4M3.F32.PACK_AB_MERGE_C R13, RZ, R13, RZ ;  /* 0x0000000dff0d723e */ /* 0x000fc600048070ff */
[----:B------:R-:W3:Y:S06]  /*21f60*/  LDL.LU R160, [R1+0x1c4] ;  /* 0x0001c40001a07983 */ /* 0x000eec0000300800 */
[----:B------:R-:W0:Y:S01]  /*21f70*/  @!P1 LDC.64 R14, c[0x0][0x5c0] ;  /* 0x00017000ff0e9b82 */ /* 0x000e220000000a00 */
[----:B------:R-:W-:Y:S02]  /*21f80*/  @P1 LOP3.LUT R2, R2, 0x8000000, RZ, 0xfc, !PT ;  /* 0x0800000002021812 */ /* 0x000fe400078efcff */
[----:B0-----:R-:W-:-:S04]  /*21f90*/  @!P1 IADD3 R78, P5, P6, R12, R14, R10 ;  /* 0x0000000e0c4e9210 */ /* 0x001fc80007ebe00a */
[----:B------:R-:W-:Y:S02]  /*21fa0*/  @!P1 IADD3.X R79, R28, R15, R9, P5, P6 ;  /* 0x0000000f1c4f9210 */ /* 0x000fe40002fec409 */
[----:B------:R-:W-:-:S13]  /*21fb0*/  ISETP.LT.OR P1, PT, R26, 0x69, !P0 ;  /* 0x000000691a00780c */ /* 0x000fda0004721670 */
[----:B------:R-:W0:Y:S01]  /*21fc0*/  @!P1 LDC.64 R14, c[0x0][0x5c0] ;  /* 0x00017000ff0e9b82 */ /* 0x000e220000000a00 */
[----:B------:R4:W-:Y:S01]  /*21fd0*/  @!P2 STG.E.U8 desc[UR38][R16.64+0x31], R13 ;  /* 0x0000310d1000a986 */ /* 0x0009e2000c101126 */
[----:B------:R-:W-:-:S04]  /*21fe0*/  LOP3.LUT R2, R2, 0xfbffffff, RZ, 0xc0, !PT ;  /* 0xfbffffff02027812 */ /* 0x000fc800078ec0ff */
[----:B------:R-:W-:Y:S02]  /*21ff0*/  @P1 LOP3.LUT R2, R2, 0x4000000, RZ, 0xfc, !PT ;  /* 0x0400000002021812 */ /* 0x000fe400078efcff */
[----:B0-----:R-:W-:-:S04]  /*22000*/  @!P1 IADD3 R76, P2, P4, R12, R14, R10 ;  /* 0x0000000e0c4c9210 */ /* 0x001fc80007c5e00a */
[----:B------:R-:W-:Y:S02]  /*22010*/  @!P1 IADD3.X R77, R28, R15, R9, P2, P4 ;  /* 0x0000000f1c4d9210 */ /* 0x000fe400017e8409 */
[----:B------:R-:W-:Y:S02]  /*22020*/  ISETP.LT.OR P1, PT, R26, 0x6a, !P0 ;  /* 0x0000006a1a00780c */ /* 0x000fe40004721670 */
[----:B------:R-:W-:-:S11]  /*22030*/  LOP3.LUT P6, RZ, R0, 0x2000000, RZ, 0xc0, !PT ;  /* 0x0200000000ff7812 */ /* 0x000fd600078cc0ff */
[----:B------:R-:W0:Y:S01]  /*22040*/  @!P1 LDC.64 R14, c[0x0][0x5c0] ;  /* 0x00017000ff0e9b82 */ /* 0x000e220000000a00 */
[----:B----4-:R-:W-:-:S05]  /*22050*/  FMUL R13, R72, UR33 ;  /* 0x00000021480d7c20 */ /* 0x010fca0008400000 */
[----:B------:R-:W-:-:S05]  /*22060*/  F2FP.SATFINITE.E4M3.F32.PACK_AB_MERGE_C R13, RZ, R13, RZ ;  /* 0x0000000dff0d723e */ /* 0x000fca00048070ff */
        /* <DEDUP_REMOVED lines=15> */
[----:B--2---:R-:W-:-:S05]  /*22160*/  FMUL R13, R71, UR33 ;  /* 0x00000021470d7c20 */ /* 0x004fca0008400000 */
[----:B------:R-:W-:-:S05]  /*22170*/  F2FP.SATFINITE.E4M3.F32.PACK_AB_MERGE_C R13, RZ, R13, RZ ;  /* 0x0000000dff0d723e */ /* 0x000fca00048070ff */
[----:B------:R1:W-:Y:S01]  /*22180*/  @!P5 STG.E.U8 desc[UR38][R40.64+0x39], R13 ;  /* 0x0000390d2800d986 */ /* 0x0003e2000c101126 */
[----:B------:R-:W-:-:S04]  /*22190*/  @!P4 IADD3 R16, P2, P5, R3, R12, R10 ;  /* 0x0000000c0310c210 */ /* 0x000fc80007d5e00a */
[----:B-1----:R-:W-:Y:S02]  /*221a0*/  @!P4 IADD3.X R13, R4, R28, R9, P2, P5 ;  /* 0x0000001c040dc210 */ /* 0x002fe400017ea409 */
[----:B0-----:R-:W-:-:S05]  /*221b0*/  @!P4 IADD3 R14, P2, R16, R14, RZ ;  /* 0x0000000e100ec210 */ /* 0x001fca0007f5e0ff */
[----:B------:R-:W-:Y:S01]  /*221c0*/  @!P4 IMAD.X R15, R13, 0x1, R15, P2 ;  /* 0x000000010d0fc824 */ /* 0x000fe200010e060f */
[----:B------:R-:W-:-:S13]  /*221d0*/  ISETP.LT.OR P2, PT, R26, 0x3a, !P6 ;  /* 0x0000003a1a00780c */ /* 0x000fda0007741670 */
[----:B------:R-:W-:-:S04]  /*221e0*/  @!P2 IADD3 R18, P5, P6, R3, R12, R10 ;  /* 0x0000000c0312a210 */ /* 0x000fc80007ebe00a */
[----:B------:R-:W-:Y:S01]  /*221f0*/  @!P2 IADD3.X R13, R4, R28, R9, P5, P6 ;  /* 0x0000001c040da210 */ /* 0x000fe20002fec409 */
[----:B---3--:R-:W-:-:S05]  /*22200*/  FMUL R16, R70, UR33 ;  /* 0x0000002146107c20 */ /* 0x008fca0008400000 */
[----:B------:R-:W-:-:S05]  /*22210*/  F2FP.SATFINITE.E4M3.F32.PACK_AB_MERGE_C R16, RZ, R16, RZ ;  /* 0x00000010ff10723e */ /* 0x000fca00048070ff */
[----:B------:R0:W-:Y:S02]  /*22220*/  @!P4 STG.E.U8 desc[UR38][R14.64+0x38], R16 ;  /* 0x000038100e00c986 */ /* 0x0001e4000c101126 */
[----:B0-----:R-:W0:Y:S02]  /*22230*/  @!P2 LDC.64 R16, c[0x0][0x5c0] ;  /* 0x00017000ff10ab82 */ /* 0x001e240000000a00 */
[----:B0-----:R-:W-:-:S05]  /*22240*/  @!P2 IADD3 R16, P4, R18, R16, RZ ;  /* 0x000000101210a210 */ /* 0x001fca0007f9e0ff */
[----:B------:R-:W-:Y:S02]  /*22250*/  @!P2 IMAD.X R17, R13, 0x1, R17, P4 ;  /* 0x000000010d11a824 */ /* 0x000fe400020e0611 */
[----:B------:R-:W-:Y:S02]  /*22260*/  FMUL R13, R158, UR33 ;  /* 0x000000219e0d7c20 */ /* 0x000fe40008400000 */
[----:B------:R-:W2:Y:S01]  /*22270*/  LDL.LU R158, [R1+0x1c8] ;  /* 0x0001c800019e7983 */ /* 0x000ea20000300800 */
[----:B------:R-:W-:-:S13]  /*22280*/  ISETP.LT.OR P0, PT, R26, 0x72, !P0 ;  /* 0x000000721a00780c */ /* 0x000fda0004701670 */
[----:B------:R-:W0:Y:S01]  /*22290*/  @!P0 LDC.64 R14, c[0x0][0x5c0] ;  /* 0x00017000ff0e8b82 */ /* 0x000e220000000a00 */
[----:B------:R-:W-:-:S04]  /*222a0*/  LOP3.LUT R2, R2, 0xffbfffff, RZ, 0xc0, !PT ;  /* 0xffbfffff02027812 */ /* 0x000fc800078ec0ff */
[----:B------:R-:W-:Y:S02]  /*222b0*/  @P0 LOP3.LUT R2, R2, 0x400000, RZ, 0xfc, !PT ;  /* 0x0040000002020812 */ /* 0x000fe400078efcff */
[----:B0-----:R-:W-:-:S04]  /*222c0*/  @!P0 IADD3 R70, P5, P6, R12, R14, R10 ;  /* 0x0000000e0c468210 */ /* 0x001fc80007ebe00a */
[----:B------:R-:W-:Y:S02]  /*222d0*/  @!P0 IADD3.X R71, R28, R15, R9, P5, P6 ;  /* 0x0000000f1c478210 */ /* 0x000fe40002fec409 */
[----:B------:R-:W-:-:S04]  /*222e0*/  ISETP.GE.AND P5, PT, R11, 0x101, PT ;  /* 0x000001010b00780c */ /* 0x000fc80003fa6270 */
[----:B------:R-:W-:-:S13]  /*222f0*/  ISETP.LT.OR P0, PT, R26, 0x79, !P5 ;  /* 0x000000791a00780c */ /* 0x000fda0006f01670 */
[----:B------:R-:W0:Y:S01]  /*22300*/  @!P0 LDC.64 R14, c[0x0][0x5c0] ;  /* 0x00017000ff0e8b82 */ /* 0x000e220000000a00 */
[----:B------:R-:W-:Y:S02]  /*22310*/  F2FP.SATFINITE.E4M3.F32.PACK_AB_MERGE_C R13, RZ, R13, RZ ;  /* 0x0000000dff0d723e */ /* 0x000fe400048070ff */
[----:B------:R-:W-:-:S03]  /*22320*/  ISETP.GE.AND P6, PT, R11, 0x1, PT ;  /* 0x000000010b00780c */ /* 0x000fc60003fc6270 */
[----:B------:R1:W-:Y:S02]  /*22330*/  @!P2 STG.E.U8 desc[UR38][R16.64+0x39], R13 ;  /* 0x0000390d1000a986 */ /* 0x0003e4000c101126 */
[----:B-1----:R-:W-:Y:S02]  /*22340*/  FMUL R13, R159, UR33 ;  /* 0x000000219f0d7c20 */ /* 0x002fe40008400000 */
[----:B------:R-:W3:Y:S01]  /*22350*/  LDL.LU R159, [R1+0x1cc] ;  /* 0x0001cc00019f7983 */ /* 0x000ee20000300800 */
        /* <DEDUP_REMOVED lines=10> */
[----:B------:R-:W-:Y:S02]  /*22400*/  FMUL R13, R160, UR33 ;  /* 0x00000021a00d7c20 */ /* 0x000fe40008400000 */
[----:B------:R-:W4:Y:S03]  /*22410*/  LDL.LU R160, [R1+0x1d0] ;  /* 0x0001d00001a07983 */ /* 0x000f260000300800 */
[----:B------:R-:W-:Y:S02]  /*22420*/  F2FP.SATFINITE.E4M3.F32.PACK_AB_MERGE_C R13, RZ, R13, RZ ;  /* 0x0000000dff0d723e */ /* 0x000fe400048070ff */
[----:B0-----:R-:W-:-:S05]  /*22430*/  @!P2 IADD3 R14, P4, R12, R14, RZ ;  /* 0x0000000e0c0ea210 */ /* 0x001fca0007f9e0ff */
[----:B------:R-:W-:-:S05]  /*22440*/  @!P2 IMAD.X R15, R28, 0x1, R15, P4 ;  /* 0x000000011c0fa824 */ /* 0x000fca00020e060f */
[----:B------:R2:W-:Y:S01]  /*22450*/  @!P2 STG.E.U8 desc[UR38][R14.64+0x41], R13 ;  /* 0x0000410d0e00a986 */ /* 0x0005e2000c101126 */
[----:B------:R-:W-:Y:S01]  /*22460*/  LOP3.LUT R2, R2, 0xffdfffff, RZ, 0xc0, !PT ;  /* 0xffdfffff02027812 */ /* 0x000fe200078ec0ff */
[----:B--2---:R-:W-:Y:S02]  /*22470*/  FMUL R13, R158, UR33 ;  /* 0x000000219e0d7c20 */ /* 0x004fe40008400000 */
[----:B------:R-:W2:Y:S01]  /*22480*/  LDL.LU R158, [R1+0x1d4] ;  /* 0x0001d400019e7983 */ /* 0x000ea20000300800 */
[----:B------:R-:W-:Y:S02]  /*22490*/  @P0 LOP3.LUT R2, R2, 0x200000, RZ, 0xfc, !PT ;  /* 0x0020000002020812 */ /* 0x000fe400078efcff */
[----:B------:R-:W-:Y:S02]  /*224a0*/  ISETP.LT.OR P0, PT, R26, 0x7a, !P5 ;  /* 0x0000007a1a00780c */ /* 0x000fe40006f01670 */
[----:B------:R-:W-:-:S11]  /*224b0*/  LOP3.LUT P1, RZ, R5, 0x200, RZ, 0xc0, !PT ;  /* 0x0000020005ff7812 */ /* 0x000fd6000782c0ff */
[----:B------:R-:W0:Y:S01]  /*224c0*/  @!P0 LDC.64 R14, c[0x0][0x5c0] ;  /* 0x00017000ff0e8b82 */ /* 0x000e220000000a00 */
        /* <DEDUP_REMOVED lines=8> */
[----:B------:R-:W-:Y:S02]  /*22550*/  LOP3.LUT R2, R2, 0xffefffff, RZ, 0xc0, !PT ;  /* 0xffefffff02027812 */ /* 0x000fe400078ec0ff */
[----:B------:R-:W-:Y:S02]  /*22560*/  ISETP.LT.OR P0, PT, R26, 0x41, !P1 ;  /* 0x000000411a00780c */ /* 0x000fe40004f01670 */
[----:B------:R-:W-:Y:S02]  /*22570*/  @P5 LOP3.LUT R2, R2, 0x100000, RZ, 0xfc, !PT ;  /* 0x0010000002025812 */ /* 0x000fe400078efcff */
[----:B0-----:R-:W-:-:S04]  /*22580*/  @!P5 IADD3 R64, P2, P4, R12, R14, R3 ;  /* 0x0000000e0c40d210 */ /* 0x001fc80007c5e003 */
[----:B------:R-:W-:Y:S02]  /*22590*/  @!P5 IADD3.X R65, R28, R15, R4, P2, P4 ;  /* 0x0000000f1c41d210 */ /* 0x000fe400017e8404 */
[----:B------:R-:W-:Y:S02]  /*225a0*/  ISETP.LT.OR P5, PT, R26, 0x82, !P1 ;  /* 0x000000821a00780c */ /* 0x000fe40004fa1670 */
[----:B------:R-:W-:-:S05]  /*225b0*/  F2FP.SATFINITE.E4M3.F32.PACK_AB_MERGE_C R13, RZ, R13, RZ ;  /* 0x0000000dff0d723e */ /* 0x000fca00048070ff */
[----:B------:R3:W-:Y:S01]  /*225c0*/  @!P0 STG.E.U8 desc[UR38][R104.64+0x40], R13 ;  /* 0x0000400d68008986 */ /* 0x0007e2000c101126 */
[----:B------:R-:W-:-:S05]  /*225d0*/  ISETP.LT.OR P0, PT, R26, 0x42, !P1 ;  /* 0x000000421a00780c */ /* 0x000fca0004f01670 */
[----:B------:R-:W0:Y:S01]  /*225e0*/  @!P5 LDC.64 R14, c[0x0][0x5c0] ;  /* 0x00017000ff0edb82 */ /* 0x000e220000000a00 */
[----:B---3--:R-:W-:Y:S02]  /*225f0*/  FMUL R13, R159, UR33 ;  /* 0x000000219f0d7c20 */ /* 0x008fe40008400000 */
[----:B------:R-:W3:Y:S03]  /*22600*/  LDL.LU R159, [R1+0x1d8] ;  /* 0x0001d800019f7983 */ /* 0x000ee60000300800 */
        /* <DEDUP_REMOVED lines=10> */
[----:B----4-:R-:W-:Y:S02]  /*226b0*/  FMUL R13, R160, UR33 ;  /* 0x00000021a00d7c20 */ /* 0x010fe40008400000 */
[----:B------:R-:W4:Y:S03]  /*226c0*/  LDL.LU R160, [R1+0x1dc] ;  /* 0x0001dc0001a07983 */ /* 0x000f260000300800 */
[----:B------:R-:W-:Y:S02]  /*226d0*/  F2FP.SATFINITE.E4M3.F32.PACK_AB_MERGE_C R13, RZ, R13, RZ ;  /* 0x0000000dff0d723e */ /* 0x000fe400048070ff */
[----:B0-----:R-:W-:-:S05]  /*226e0*/  @!P2 IADD3 R14, P4, R12, R14, RZ ;  /* 0x0000000e0c0ea210 */ /* 0x001fca0007f9e0ff */
[----:B------:R-:W-:-:S05]  /*226f0*/  @!P2 IMAD.X R15, R28, 0x1, R15, P4 ;  /* 0x000000011c0fa824 */ /* 0x000fca00020e060f */
[----:B------:R2:W-:Y:S02]  /*22700*/  @!P2 STG.E.U8 desc[UR38][R14.64+0x48], R13 ;  /* 0x0000480d0e00a986 */ /* 0x0005e4000c101126 */
[----:B--2---:R-:W-:Y:S02]  /*22710*/  FMUL R13, R158, UR33 ;  /* 0x000000219e0d7c20 */ /* 0x004fe40008400000 */
[----:B------:R-:W2:Y:S01]  /*22720*/  LDL.LU R158, [R1+0x1e0] ;  /* 0x0001e000019e7983 */ /* 0x000ea20000300800 */
[----:B------:R-:W-:Y:S02]  /*22730*/  ISETP.LT.OR P2, PT, R26, 0x4a, !P6 ;  /* 0x0000004a1a00780c */ /* 0x000fe40007741670 */
[----:B------:R-:W-:-:S11]  /*22740*/  LOP3.LUT R2, R2, 0xfffbffff, RZ, 0xc0, !PT ;  /* 0xfffbffff02027812 */ /* 0x000fd600078ec0ff */
[----:B------:R-:W0:Y:S01]  /*22750*/  @!P2 LDC.64 R14, c[0x0][0x5c0] ;  /* 0x00017000ff0eab82 */ /* 0x000e220000000a00 */
[----:B------:R-:W-:-:S04]  /*22760*/  @P5 LOP3.LUT R2, R2, 0x40000, RZ, 0xfc, !PT ;  /* 0x0004000002025812 */ /* 0x000fc800078efcff */
[----:B------:R-:W-:-:S04]  /*22770*/  LOP3.LUT R2, R2, 0xfff7ffff, RZ, 0xc0, !PT ;  /* 0xfff7ffff02027812 */ /* 0x000fc800078ec0ff */
[----:B------:R-:W-:Y:S02]  /*22780*/  @P0 LOP3.LUT R2, R2, 0x80000, RZ, 0xfc, !PT ;  /* 0x0008000002020812 */ /* 0x000fe400078efcff */
[----:B------:R-:W-:Y:S02]  /*22790*/  ISETP.LT.OR P0, PT, R26, 0x8a, !P1 ;  /* 0x0000008a1a00780c */ /* 0x000fe40004f01670 */
[----:B------:R-:W-:Y:S02]  /*227a0*/  F2FP.SATFINITE.E4M3.F32.PACK_AB_MERGE_C R13, RZ, R13, RZ ;  /* 0x0000000dff0d723e */ /* 0x000fe400048070ff */
[----:B0-----:R-:W-:-:S05]  /*227b0*/  @!P2 IADD3 R14, P4, R12, R14, RZ ;  /* 0x0000000e0c0ea210 */ /* 0x001fca0007f9e0ff */
[----:B------:R-:W-:-:S05]  /*227c0*/  @!P2 IMAD.X R15, R28, 0x1, R15, P4 ;  /* 0x000000011c0fa824 */ /* 0x000fca00020e060f */
[----:B------:R0:W-:Y:S02]  /*227d0*/  @!P2 STG.E.U8 desc[UR38][R14.64+0x49], R13 ;  /* 0x0000490d0e00a986 */ /* 0x0001e4000c101126 */
[----:B0-----:R-:W0:Y:S01]  /*227e0*/  @!P0 LDC.64 R14, c[0x0][0x5c0] ;  /* 0x00017000ff0e8b82 */ /* 0x001e220000000a00 */
[----:B------:R-:W-:Y:S02]  /*227f0*/  ISETP.LT.OR P5, PT, R26, 0x91, !P1 ;  /* 0x000000911a00780c */ /* 0x000fe40004fa1670 */
[----:B------:R-:W-:-:S04]  /*22800*/  LOP3.LUT R2, R2, 0xffff7fff, RZ, 0xc0, !PT ;  /* 0xffff7fff02027812 */ /* 0x000fc800078ec0ff */
[----:B------:R-:W-:Y:S02]  /*22810*/  @P0 LOP3.LUT R2, R2, 0x8000, RZ, 0xfc, !PT ;  /* 0x0000800002020812 */ /* 0x000fe400078efcff */
[----:B0-----:R-:W-:-:S04]  /*22820*/  @!P0 IADD3 R58, P2, P4, R12, R14, R3 ;  /* 0x0000000e0c3a8210 */ /* 0x001fc80007c5e003 */
[----:B------:R-:W-:Y:S02]  /*22830*/  @!P0 IADD3.X R59, R28, R15, R4, P2, P4 ;  /* 0x0000000f1c3b8210 */ /* 0x000fe400017e8404 */
[----:B------:R-:W0:Y:S01]  /*22840*/  @!P5 LDC.64 R14, c[0x0][0x5c0] ;  /* 0x00017000ff0edb82 */ /* 0x000e220000000a00 */
[----:B------:R-:W-:Y:S01]  /*22850*/  ISETP.LT.OR P0, PT, R26, 0x49, !P1 ;  /* 0x000000491a00780c */ /* 0x000fe20004f01670 */
[----:B---3--:R-:W-:Y:S02]  /*22860*/  FMUL R13, R159, UR33 ;  /* 0x000000219f0d7c20 */ /* 0x008fe40008400000 */
[----:B------:R-:W3:Y:S03]  /*22870*/  LDL.LU R159, [R1+0x1e4] ;  /* 0x0001e400019f7983 */ /* 0x000ee60000300800 */
[----:B------:R-:W-:-:S07]  /*22880*/  F2FP.SATFINITE.E4M3.F32.PACK_AB_MERGE_C R13, RZ, R13, RZ ;  /* 0x0000000dff0d723e */ /* 0x000fce00048070ff */
        /* <DEDUP_REMOVED lines=11> */
[----:B------:R-:W-:Y:S01]  /*22940*/  ISETP.LT.OR P0, PT, R26, 0x4a, !P1 ;  /* 0x0000004a1a00780c */ /* 0x000fe20004f01670 */
[----:B----4-:R-:W-:Y:S02]  /*22950*/  FMUL R13, R160, UR33 ;  /* 0x00000021a00d7c20 */ /* 0x010fe40008400000 */
[----:B------:R-:W4:Y:S03]  /*22960*/  LDL.LU R160, [R1+0x1e8] ;  /* 0x0001e80001a07983 */ /* 0x000f260000300800 */
[----:B------:R-:W-:-:S07]  /*22970*/  F2FP.SATFINITE.E4M3.F32.PACK_AB_MERGE_C R13, RZ, R13, RZ ;  /* 0x0000000dff0d723e */ /* 0x000fce00048070ff */
[----:B------:R2:W-:Y:S02]  /*22980*/  @!P0 STG.E.U8 desc[UR38][R30.64+0x49], R13 ;  /* 0x0000490d1e008986 */ /* 0x0005e4000c101126 */
[----:B--2---:R-:W-:Y:S02]  /*22990*/  FMUL R13, R158, UR33 ;  /* 0x000000219e0d7c20 */ /* 0x004fe40008400000 */
[----:B------:R-:W2:Y:S01]  /*229a0*/  LDL.LU R158, [R1+0x1ec] ;  /* 0x0001ec00019e7983 */ /* 0x000ea20000300800 */
[----:B------:R-:W-:-:S13]  /*229b0*/  ISETP.LT.OR P0, PT, R26, 0x99, !P1 ;  /* 0x000000991a00780c */ /* 0x000fda0004f01670 */
        /* <DEDUP_REMOVED lines=9> */
[----:B------:R-:W-:Y:S01]  /*22a50*/  ISETP.LT.OR P2, PT, R26, 0x52, !P6 ;  /* 0x000000521a00780c */ /* 0x000fe20007741670 */
[----:B---3--:R-:W-:Y:S02]  /*22a60*/  FMUL R13, R159, UR33 ;  /* 0x000000219f0d7c20 */ /* 0x008fe40008400000 */
[----:B------:R-:W3:Y:S10]  /*22a70*/  LDL.LU R159, [R1+0x1f0] ;  /* 0x0001f000019f7983 */ /* 0x000ef40000300800 */
[----:B------:R-:W0:Y:S01]  /*22a80*/  @!P2 LDC.64 R14, c[0x0][0x5c0] ;  /* 0x00017000ff0eab82 */ /* 0x000e220000000a00 */
[----:B------:R-:W-:-:S02]  /*22a90*/  F2FP.SATFINITE.E4M3.F32.PACK_AB_MERGE_C R13, RZ, R13, RZ ;  /* 0x0000000dff0d723e */ /* 0x000fc400048070ff */
[----:B------:R-:W-:Y:S02]  /*22aa0*/  LOP3.LUT P5, RZ, R0, 0x20000000, RZ, 0xc0, !PT ;  /* 0x2000000000ff7812 */ /* 0x000fe400078ac0ff */
[----:B0-----:R-:W-:-:S05]  /*22ab0*/  @!P2 IADD3 R14, P4, R12, R14, RZ ;  /* 0x0000000e0c0ea210 */ /* 0x001fca0007f9e0ff */
[----:B------:R-:W-:-:S05]  /*22ac0*/  @!P2 IMAD.X R15, R28, 0x1, R15, P4 ;  /* 0x000000011c0fa824 */ /* 0x000fca00020e060f */
[----:B------:R4:W-:Y:S02]  /*22ad0*/  @!P2 STG.E.U8 desc[UR38][R14.64+0x51], R13 ;  /* 0x0000510d0e00a986 */ /* 0x0009e4000c101126 */
[----:B----4-:R-:W-:Y:S02]  /*22ae0*/  FMUL R13, R160, UR33 ;  /* 0x00000021a00d7c20 */ /* 0x010fe40008400000 */
[----:B------:R-:W4:Y:S03]  /*22af0*/  LDL.LU R160, [R1+0x1f4] ;  /* 0x0001f40001a07983 */ /* 0x000f260000300800 */
[----:B------:R-:W-:-:S05]  /*22b00*/  F2FP.SATFINITE.E4M3.F32.PACK_AB_MERGE_C R13, RZ, R13, RZ ;  /* 0x0000000dff0d723e */ /* 0x000fca00048070ff */
[----:B------:R2:W-:Y:S01]  /*22b10*/  @!P5 STG.E.U8 desc[UR38][R126.64+0x50], R13 ;  /* 0x0000500d7e00d986 */ /* 0x0005e2000c101126 */
[----:B------:R-:W-:-:S13]  /*22b20*/  ISETP.LT.OR P4, PT, R26, 0x9a, !P1 ;  /* 0x0000009a1a00780c */ /* 0x000fda0004f81670 */
[----:B------:R-:W0:Y:S01]  /*22b30*/  @!P4 LDC.64 R14, c[0x0][0x5c0] ;  /* 0x00017000ff0ecb82 */ /* 0x000e220000000a00 */
[----:B------:R-:W-:-:S04]  /*22b40*/  LOP3.LUT R2, R2, 0xffffbfff, RZ, 0xc0, !PT ;  /* 0xffffbfff02027812 */ /* 0x000fc800078ec0ff */
[----:B------:R-:W-:-:S04]  /*22b50*/  @P0 LOP3.LUT R2, R2, 0x4000, RZ, 0xfc, !PT ;  /* 0x0000400002020812 */ /* 0x000fc800078efcff */
[----:B------:R-:W-:-:S04]  /*22b60*/  LOP3.LUT R2, R2, 0xfffff7ff, RZ, 0xc0, !PT ;  /* 0xfffff7ff02027812 */ /* 0x000fc800078ec0ff */
[----:B------:R-:W-:Y:S02]  /*22b70*/  @P4 LOP3.LUT R2, R2, 0x800, RZ, 0xfc, !PT ;  /* 0x0000080002024812 */ /* 0x000fe400078efcff */
[----:B0-----:R-:W-:Y:S01]  /*22b80*/  @!P4 IADD3 R50, P1, P2, R12, R14, R3 ;  /* 0x0000000e0c32c210 */ /* 0x001fe20007a3e003 */
[----:B--2---:R-:W-:Y:S02]  /*22b90*/  FMUL R13, R158, UR33 ;  /* 0x000000219e0d7c20 */ /* 0x004fe40008400000 */
[----:B------:R-:W2:Y:S01]  /*22ba0*/  LDL.LU R158, [R1+0x1f8] ;  /* 0x0001f800019e7983 */ /* 0x000ea20000300800 */
[----:B------:R-:W-:Y:S02]  /*22bb0*/  @!P4 IADD3.X R51, R28, R15, R4, P1, P2 ;  /* 0x0000000f1c33c210 */ /* 0x000fe40000fe4404 */
[----:B------:R-:W-:-:S13]  /*22bc0*/  ISETP.LT.OR P4, PT, R26, 0x81, !P3 ;  /* 0x000000811a00780c */ /* 0x000fda0005f81670 */
[----:B------:R-:W0:Y:S01]  /*22bd0*/  @!P4 LDC.64 R14, c[0x0][0x5c0] ;  /* 0x00017000ff0ecb82 */ /* 0x000e220000000a00 */
[----:B------:R-:W-:-:S04]  /*22be0*/  LOP3.LUT R2, R2, 0xfffffbff, RZ, 0xc0, !PT ;  /* 0xfffffbff02027812 */ /* 0x000fc800078ec0ff */
[----:B------:R-:W-:Y:S02]  /*22bf0*/  @P4 LOP3.LUT R2, R2, 0x400, RZ, 0xfc, !PT ;  /* 0x0000040002024812 */ /* 0x000fe400078efcff */
[----:B0-----:R-:W-:-:S04]  /*22c00*/  @!P4 IADD3 R48, P1, P2, R12, R14, R8 ;  /* 0x0000000e0c30c210 */ /* 0x001fc80007a3e008 */
[----:B------:R-:W-:Y:S02]  /*22c10*/  @!P4 IADD3.X R49, R28, R15, R7, P1, P2 ;  /* 0x0000000f1c31c210 */ /* 0x000fe40000fe4407 */
[----:B------:R-:W-:Y:S02]  /*22c20*/  ISETP.LT.OR P4, PT, R26, 0x82, !P3 ;  /* 0x000000821a00780c */ /* 0x000fe40005f81670 */
[----:B------:R-:W-:-:S11]  /*22c30*/  LOP3.LUT P0, RZ, R0, 0x4000, RZ, 0xc0, !PT ;  /* 0x0000400000ff7812 */ /* 0x000fd6000780c0ff */
        /* <DEDUP_REMOVED lines=16> */
[----:B------:R0:W-:Y:S01]  /*22d40*/  @!P1 STG.E.U8 desc[UR38][R14.64+0x58], R13 ;  /* 0x0000580d0e009986 */ /* 0x0001e2000c101126 */
[----:B------:R-:W-:-:S13]  /*22d50*/  ISETP.LT.OR P1, PT, R26, 0x5a, !P6 ;  /* 0x0000005a1a00780c */ /* 0x000fda0007721670 */
[----:B0-----:R-:W0:Y:S01]  /*22d60*/  @!P1 LDC.64 R14, c[0x0][0x5c0] ;  /* 0x00017000ff0e9b82 */ /* 0x001e220000000a00 */
        /* <DEDUP_REMOVED lines=8> */
[----:B------:R-:W-:-:S04]  /*22df0*/  LOP3.LUT R2, R2, 0xfffffdff, RZ, 0xc0, !PT ;  /* 0xfffffdff02027812 */ /* 0x000fc800078ec0ff */
[----:B------:R-:W-:-:S04]  /*22e00*/  @P4 LOP3.LUT R2, R2, 0x200, RZ, 0xfc, !PT ;  /* 0x0000020002024812 */ /* 0x000fc800078efcff */
[----:B------:R-:W-:Y:S02]  /*22e10*/  LOP3.LUT P5, RZ, R2, 0x1, RZ, 0xc0, !PT ;  /* 0x0000000102ff7812 */ /* 0x000fe400078ac0ff */
[----:B------:R-:W-:-:S11]  /*22e20*/  LOP3.LUT R5, R5, 0xfffffeff, RZ, 0xc0, !PT ;  /* 0xfffffeff05057812 */ /* 0x000fd600078ec0ff */
[----:B------:R-:W-:Y:S02]  /*22e30*/  @P5 LOP3.LUT R5, R5, 0x100, RZ, 0xfc, !PT ;  /* 0x0000010005055812 */ /* 0x000fe400078efcff */
[----:B------:R-:W-:-:S13]  /*22e40*/  ISETP.LT.OR P5, PT, R26, 0x8a, !P3 ;  /* 0x0000008a1a00780c */ /* 0x000fda0005fa1670 */
        /* <DEDUP_REMOVED lines=11> */
[----:B------:R-:W-:Y:S02]  /*22f00*/  F2FP.SATFINITE.E4M3.F32.PACK_AB_MERGE_C R13, RZ, R13, RZ ;  /* 0x0000000dff0d723e */ /* 0x000fe400048070ff */
[----:B0-----:R-:W-:-:S04]  /*22f10*/  @!P5 IADD3 R40, P1, P2, R12, R14, R8 ;  /* 0x0000000e0c28d210 */ /* 0x001fc80007a3e008 */
[----:B------:R-:W-:Y:S02]  /*22f20*/  @!P5 IADD3.X R41, R28, R15, R7, P1, P2 ;  /* 0x0000000f1c29d210 */ /* 0x000fe40000fe4407 */
[----:B------:R-:W-:-:S13]  /*22f30*/  LOP3.LUT P5, RZ, R5, 0x100, RZ, 0xc0, !PT ;  /* 0x0000010005ff7812 */ /* 0x000fda00078ac0ff */
[----:B------:R3:W-:Y:S02]  /*22f40*/  @!P5 STG.E.U8 desc[UR38][R130.64+0x58], R13 ;  /* 0x0000580d8200d986 */ /* 0x0007e4000c101126 */
[----:B---3--:R-:W-:Y:S02]  /*22f50*/  FMUL R13, R159, UR33 ;  /* 0x000000219f0d7c20 */ /* 0x008fe40008400000 */
[----:B------:R-:W3:Y:S01]  /*22f60*/  LDL.LU R159, [R1+0x208] ;  /* 0x00020800019f7983 */ /* 0x000ee20000300800 */
[C---:B------:R-:W-:Y:S02]  /*22f70*/  LOP3.LUT P0, RZ, R0.reuse, 0x40000000, RZ, 0xc0, !PT ;  /* 0x4000000000ff7812 */ /* 0x040fe4000780c0ff */
[----:B------:R-:W-:Y:S02]  /*22f80*/  F2FP.SATFINITE.E4M3.F32.PACK_AB_MERGE_C R13, RZ, R13, RZ ;  /* 0x0000000dff0d723e */ /* 0x000fe400048070ff */
[----:B------:R-:W-:-:S09]  /*22f90*/  LOP3.LUT P4, RZ, R0, 0x80000000, RZ, 0xc0, !PT ;  /* 0x8000000000ff7812 */ /* 0x000fd2000788c0ff */
[----:B------:R4:W-:Y:S02]  /*22fa0*/  @!P0 STG.E.U8 desc[UR38][R118.64+0x59], R13 ;  /* 0x0000590d76008986 */ /* 0x0009e4000c101126 */
[----:B----4-:R-:W-:-:S05]  /*22fb0*/  FMUL R13, R160, UR33 ;  /* 0x00000021a00d7c20 */ /* 0x010fca0008400000 */
[----:B------:R-:W-:-:S05]  /*22fc0*/  F2FP.SATFINITE.E4M3.F32.PACK_AB_MERGE_C R13, RZ, R13, RZ ;  /* 0x0000000dff0d723e */ /* 0x000fca00048070ff */
[----:B------:R2:W-:Y:S01]  /*22fd0*/  @!P4 STG.E.U8 desc[UR38][R124.64+0x40], R13 ;  /* 0x0000400d7c00c986 */ /* 0x0005e2000c101126 */
[----:B------:R-:W-:-:S13]  /*22fe0*/  ISETP.LT.OR P5, PT, R26, 0x92, !P3 ;  /* 0x000000921a00780c */ /* 0x000fda0005fa1670 */
[----:B------:R-:W0:Y:S01]  /*22ff0*/  @!P5 LDC.64 R14, c[0x0][0x5c0] ;  /* 0x00017000ff0edb82 */ /* 0x000e220000000a00 */
[----:B--2---:R-:W-:Y:S02]  /*23000*/  FMUL R13, R158, UR33 ;  /* 0x000000219e0d7c20 */ /* 0x004fe40008400000 */
[----:B------:R-:W2:Y:S01]  /*23010*/  LDL.LU R158, [R1+0x20c] ;  /* 0x00020c00019e7983 */ /* 0x000ea20000300800 */
[----:B------:R-:W-:Y:S02]  /*23020*/  ISETP.LT.OR P0, PT, R26, 0x99, !P3 ;  /* 0x000000991a00780c */ /* 0x000fe40005f01670 */
[----:B0-----:R-:W-:Y:S01]  /*23030*/  @!P5 IADD3 R38, P1, P2, R12, R14, R8 ;  /* 0x0000000e0c26d210 */ /* 0x001fe20007a3e008 */
[----:B------:R-:W4:Y:S03]  /*23040*/  LDL.LU R160, [R1+0x210] ;  /* 0x0002100001a07983 */ /* 0x000f260000300800 */
[----:B------:R-:W-:-:S07]  /*23050*/  @!P5 IADD3.X R39, R28, R15, R7, P1, P2 ;  /* 0x0000000f1c27d210 */ /* 0x000fce0000fe4407 */
[----:B------:R-:W0:Y:S01]  /*23060*/  @!P0 LDC.64 R14, c[0x0][0x5c0] ;  /* 0x00017000ff0e8b82 */ /* 0x000e220000000a00 */
[----:B------:R-:W-:Y:S02]  /*23070*/  ISETP.LT.OR P3, PT, R26, 0x9a, !P3 ;  /* 0x0000009a1a00780c */ /* 0x000fe40005f61670 */
[----:B------:R-:W-:-:S04]  /*23080*/  LOP3.LUT R2, R2, 0xffffffdf, RZ, 0xc0, !PT ;  /* 0xffffffdf02027812 */ /* 0x000fc800078ec0ff */
[----:B------:R-:W-:Y:S02]  /*23090*/  @P5 LOP3.LUT R2, R2, 0x20, RZ, 0xfc, !PT ;  /* 0x0000002002025812 */ /* 0x000fe400078efcff */
[----:B0-----:R-:W-:-:S04]  /*230a0*/  @!P0 IADD3 R36, P1, P2, R12, R14, R8 ;  /* 0x0000000e0c248210 */ /* 0x001fc80007a3e008 */
[----:B------:R-:W-:Y:S02]  /*230b0*/  @!P0 IADD3.X R37, R28, R15, R7, P1, P2 ;  /* 0x0000000f1c258210 */ /* 0x000fe40000fe4407 */
[----:B------:R-:W0:Y:S01]  /*230c0*/  @!P3 LDC.64 R14, c[0x0][0x5c0] ;  /* 0x00017000ff0ebb82 */ /* 0x000e220000000a00 */
[----:B------:R-:W-:-:S04]  /*230d0*/  LOP3.LUT R2, R2, 0xffffffef, RZ, 0xc0, !PT ;  /* 0xffffffef02027812 */ /* 0x000fc800078ec0ff */
[----:B------:R-:W-:Y:S02]  /*230e0*/  @P0 LOP3.LUT R2, R2, 0x10, RZ, 0xfc, !PT ;  /* 0x0000001002020812 */ /* 0x000fe400078efcff */
[----:B------:R-:W-:Y:S02]  /*230f0*/  LOP3.LUT P5, RZ, R5, 0x80, RZ, 0xc0, !PT ;  /* 0x0000008005ff7812 */ /* 0x000fe400078ac0ff */
        /* <DEDUP_REMOVED lines=18> */
[----:B0-----:R-:W-:Y:S01]  /*23220*/  @!P2 IADD3 R14, P1, R16, R14, RZ ;  /* 0x0000000e100ea210 */ /* 0x001fe20007f3e0ff */
[----:B---3--:R-:W-:Y:S02]  /*23230*/  FMUL R16, R159, UR33 ;  /* 0x000000219f107c20 */ /* 0x008fe40008400000 */
[----:B------:R-:W3:Y:S02]  /*23240*/  LDL.LU R159, [R1+0x214] ;  /* 0x00021400019f7983 */ /* 0x000ee40000300800 */
[----:B------:R-:W-:Y:S01]  /*23250*/  @!P2 IMAD.X R15, R13, 0x1, R15, P1 ;  /* 0x000000010d0fa824 */ /* 0x000fe200008e060f */
[----:B------:R-:W-:Y:S02]  /*23260*/  ISETP.LT.OR P1, PT, R26, 0x42, !P0 ;  /* 0x000000421a00780c */ /* 0x000fe40004721670 */
[----:B------:R-:W-:-:S05]  /*23270*/  F2FP.SATFINITE.E4M3.F32.PACK_AB_MERGE_C R16, RZ, R16, RZ ;  /* 0x00000010ff10723e */ /* 0x000fca00048070ff */
[----:B------:R0:W-:Y:S06]  /*23280*/  @!P2 STG.E.U8 desc[UR38][R14.64+0x40], R16 ;  /* 0x000040100e00a986 */ /* 0x0001ec000c101126 */
[----:B0-----:R-:W0:Y:S01]  /*23290*/  @!P1 LDC.64 R16, c[0x0][0x5c0] ;  /* 0x00017000ff109b82 */ /* 0x001e220000000a00 */
[----:B------:R-:W-:-:S04]  /*232a0*/  @!P1 IADD3 R18, P3, P4, R3, R12, R8 ;  /* 0x0000000c03129210 */ /* 0x000fc80007c7e008 */
[----:B------:R-:W-:Y:S02]  /*232b0*/  @!P1 IADD3.X R13, R4, R28, R7, P3, P4 ;  /* 0x0000001c040d9210 */ /* 0x000fe40001fe8407 */
[----:B0-----:R-:W-:-:S05]  /*232c0*/  @!P1 IADD3 R16, P2, R18, R16, RZ ;  /* 0x0000001012109210 */ /* 0x001fca0007f5e0ff */
[----:B------:R-:W-:Y:S01]  /*232d0*/  @!P1 IMAD.X R17, R13, 0x1, R17, P2 ;  /* 0x000000010d119824 */ /* 0x000fe200010e0611 */
[----:B------:R-:W-:Y:S01]  /*232e0*/  LOP3.LUT P6, RZ, R0, 0x1, RZ, 0xc0, !PT ;  /* 0x0000000100ff7812 */ /* 0x000fe200078cc0ff */
[----:B--2---:R-:W-:Y:S02]  /*232f0*/  FMUL R13, R158, UR33 ;  /* 0x000000219e0d7c20 */ /* 0x004fe40008400000 */
[----:B------:R-:W2:Y:S01]  /*23300*/  LDL.LU R158, [R1+0x218] ;  /* 0x00021800019e7983 */ /* 0x000ea20000300800 */
[----:B------:R-:W-:-:S09]  /*23310*/  LOP3.LUT R5, R5, 0xffffffdf, RZ, 0xc0, !PT ;  /* 0xffffffdf05057812 */ /* 0x000fd200078ec0ff */
        /* <DEDUP_REMOVED lines=17> */
[C---:B------:R-:W-:Y:S02]  /*23430*/  LOP3.LUT P4, RZ, R0.reuse, 0x8000, RZ, 0xc0, !PT ;  /* 0x0000800000ff7812 */ /* 0x040fe4000788c0ff */
[----:B------:R-:W-:-:S04]  /*23440*/  LOP3.LUT R0, R0, 0xbfffffff, RZ, 0xc0, !PT ;  /* 0xbfffffff00007812 */ /* 0x000fc800078ec0ff */
[----:B------:R-:W-:Y:S02]  /*23450*/  @P3 LOP3.LUT R0, R0, 0x40000000, RZ, 0xfc, !PT ;  /* 0x4000000000003812 */ /* 0x000fe400078efcff */
[----:B0-----:R-:W-:-:S04]  /*23460*/  @!P3 IADD3 R22, P1, P2, R12, R14, R10 ;  /* 0x0000000e0c16b210 */ /* 0x001fc80007a3e00a */
[----:B------:R-:W-:Y:S02]  /*23470*/  @!P3 IADD3.X R23, R28, R15, R9, P1, P2 ;  /* 0x0000000f1c17b210 */ /* 0x000fe40000fe4409 */
[----:B------:R-:W-:-:S13]  /*23480*/  ISETP.LT.OR P3, PT, R26, 0x91, !P5 ;  /* 0x000000911a00780c */ /* 0x000fda0006f61670 */
[----:B------:R-:W0:Y:S01]  /*23490*/  @!P3 LDC.64 R14, c[0x0][0x5c0] ;  /* 0x00017000ff0ebb82 */ /* 0x000e220000000a00 */
[----:B----4-:R-:W-:-:S05]  /*234a0*/  FMUL R13, R160, UR33 ;  /* 0x00000021a00d7c20 */ /* 0x010fca0008400000 */
[----:B------:R-:W-:-:S05]  /*234b0*/  F2FP.SATFINITE.E4M3.F32.PACK_AB_MERGE_C R13, RZ, R13, RZ ;  /* 0x0000000dff0d723e */ /* 0x000fca00048070ff */
[----:B------:R3:W-:Y:S01]  /*234c0*/  @!P4 STG.E.U8 desc[UR38][R132.64+0x48], R13 ;  /* 0x0000480d8400c986 */ /* 0x0007e2000c101126 */
[----:B0-----:R-:W-:Y:S01]  /*234d0*/  @!P3 IADD3 R20, P1, P2, R12, R14, R10 ;  /* 0x0000000e0c14b210 */ /* 0x001fe20007a3e00a */
[----:B---3--:R-:W-:Y:S02]  /*234e0*/  FMUL R13, R159, UR33 ;  /* 0x000000219f0d7c20 */ /* 0x008fe40008400000 */
[----:B------:R-:W3:Y:S01]  /*234f0*/  LDL.LU R159, [R1+0x21c] ;  /* 0x00021c00019f7983 */ /* 0x000ee20000300800 */
[----:B------:R-:W-:Y:S02]  /*23500*/  @!P3 IADD3.X R21, R28, R15, R9, P1, P2 ;  /* 0x0000000f1c15b210 */ /* 0x000fe40000fe4409 */
[----:B------:R-:W-:Y:S01]  /*23510*/  ISETP.LT.OR P2, PT, R26, 0x49, !P0 ;  /* 0x000000491a00780c */ /* 0x000fe20004741670 */
[----:B------:R-:W4:Y:S01]  /*23520*/  LDL.LU R160, [R1+0x220] ;  /* 0x0002200001a07983 */ /* 0x000f220000300800 */
        /* <DEDUP_REMOVED lines=9> */
[----:B--2---:R-:W-:Y:S02]  /*235c0*/  FMUL R16, R158, UR33 ;  /* 0x000000219e107c20 */ /* 0x004fe40008400000 */
[----:B------:R-:W2:Y:S02]  /*235d0*/  LDL.LU R158, [R1+0x224] ;  /* 0x00022400019e7983 */ /* 0x000ea40000300800 */
[----:B------:R-:W-:Y:S01]  /*235e0*/  @!P2 IMAD.X R15, R13, 0x1, R15, P1 ;  /* 0x000000010d0fa824 */ /* 0x000fe200008e060f */
[----:B------:R-:W-:Y:S02]  /*235f0*/  ISETP.LT.OR P1, PT, R26, 0x4a, !P0 ;  /* 0x0000004a1a00780c */ /* 0x000fe40004721670 */
[----:B------:R-:W-:Y:S02]  /*23600*/  F2FP.SATFINITE.E4M3.F32.PACK_AB_MERGE_C R16, RZ, R16, RZ ;  /* 0x00000010ff10723e */ /* 0x000fe400048070ff */
[----:B------:R-:W-:-:S03]  /*23610*/  LOP3.LUT P5, RZ, R2, 0x1000, RZ, 0xc0, !PT ;  /* 0x0000100002ff7812 */ /* 0x000fc600078ac0ff */
[----:B------:R0:W-:Y:S01]  /*23620*/  @!P2 STG.E.U8 desc[UR38][R14.64+0x48], R16 ;  /* 0x000048100e00a986 */ /* 0x0001e2000c101126 */
[----:B------:R-:W-:-:S05]  /*23630*/  LOP3.LUT R5, R5, 0xffffffef, RZ, 0xc0, !PT ;  /* 0xffffffef05057812 */ /* 0x000fca00078ec0ff */
[----:B0-----:R-:W0:Y:S04]  /*23640*/  @!P1 LDC.64 R16, c[0x0][0x5c0] ;  /* 0x00017000ff109b82 */ /* 0x001e280000000a00 */
[----:B------:R-:W-:Y:S02]  /*23650*/  @P5 LOP3.LUT R5, R5, 0x10, RZ, 0xfc, !PT ;  /* 0x0000001005055812 */ /* 0x000fe400078efcff */
[----:B------:R-:W-:-:S04]  /*23660*/  ISETP.GE.AND P5, PT, R11, 0x101, PT ;  /* 0x000001010b00780c */ /* 0x000fc80003fa6270 */
        /* <DEDUP_REMOVED lines=11> */
[----:B------:R-:W-:Y:S01]  /*23720*/  LOP3.LUT P5, RZ, R5, 0x10, RZ, 0xc0, !PT ;  /* 0x0000001005ff7812 */ /* 0x000fe200078ac0ff */
[----:B---3--:R-:W-:Y:S02]  /*23730*/  FMUL R13, R159, UR33 ;  /* 0x000000219f0d7c20 */ /* 0x008fe40008400000 */
[----:B------:R-:W3:Y:S03]  /*23740*/  LDL.LU R159, [R1+0x228] ;  /* 0x00022800019f7983 */ /* 0x000ee60000300800 */
[----:B------:R-:W-:-:S05]  /*23750*/  F2FP.SATFINITE.E4M3.F32.PACK_AB_MERGE_C R13, RZ, R13, RZ ;  /* 0x0000000dff0d723e */ /* 0x000fca00048070ff */
[----:B------:R4:W-:Y:S02]  /*23760*/  @!P1 STG.E.U8 desc[UR38][R16.64+0x49], R13 ;  /* 0x0000490d10009986 */ /* 0x0009e4000c101126 */
[----:B----4-:R-:W-:-:S05]  /*23770*/  FMUL R13, R160, UR33 ;  /* 0x00000021a00d7c20 */ /* 0x010fca0008400000 */
[----:B------:R-:W-:-:S05]  /*23780*/  F2FP.SATFINITE.E4M3.F32.PACK_AB_MERGE_C R13, RZ, R13, RZ ;  /* 0x0000000dff0d723e */ /* 0x000fca00048070ff */
[----:B------:R2:W-:Y:S02]  /*23790*/  @!P5 STG.E.U8 desc[UR38][R134.64+0x50], R13 ;  /* 0x0000500d8600d986 */ /* 0x0005e4000c101126 */
[----:B--2---:R-:W-:Y:S02]  /*237a0*/  FMUL R13, R158, UR33 ;  /* 0x000000219e0d7c20 */ /* 0x004fe40008400000 */
[----:B------:R-:W2:Y:S01]  /*237b0*/  LDL.LU R158, [R1+0x22c] ;  /* 0x00022c00019e7983 */ /* 0x000ea20000300800 */
[----:B------:R-:W-:Y:S02]  /*237c0*/  ISETP.LT.OR P3, PT, R26, 0x51, !P0 ;  /* 0x000000511a00780c */ /* 0x000fe40004761670 */
[----:B------:R-:W-:Y:S01]  /*237d0*/  F2FP.SATFINITE.E4M3.F32.PACK_AB_MERGE_C R13, RZ, R13, RZ ;  /* 0x0000000dff0d723e */ /* 0x000fe200048070ff */
[----:B------:R-:W4:Y:S10]  /*237e0*/  LDL.LU R160, [R1+0x230] ;  /* 0x0002300001a07983 */ /* 0x000f340000300800 */
[----:B------:R-:W-:Y:S01]  /*237f0*/  @!P3 IADD3 R105, P1, P2, R3, R12, R8 ;  /* 0x0000000c0369b210 */ /* 0x000fe20007a3e008 */
[----:B------:R-:W0:Y:S03]  /*23800*/  @!P3 LDC.64 R14, c[0x0][0x5c0] ;  /* 0x00017000ff0ebb82 */ /* 0x000e260000000a00 */
[----:B------:R-:W-:-:S02]  /*23810*/  @!P3 IADD3.X R104, R4, R28, R7, P1, P2 ;  /* 0x0000001c0468b210 */ /* 0x000fc40000fe4407 */
[----:B------:R-:W-:-:S13]  /*23820*/  ISETP.LT.OR P2, PT, R26, 0x52, !P0 ;  /* 0x000000521a00780c */ /* 0x000fda0004741670 */
[----:B------:R-:W-:-:S04]  /*23830*/  @!P2 IADD3 R29, P1, P4, R3, R12, R8 ;  /* 0x0000000c031da210 */ /* 0x000fc80007c3e008 */
[----:B------:R-:W-:Y:S02]  /*23840*/  @!P2 IADD3.X R27, R4, R28, R7, P1, P4 ;  /* 0x0000001c041ba210 */ /* 0x000fe40000fe8407 */
[----:B------:R-:W-:-:S13]  /*23850*/  ISETP.LT.OR P1, PT, R26, 0x59, !P0 ;  /* 0x000000591a00780c */ /* 0x000fda0004721670 */
[----:B------:R-:W-:-:S04]  /*23860*/  @!P1 IADD3 R17, P4, P5, R3, R12, R8 ;  /* 0x0000000c03119210 */ /* 0x000fc80007d9e008 */
[----:B------:R-:W-:Y:S02]  /*23870*/  @!P1 IADD3.X R16, R4, R28, R7, P4, P5 ;  /* 0x0000001c04109210 */ /* 0x000fe400027ea407 */
[----:B------:R-:W-:Y:S01]  /*23880*/  ISETP.LT.OR P5, PT, R26, 0x5a, !P0 ;  /* 0x0000005a1a00780c */ /* 0x000fe200047a1670 */
[----:B------:R1:W-:Y:S01]  /*23890*/  @!P6 STG.E.U8 desc[UR38][R128.64+0x51], R13 ;  /* 0x0000510d8000e986 */ /* 0x0003e2000c101126 */
[----:B------:R-:W-:-:S11]  /*238a0*/  LOP3.LUT R5, R5, 0xfffffff7, RZ, 0xc0, !PT ;  /* 0xfffffff705057812 */ /* 0x000fd600078ec0ff */
[----:B-1----:R-:W-:-:S04]  /*238b0*/  @!P5 IADD3 R13, P4, P6, R3, R12, R8 ;  /* 0x0000000c030dd210 */ /* 0x002fc80007e9e008 */
[----:B------:R-:W-:Y:S02]  /*238c0*/  @!P5 IADD3.X R112, R4, R28, R7, P4, P6 ;  /* 0x0000001c0470d210 */ /* 0x000fe400027ec407 */
[----:B0-----:R-:W-:Y:S02]  /*238d0*/  @!P3 IADD3 R14, P4, R105, R14, RZ ;  /* 0x0000000e690eb210 */ /* 0x001fe40007f9e0ff */
[----:B------:R-:W-:-:S03]  /*238e0*/  @P1 LOP3.LUT R5, R5, 0x8, RZ, 0xfc, !PT ;  /* 0x0000000805051812 */ /* 0x000fc600078efcff */
[----:B------:R-:W-:Y:S01]  /*238f0*/  @!P3 IMAD.X R15, R104, 0x1, R15, P4 ;  /* 0x00000001680fb824 */ /* 0x000fe200020e060f */
[----:B------:R-:W-:-:S04]  /*23900*/  LOP3.LUT R5, R5, 0xfffffffb, RZ, 0xc0, !PT ;  /* 0xfffffffb05057812 */ /* 0x000fc800078ec0ff */
[----:B------:R-:W-:Y:S02]  /*23910*/  @P0 LOP3.LUT R5, R5, 0x4, RZ, 0xfc, !PT ;  /* 0x0000000405050812 */ /* 0x000fe400078efcff */
[----:B------:R-:W-:-:S04]  /*23920*/  ISETP.GE.AND P0, PT, R11, 0x109, PT ;  /* 0x000001090b00780c */ /* 0x000fc80003f06270 */
[----:B------:R-:W-:Y:S02]  /*23930*/  ISETP.LT.OR P1, PT, R26, 0x41, !P0 ;  /* 0x000000411a00780c */ /* 0x000fe40004721670 */
[----:B------:R-:W-:-:S11]  /*23940*/  LOP3.LUT R0, R0, 0xfffffffb, RZ, 0xc0, !PT ;  /* 0xfffffffb00007812 */ /* 0x000fd600078ec0ff */
[----:B------:R-:W-:Y:S02]  /*23950*/  @!P1 IADD3 R104, P4, P6, R3, R12, R10 ;  /* 0x0000000c03689210 */ /* 0x000fe40007e9e00a */
[----:B------:R-:W-:Y:S02]  /*23960*/  @P1 LOP3.LUT R0, R0, 0x4, RZ, 0xfc, !PT ;  /* 0x0000000400001812 */ /* 0x000fe400078efcff */
[----:B------:R-:W-:Y:S01]  /*23970*/  @!P1 IADD3.X R117, R4, R28, R9, P4, P6 ;  /* 0x0000001c04759210 */ /* 0x000fe200027ec409 */
[----:B---3--:R-:W-:Y:S02]  /*23980*/  FMUL R105, R159, UR33 ;  /* 0x000000219f697c20 */ /* 0x008fe40008400000 */
[----:B------:R-:W3:Y:S03]  /*23990*/  LDL.LU R159, [R1+0x234] ;  /* 0x00023400019f7983 */ /* 0x000ee60000300800 */
[----:B------:R-:W-:-:S05]  /*239a0*/  F2FP.SATFINITE.E4M3.F32.PACK_AB_MERGE_C R105, RZ, R105, RZ ;  /* 0x00000069ff69723e */ /* 0x000fca00048070ff */
[----:B------:R0:W-:Y:S02]  /*239b0*/  @!P3 STG.E.U8 desc[UR38][R14.64+0x50], R105 ;  /* 0x000050690e00b986 */ /* 0x0001e4000c101126 */
[----:B0-----:R-:W0:Y:S02]  /*239c0*/  @!P2 LDC.64 R14, c[0x0][0x5c0] ;  /* 0x00017000ff0eab82 */ /* 0x001e240000000a00 */
[----:B0-----:R-:W-:-:S05]  /*239d0*/  @!P2 IADD3 R14, P1, R29, R14, RZ ;  /* 0x0000000e1d0ea210 */ /* 0x001fca0007f3e0ff */
[----:B------:R-:W-:Y:S02]  /*239e0*/  @!P2 IMAD.X R15, R27, 0x1, R15, P1 ;  /* 0x000000011b0fa824 */ /* 0x000fe400008e060f */
[----:B--2---:R-:W-:Y:S02]  /*239f0*/  FMUL R27, R158, UR33 ;  /* 0x000000219e1b7c20 */ /* 0x004fe40008400000 */
[----:B------:R-:W2:Y:S01]  /*23a00*/  LDL.LU R158, [R1+0x238] ;  /* 0x00023800019e7983 */ /* 0x000ea20000300800 */
[----:B------:R-:W-:-:S13]  /*23a10*/  ISETP.LT.OR P4, PT, R26, 0x42, !P0 ;  /* 0x000000421a00780c */ /* 0x000fda0004781670 */
[----:B------:R-:W-:-:S04]  /*23a20*/  @!P4 IADD3 R29, P3, P6, R3, R12, R10 ;  /* 0x0000000c031dc210 */ /* 0x000fc80007e7e00a */
[----:B------:R-:W-:Y:S02]  /*23a30*/  @!P4 IADD3.X R113, R4, R28, R9, P3, P6 ;  /* 0x0000001c0471c210 */ /* 0x000fe40001fec409 */
[----:B------:R-:W-:Y:S02]  /*23a40*/  ISETP.LT.OR P3, PT, R26, 0x49, !P0 ;  /* 0x000000491a00780c */ /* 0x000fe40004761670 */
[----:B------:R-:W-:-:S05]  /*23a50*/  F2FP.SATFINITE.E4M3.F32.PACK_AB_MERGE_C R27, RZ, R27, RZ ;  /* 0x0000001bff1b723e */ /* 0x000fca00048070ff */
[----:B------:R0:W-:Y:S01]  /*23a60*/  @!P2 STG.E.U8 desc[UR38][R14.64+0x51], R27 ;  /* 0x0000511b0e00a986 */ /* 0x0001e2000c101126 */
[----:B------:R-:W-:-:S05]  /*23a70*/  LOP3.LUT R6, R6, 0x7fffffff, RZ, 0xc0, !PT ;  /* 0x7fffffff06067812 */ /* 0x000fca00078ec0ff */
[----:B0-----:R-:W-:-:S04]  /*23a80*/  @!P3 IADD3 R27, P2, P6, R3, R12, R10 ;  /* 0x0000000c031bb210 */ /* 0x001fc80007e5e00a */
[----:B------:R-:W-:Y:S02]  /*23a90*/  @!P3 IADD3.X R105, R4, R28, R9, P2, P6 ;  /* 0x0000001c0469b210 */ /* 0x000fe400017ec409 */
[----:B------:R-:W-:Y:S02]  /*23aa0*/  ISETP.LT.OR P2, PT, R26, 0x4a, !P0 ;  /* 0x0000004a1a00780c */ /* 0x000fe40004741670 */
[----:B------:R-:W-:Y:S02]  /*23ab0*/  @P3 LOP3.LUT R6, R6, 0x80000000, RZ, 0xfc, !PT ;  /* 0x8000000006063812 */ /* 0x000fe400078efcff */
[----:B------:R-:W-:Y:S01]  /*23ac0*/  LOP3.LUT P3, RZ, R0, 0x80, RZ, 0xc0, !PT ;  /* 0x0000008000ff7812 */ /* 0x000fe2000786c0ff */
[----:B----4-:R-:W-:Y:S01]  /*23ad0*/  FMUL R14, R160, UR33 ;  /* 0x00000021a00e7c20 */ /* 0x010fe20008400000 */
[----:B------:R-:W-:Y:S01]  /*23ae0*/  LOP3.LUT R5, R5, 0xfffffffe, RZ, 0xc0, !PT ;  /* 0xfffffffe05057812 */ /* 0x000fe200078ec0ff */
[----:B------:R-:W4:Y:S03]  /*23af0*/  LDL.LU R160, [R1+0x23c] ;  /* 0x00023c0001a07983 */ /* 0x000f260000300800 */
[----:B------:R-:W-:-:S02]  /*23b00*/  F2FP.SATFINITE.E4M3.F32.PACK_AB_MERGE_C R14, RZ, R14, RZ ;  /* 0x0000000eff0e723e */ /* 0x000fc400048070ff */
[----:B------:R-:W-:Y:S02]  /*23b10*/  @P4 LOP3.LUT R5, R5, 0x1, RZ, 0xfc, !PT ;  /* 0x0000000105054812 */ /* 0x000fe400078efcff */
[----:B------:R-:W-:Y:S02]  /*23b20*/  @!P2 IADD3 R116, P1, P6, R3, R12, R10 ;  /* 0x0000000c0374a210 */ /* 0x000fe40007e3e00a */
[----:B------:R-:W-:Y:S01]  /*23b30*/  LOP3.LUT P4, RZ, R2, 0x800000, RZ, 0xc0, !PT ;  /* 0x0080000002ff7812 */ /* 0x000fe2000788c0ff */
[----:B------:R3:W-:Y:S01]  /*23b40*/  @!P3 STG.E.U8 desc[UR38][R144.64+0x58], R14 ;  /* 0x0000580e9000b986 */ /* 0x0007e2000c101126 */
[----:B------:R-:W-:Y:S02]  /*23b50*/  @!P2 IADD3.X R118, R4, R28, R9, P1, P6 ;  /* 0x0000001c0476a210 */ /* 0x000fe40000fec409 */
[----:B------:R-:W-:Y:S02]  /*23b60*/  LOP3.LUT P1, RZ, R5, 0x8, RZ, 0xc0, !PT ;  /* 0x0000000805ff7812 */ /* 0x000fe4000782c0ff */
[----:B------:R-:W-:-:S02]  /*23b70*/  ISETP.LT.OR P3, PT, R26, 0x51, !P0 ;  /* 0x000000511a00780c */ /* 0x000fc40004761670 */
[----:B------:R-:W-:Y:S02]  /*23b80*/  LOP3.LUT R5, R5, 0xfffffffd, RZ, 0xc0, !PT ;  /* 0xfffffffd05057812 */ /* 0x000fe400078ec0ff */
[----:B------:R-:W-:Y:S02]  /*23b90*/  LOP3.LUT R0, R0, 0xffffffef, RZ, 0xc0, !PT ;  /* 0xffffffef00007812 */ /* 0x000fe400078ec0ff */
[----:B------:R-:W-:-:S07]  /*23ba0*/  @P2 LOP3.LUT R5, R5, 0x2, RZ, 0xfc, !PT ;  /* 0x0000000205052812 */ /* 0x000fce00078efcff */
[----:B------:R-:W-:Y:S02]  /*23bb0*/  @!P3 IADD3 R119, P2, P6, R3, R12, R10 ;  /* 0x0000000c0377b210 */ /* 0x000fe40007e5e00a */
[----:B------:R-:W-:Y:S02]  /*23bc0*/  @P3 LOP3.LUT R0, R0, 0x10, RZ, 0xfc, !PT ;  /* 0x0000001000003812 */ /* 0x000fe400078efcff */
[----:B------:R-:W-:Y:S02]  /*23bd0*/  @!P3 IADD3.X R120, R4, R28, R9, P2, P6 ;  /* 0x0000001c0478b210 */ /* 0x000fe400017ec409 */
[----:B------:R-:W-:-:S13]  /*23be0*/  ISETP.LT.OR P3, PT, R26, 0x52, !P0 ;  /* 0x000000521a00780c */ /* 0x000fda0004761670 */
[----:B------:R-:W-:-:S04]  /*23bf0*/  @!P3 IADD3 R121, P2, P6, R3, R12, R10 ;  /* 0x0000000c0379b210 */ /* 0x000fc80007e5e00a */
[----:B------:R-:W-:Y:S01]  /*23c00*/  @!P3 IADD3.X R123, R4, R28, R9, P2, P6 ;  /* 0x0000001c047bb210 */ /* 0x000fe200017ec409 */
[----:B---3--:R-:W-:Y:S02]  /*23c10*/  FMUL R14, R159, UR33 ;  /* 0x000000219f0e7c20 */ /* 0x008fe40008400000 */
[----:B------:R-:W3:Y:S03]  /*23c20*/  LDL.LU R159, [R1+0x240] ;  /* 0x00024000019f7983 */ /* 0x000ee60000300800 */
[----:B------:R-:W-:-:S05]  /*23c30*/  F2FP.SATFINITE.E4M3.F32.PACK_AB_MERGE_C R14, RZ, R14, RZ ;  /* 0x0000000eff0e723e */ /* 0x000fca00048070ff */
[----:B------:R0:W-:Y:S02]  /*23c40*/  @!P4 STG.E.U8 desc[UR38][R150.64+0x59], R14 ;  /* 0x0000590e9600c986 */ /* 0x0001e4000c101126 */
[----:B0-----:R-:W0:Y:S02]  /*23c50*/  @!P1 LDC.64 R14, c[0x0][0x5c0] ;  /* 0x00017000ff0e9b82 */ /* 0x001e240000000a00 */
[----:B0-----:R-:W-:Y:S01]  /*23c60*/  @!P1 IADD3 R14, P6, R17, R14, RZ ;  /* 0x0000000e110e9210 */ /* 0x001fe20007fde0ff */
[----:B--2---:R-:W-:Y:S02]  /*23c70*/  FMUL R17, R158, UR33 ;  /* 0x000000219e117c20 */ /* 0x004fe40008400000 */
[----:B------:R-:W2:Y:S04]  /*23c80*/  LDL.LU R158, [R1+0x244] ;  /* 0x00024400019e7983 */ /* 0x000ea80000300800 */
[----:B------:R-:W2:Y:S01]  /*23c90*/  LDL.LU R161, [R1+0x248] ;  /* 0x0002480001a17983 */ /* 0x000ea20000300800 */
[----:B------:R-:W-:Y:S01]  /*23ca0*/  @!P1 IMAD.X R15, R16, 0x1, R15, P6 ;  /* 0x00000001100f9824 */ /* 0x000fe200030e060f */
[----:B------:R-:W-:-:S02]  /*23cb0*/  F2FP.SATFINITE.E4M3.F32.PACK_AB_MERGE_C R17, RZ, R17, RZ ;  /* 0x00000011ff11723e */ /* 0x000fc400048070ff */
[----:B------:R-:W-:Y:S01]  /*23cc0*/  LOP3.LUT R0, R0, 0xffffffdf, RZ, 0xc0, !PT ;  /* 0xffffffdf00007812 */ /* 0x000fe200078ec0ff */
[----:B------:R-:W2:Y:S04]  /*23cd0*/  LDL.LU R163, [R1+0x24c] ;  /* 0x00024c0001a37983 */ /* 0x000ea80000300800 */
[----:B------:R0:W-:Y:S01]  /*23ce0*/  @!P1 STG.E.U8 desc[UR38][R14.64+0x58], R17 ;  /* 0x000058110e009986 */ /* 0x0001e2000c101126 */
[----:B------:R-:W-:Y:S02]  /*23cf0*/  @P3 LOP3.LUT R0, R0, 0x20, RZ, 0xfc, !PT ;  /* 0x0000002000003812 */ /* 0x000fe400078efcff */
[C---:B------:R-:W-:Y:S01]  /*23d00*/  ISETP.LT.OR P3, PT, R26.reuse, 0x59, !P0 ;  /* 0x000000591a00780c */ /* 0x040fe20004761670 */
[----:B------:R-:W2:Y:S01]  /*23d10*/  LDL.LU R162, [R1+0x250] ;  /* 0x0002500001a27983 */ /* 0x000ea20000300800 */
[----:B0-----:R-:W0:Y:S01]  /*23d20*/  @!P5 LDC.64 R14, c[0x0][0x5c0] ;  /* 0x00017000ff0edb82 */ /* 0x001e220000000a00 */
[----:B------:R-:W-:-:S10]  /*23d30*/  ISETP.LT.OR P1, PT, R26, 0x5a, !P0 ;  /* 0x0000005a1a00780c */ /* 0x000fd40004721670 */
[----:B------:R-:W-:-:S04]  /*23d40*/  @!P3 IADD3 R16, P2, P6, R3, R12, R10 ;  /* 0x0000000c0310b210 */ /* 0x000fc80007e5e00a */
[----:B------:R-:W-:Y:S02]  /*23d50*/  @!P3 IADD3.X R122, R4, R28, R9, P2, P6 ;  /* 0x0000001c047ab210 */ /* 0x000fe400017ec409 */
[----:B------:R-:W-:Y:S02]  /*23d60*/  LOP3.LUT P4, RZ, R2, 0x10000000, RZ, 0xc0, !PT ;  /* 0x1000000002ff7812 */ /* 0x000fe4000788c0ff */
[----:B0-----:R-:W-:Y:S02]  /*23d70*/  @!P5 IADD3 R14, P2, R13, R14, RZ ;  /* 0x0000000e0d0ed210 */ /* 0x001fe40007f5e0ff */
[----:B------:R-:W-:-:S03]  /*23d80*/  @!P1 IADD3 R13, P0, P6, R3, R12, R10 ;  /* 0x0000000c030d9210 */ /* 0x000fc60007e1e00a */
[----:B------:R-:W-:Y:S02]  /*23d90*/  @!P5 IMAD.X R15, R112, 0x1, R15, P2 ;  /* 0x00000001700fd824 */ /* 0x000fe400010e060f */
[----:B----4-:R-:W-:Y:S01]  /*23da0*/  FMUL R112, R160, UR33 ;  /* 0x00000021a0707c20 */ /* 0x010fe20008400000 */
[----:B------:R-:W-:Y:S02]  /*23db0*/  @!P1 IADD3.X R17, R4, R28, R9, P0, P6 ;  /* 0x0000001c04119210 */ /* 0x000fe400007ec409 */
[----:B------:R-:W-:Y:S02]  /*23dc0*/  LOP3.LUT P0, RZ, R5, 0x4, RZ, 0xc0, !PT ;  /* 0x0000000405ff7812 */ /* 0x000fe4000780c0ff */
[----:B------:R-:W-:Y:S02]  /*23dd0*/  F2FP.SATFINITE.E4M3.F32.PACK_AB_MERGE_C R112, RZ, R112, RZ ;  /* 0x00000070ff70723e */ /* 0x000fe400048070ff */
[----:B------:R-:W-:Y:S02]  /*23de0*/  LOP3.LUT R0, R0, 0xffffffbf, RZ, 0xc0, !PT ;  /* 0xffffffbf00007812 */ /* 0x000fe400078ec0ff */
[----:B------:R-:W-:Y:S01]  /*23df0*/  ISETP.LT.OR P2, PT, R26, 0x61, !P0 ;  /* 0x000000611a00780c */ /* 0x000fe20004741670 */
[----:B------:R3:W-:Y:S01]  /*23e00*/  @!P5 STG.E.U8 desc[UR38][R14.64+0x59], R112 ;  /* 0x000059700e00d986 */ /* 0x0007e2000c101126 */
[----:B------:R-:W-:-:S02]  /*23e10*/  LOP3.LUT R6, R6, 0xefffffff, RZ, 0xc0, !PT ;  /* 0xefffffff06067812 */ /* 0x000fc400078ec0ff */
[----:B------:R-:W-:Y:S02]  /*23e20*/  @P3 LOP3.LUT R0, R0, 0x40, RZ, 0xfc, !PT ;  /* 0x0000004000003812 */ /* 0x000fe400078efcff */
[----:B------:R-:W-:Y:S02]  /*23e30*/  @P1 LOP3.LUT R6, R6, 0x10000000, RZ, 0xfc, !PT ;  /* 0x1000000006061812 */ /* 0x000fe400078efcff */
[C---:B------:R-:W-:Y:S02]  /*23e40*/  LOP3.LUT P1, RZ, R0.reuse, 0x20000, RZ, 0xc0, !PT ;  /* 0x0002000000ff7812 */ /* 0x040fe4000782c0ff */
[C---:B------:R-:W-:Y:S02]  /*23e50*/  LOP3.LUT P3, RZ, R0.reuse, 0x4, RZ, 0xc0, !PT ;  /* 0x0000000400ff7812 */ /* 0x040fe4000786c0ff */
[----:B------:R-:W-:Y:S02]  /*23e60*/  LOP3.LUT R0, R0, 0xf7ffffff, RZ, 0xc0, !PT ;  /* 0xf7ffffff00007812 */ /* 0x000fe400078ec0ff */
[----:B------:R-:W-:-:S02]  /*23e70*/  @!P2 IADD3 R131, P5, P6, R3, R12, R8 ;  /* 0x0000000c0383a210 */ /* 0x000fc40007ebe008 */
[----:B------:R-:W-:Y:S02]  /*23e80*/  @P2 LOP3.LUT R0, R0, 0x8000000, RZ, 0xfc, !PT ;  /* 0x0800000000002812 */ /* 0x000fe400078efcff */
[----:B------:R-:W-:Y:S02]  /*23e90*/  @!P2 IADD3.X R145, R4, R28, R7, P5, P6 ;  /* 0x0000001c0491a210 */ /* 0x000fe40002fec407 */
[----:B------:R-:W-:-:S13]  /*23ea0*/  ISETP.LT.OR P2, PT, R26, 0x62, !P0 ;  /* 0x000000621a00780c */ /* 0x000fda0004741670 */
[----:B------:R-:W-:-:S04]  /*23eb0*/  @!P2 IADD3 R160, P5, P6, R3, R12, R8 ;  /* 0x0000000c03a0a210 */ /* 0x000fc80007ebe008 */
[----:B------:R-:W-:Y:S01]  /*23ec0*/  @!P2 IADD3.X R169, R4, R28, R7, P5, P6 ;  /* 0x0000001c04a9a210 */ /* 0x000fe20002fec407 */
[----:B---3--:R-:W-:-:S05]  /*23ed0*/  FMUL R14, R159, UR33 ;  /* 0x000000219f0e7c20 */ /* 0x008fca0008400000 */
[----:B------:R-:W-:-:S05]  /*23ee0*/  F2FP.SATFINITE.E4M3.F32.PACK_AB_MERGE_C R14, RZ, R14, RZ ;  /* 0x0000000eff0e723e */ /* 0x000fca00048070ff */
[----:B------:R2:W-:Y:S01]  /*23ef0*/  @!P4 STG.E.U8 desc[UR38][R156.64+0x40], R14 ;  /* 0x0000400e9c00c986 */ /* 0x0005e2000c101126 */
[----:B------:R-:W-:-:S13]  /*23f00*/  ISETP.LT.OR P4, PT, R26, 0x69, !P0 ;  /* 0x000000691a00780c */ /* 0x000fda0004781670 */
[----:B------:R-:W-:-:S04]  /*23f10*/  @!P4 IADD3 R159, P5, P6, R3, R12, R8 ;  /* 0x0000000c039fc210 */ /* 0x000fc80007ebe008 */
[----:B------:R-:W-:Y:S01]  /*23f20*/  @!P4 IADD3.X R168, R4, R28, R7, P5, P6 ;  /* 0x0000001c04a8c210 */ /* 0x000fe20002fec407 */
[----:B--2---:R-:W-:-:S05]  /*23f30*/  FMUL R14, R158, UR33 ;  /* 0x000000219e0e7c20 */ /* 0x004fca0008400000 */
[----:B------:R-:W-:-:S05]  /*23f40*/  F2FP.SATFINITE.E4M3.F32.PACK_AB_MERGE_C R14, RZ, R14, RZ ;  /* 0x0000000eff0e723e */ /* 0x000fca00048070ff */
[----:B------:R0:W-:Y:S01]  /*23f50*/  @!P1 STG.E.U8 desc[UR38][R148.64+0x41], R14 ;  /* 0x0000410e94009986 */ /* 0x0001e2000c101126 */
[----:B------:R-:W-:Y:S01]  /*23f60*/  ISETP.LT.OR P1, PT, R26, 0x6a, !P0 ;  /* 0x0000006a1a00780c */ /* 0x000fe20004721670 */
[----:B0-----:R-:W0:-:S12]  /*23f70*/  @!P3 LDC.64 R14, c[0x0][0x5c0] ;  /* 0x00017000ff0ebb82 */ /* 0x001e180000000a00 */
[----:B------:R-:W-:-:S04]  /*23f80*/  @!P1 IADD3 R158, P5, P6, R3, R12, R8 ;  /* 0x0000000c039e9210 */ /* 0x000fc80007ebe008 */
[----:B------:R-:W-:Y:S02]  /*23f90*/  @!P1 IADD3.X R167, R4, R28, R7, P5, P6 ;  /* 0x0000001c04a79210 */ /* 0x000fe40002fec407 */
[----:B0-----:R-:W-:Y:S01]  /*23fa0*/  @!P3 IADD3 R14, P5, R104, R14, RZ ;  /* 0x0000000e680eb210 */ /* 0x001fe20007fbe0ff */
[----:B------:R-:W-:Y:S02]  /*23fb0*/  FMUL R104, R161, UR33 ;  /* 0x00000021a1687c20 */ /* 0x000fe40008400000 */
[----:B------:R-:W2:Y:S01]  /*23fc0*/  LDL.LU R161, [R1+0x254] ;  /* 0x0002540001a17983 */ /* 0x000ea20000300800 */
[----:B------:R-:W-:Y:S01]  /*23fd0*/  LOP3.LUT R0, R0, 0xfbffffff, RZ, 0xc0, !PT ;  /* 0xfbffffff00007812 */ /* 0x000fe200078ec0ff */
[----:B------:R-:W-:Y:S01]  /*23fe0*/  @!P3 IMAD.X R15, R117, 0x1, R15, P5 ;  /* 0x00000001750fb824 */ /* 0x000fe200028e060f */
[----:B------:R-:W-:Y:S01]  /*23ff0*/  F2FP.SATFINITE.E4M3.F32.PACK_AB_MERGE_C R104, RZ, R104, RZ ;  /* 0x00000068ff68723e */ /* 0x000fe200048070ff */
[----:B------:R-:W3:Y:S01]  /*24000*/  LDL.LU R171, [R1+0x258] ;  /* 0x0002580001ab7983 */ /* 0x000ee20000300800 */
[----:B------:R-:W-:-:S04]  /*24010*/  @P2 LOP3.LUT R0, R0, 0x4000000, RZ, 0xfc, !PT ;  /* 0x0400000000002812 */ /* 0x000fc800078efcff */
[----:B------:R-:W-:-:S04]  /*24020*/  LOP3.LUT R0, R0, 0xfdffffff, RZ, 0xc0, !PT ;  /* 0xfdffffff00007812 */ /* 0x000fc800078ec0ff */
[----:B------:R-:W-:Y:S02]  /*24030*/  @P4 LOP3.LUT R0, R0, 0x2000000, RZ, 0xfc, !PT ;  /* 0x0200000000004812 */ /* 0x000fe400078efcff */
[----:B------:R-:W-:Y:S01]  /*24040*/  LOP3.LUT P4, RZ, R5, 0x1, RZ, 0xc0, !PT ;  /* 0x0000000105ff7812 */ /* 0x000fe2000788c0ff */
[----:B------:R0:W-:Y:S01]  /*24050*/  @!P3 STG.E.U8 desc[UR38][R14.64+0x40], R104 ;  /* 0x000040680e00b986 */ /* 0x0001e2000c101126 */
[----:B------:R-:W-:-:S04]  /*24060*/  LOP3.LUT R0, R0, 0xfeffffff, RZ, 0xc0, !PT ;  /* 0xfeffffff00007812 */ /* 0x000fc800078ec0ff */
[----:B------:R-:W-:-:S07]  /*24070*/  @P1 LOP3.LUT R0, R0, 0x1000000, RZ, 0xfc, !PT ;  /* 0x0100000000001812 */ /* 0x000fce00078efcff */
[----:B0-----:R-:W0:Y:S01]  /*24080*/  @!P4 LDC.64 R14, c[0x0][0x5c0] ;  /* 0x00017000ff0ecb82 */ /* 0x001e220000000a00 */
[----:B------:R-:W-:Y:S02]  /*24090*/  ISETP.LT.OR P1, PT, R26, 0x71, !P0 ;  /* 0x000000711a00780c */ /* 0x000fe40004721670 */
[----:B------:R-:W-:Y:S02]  /*240a0*/  LOP3.LUT R0, R0, 0xff7fffff, RZ, 0xc0, !PT ;  /* 0xff7fffff00007812 */ /* 0x000fe400078ec0ff */
[----:B------:R-:W-:-:S09]  /*240b0*/  ISETP.LT.OR P3, PT, R26, 0x72, !P0 ;  /* 0x000000721a00780c */ /* 0x000fd20004761670 */
[----:B------:R-:W-:Y:S02]  /*240c0*/  @!P1 IADD3 R157, P5, P6, R3, R12, R8 ;  /* 0x0000000c039d9210 */ /* 0x000fe40007ebe008 */
[----:B------:R-:W-:Y:S02]  /*240d0*/  @P1 LOP3.LUT R0, R0, 0x800000, RZ, 0xfc, !PT ;  /* 0x0080000000001812 */ /* 0x000fe400078efcff */
[----:B------:R-:W-:Y:S02]  /*240e0*/  @!P1 IADD3.X R166, R4, R28, R7, P5, P6 ;  /* 0x0000001c04a69210 */ /* 0x000fe40002fec407 */
[----:B0-----:R-:W-:Y:S01]  /*240f0*/  @!P4 IADD3 R14, P1, R29, R14, RZ ;  /* 0x0000000e1d0ec210 */ /* 0x001fe20007f3e0ff */
[----:B------:R-:W-:-:S04]  /*24100*/  FMUL R29, R163, UR33 ;  /* 0x00000021a31d7c20 */ /* 0x000fc80008400000 */
[----:B------:R-:W-:Y:S01]  /*24110*/  @!P4 IMAD.X R15, R113, 0x1, R15, P1 ;  /* 0x00000001710fc824 */ /* 0x000fe200008e060f */
[----:B------:R-:W-:Y:S02]  /*24120*/  ISETP.LT.OR P1, PT, R26, 0x79, !P0 ;  /* 0x000000791a00780c */ /* 0x000fe40004721670 */
[----:B------:R-:W-:Y:S02]  /*24130*/  LOP3.LUT R0, R0, 0xffbfffff, RZ, 0xc0, !PT ;  /* 0xffbfffff00007812 */ /* 0x000fe400078ec0ff */
[----:B------:R-:W-:Y:S02]  /*24140*/  F2FP.SATFINITE.E4M3.F32.PACK_AB_MERGE_C R29, RZ, R29, RZ ;  /* 0x0000001dff1d723e */ /* 0x000fe400048070ff */
[----:B------:R-:W-:Y:S02]  /*24150*/  @!P3 IADD3 R144, P5, P6, R3, R12, R8 ;  /* 0x0000000c0390b210 */ /* 0x000fe40007ebe008 */
[----:B------:R-:W-:Y:S01]  /*24160*/  @P3 LOP3.LUT R0, R0, 0x400000, RZ, 0xfc, !PT ;  /* 0x0040000000003812 */ /* 0x000fe200078efcff */
[----:B------:R0:W-:Y:S01]  /*24170*/  @!P4 STG.E.U8 desc[UR38][R14.64+0x41], R29 ;  /* 0x0000411d0e00c986 */ /* 0x0001e2000c101126 */
[----:B------:R-:W-:-:S02]  /*24180*/  @!P3 IADD3.X R156, R4, R28, R7, P5, P6 ;  /* 0x0000001c049cb210 */ /* 0x000fc40002fec407 */
[----:B------:R-:W-:Y:S02]  /*24190*/  LOP3.LUT P3, RZ, R6, 0x80000000, RZ, 0xc0, !PT ;  /* 0x8000000006ff7812 */ /* 0x000fe4000786c0ff */
[----:B------:R-:W-:Y:S02]  /*241a0*/  LOP3.LUT R0, R0, 0xffefffff, RZ, 0xc0, !PT ;  /* 0xffefffff00007812 */ /* 0x000fe400078ec0ff */
[----:B------:R-:W-:Y:S02]  /*241b0*/  @!P1 IADD3 R130, P4, P5, R3, R12, R8 ;  /* 0x0000000c03829210 */ /* 0x000fe40007d9e008 */
[----:B------:R-:W-:Y:S02]  /*241c0*/  LOP3.LUT R6, R6, 0xbfffffff, RZ, 0xc0, !PT ;  /* 0xbfffffff06067812 */ /* 0x000fe400078ec0ff */
[----:B------:R-:W-:Y:S02]  /*241d0*/  @P1 LOP3.LUT R0, R0, 0x100000, RZ, 0xfc, !PT ;  /* 0x0010000000001812 */ /* 0x000fe400078efcff */
[----:B------:R-:W-:-:S02]  /*241e0*/  @!P1 IADD3.X R135, R4, R28, R7, P4, P5 ;  /* 0x0000001c04879210 */ /* 0x000fc400027ea407 */
[----:B------:R-:W-:Y:S02]  /*241f0*/  ISETP.LT.OR P1, PT, R26, 0x7a, !P0 ;  /* 0x0000007a1a00780c */ /* 0x000fe40004721670 */
[----:B------:R-:W-:Y:S02]  /*24200*/  @P0 LOP3.LUT R6, R6, 0x40000000, RZ, 0xfc, !PT ;  /* 0x4000000006060812 */ /* 0x000fe400078efcff */
[----:B------:R-:W-:Y:S01]  /*24210*/  LOP3.LUT P0, RZ, R2, 0x20000000, RZ, 0xc0, !PT ;  /* 0x2000000002ff7812 */ /* 0x000fe2000780c0ff */
[----:B0-----:R-:W-:-:S05]  /*24220*/  FMUL R14, R162, UR33 ;  /* 0x00000021a20e7c20 */ /* 0x001fca0008400000 */
[----:B------:R-:W-:-:S07]  /*24230*/  F2FP.SATFINITE.E4M3.F32.PACK_AB_MERGE_C R14, RZ, R14, RZ ;  /* 0x0000000eff0e723e */ /* 0x000fce00048070ff */
[----:B------:R2:W-:Y:S02]  /*24240*/  @!P0 STG.E.U8 desc[UR38][R146.64+0x48], R14 ;  /* 0x0000480e92008986 */ /* 0x0005e4000c101126 */
[----:B--2---:R-:W-:Y:S02]  /*24250*/  FMUL R14, R161, UR33 ;  /* 0x00000021a10e7c20 */ /* 0x004fe40008400000 */
[----:B------:R-:W2:Y:S04]  /*24260*/  LDL.LU R161, [R1+0x25c] ;  /* 0x00025c0001a17983 */ /* 0x000ea80000300800 */
[----:B------:R-:W4:Y:S01]  /*24270*/  LDL.LU R170, [R1+0x260] ;  /* 0x0002600001aa7983 */ /* 0x000f220000300800 */
[----:B------:R-:W-:Y:S02]  /*24280*/  LOP3.LUT R0, R0, 0xfff7ffff, RZ, 0xc0, !PT ;  /* 0xfff7ffff00007812 */ /* 0x000fe400078ec0ff */
[----:B------:R-:W-:-:S02]  /*24290*/  @!P1 IADD3 R151, P4, P5, R3, R12, R8 ;  /* 0x0000000c03979210 */ /* 0x000fc40007d9e008 */
[----:B------:R-:W-:Y:S02]  /*242a0*/  @P1 LOP3.LUT R0, R0, 0x80000, RZ, 0xfc, !PT ;  /* 0x0008000000001812 */ /* 0x000fe400078efcff */
[----:B------:R-:W-:Y:S02]  /*242b0*/  @!P1 IADD3.X R165, R4, R28, R7, P4, P5 ;  /* 0x0000001c04a59210 */ /* 0x000fe400027ea407 */
[----:B------:R-:W-:Y:S02]  /*242c0*/  ISETP.GE.AND P1, PT, R11, 0x109, PT ;  /* 0x000001090b00780c */ /* 0x000fe40003f26270 */
[----:B------:R-:W-:Y:S02]  /*242d0*/  LOP3.LUT P6, RZ, R2, 0x80000000, RZ, 0xc0, !PT ;  /* 0x8000000002ff7812 */ /* 0x000fe400078cc0ff */
[----:B------:R-:W-:Y:S02]  /*242e0*/  ISETP.LT.OR P0, PT, R26, 0x61, !P1 ;  /* 0x000000611a00780c */ /* 0x000fe40004f01670 */
[----:B------:R-:W-:-:S02]  /*242f0*/  F2FP.SATFINITE.E4M3.F32.PACK_AB_MERGE_C R14, RZ, R14, RZ ;  /* 0x0000000eff0e723e */ /* 0x000fc400048070ff */
[----:B------:R-:W-:-:S07]  /*24300*/  LOP3.LUT R0, R0, 0xfffdffff, RZ, 0xc0, !PT ;  /* 0xfffdffff00007812 */ /* 0x000fce00078ec0ff */
[----:B------:R0:W-:Y:S02]  /*24310*/  @!P6 STG.E.U8 desc[UR38][R138.64+0x49], R14 ;  /* 0x0000490e8a00e986 */ /* 0x0001e4000c101126 */
[----:B------:R-:W-:Y:S02]  /*24320*/  @!P0 IADD3 R150, P4, P5, R3, R12, R10 ;  /* 0x0000000c03968210 */ /* 0x000fe40007d9e00a */
[----:B------:R-:W-:Y:S02]  /*24330*/  @P0 LOP3.LUT R0, R0, 0x20000, RZ, 0xfc, !PT ;  /* 0x0002000000000812 */ /* 0x000fe400078efcff */
[----:B------:R-:W-:Y:S01]  /*24340*/  @!P0 IADD3.X R164, R4, R28, R9, P4, P5 ;  /* 0x0000001c04a48210 */ /* 0x000fe200027ea409 */
[----:B0-----:R-:W0:Y:S01]  /*24350*/  @!P3 LDC.64 R14, c[0x0][0x5c0] ;  /* 0x00017000ff0ebb82 */ /* 0x001e220000000a00 */
[----:B------:R-:W-:Y:S02]  /*24360*/  ISETP.LT.OR P0, PT, R26, 0x62, !P1 ;  /* 0x000000621a00780c */ /* 0x000fe40004f01670 */
[----:B------:R-:W-:-:S11]  /*24370*/  LOP3.LUT P2, RZ, R5, 0x2, RZ, 0xc0, !PT ;  /* 0x0000000205ff7812 */ /* 0x000fd6000784c0ff */
[----:B------:R-:W-:-:S04]  /*24380*/  @!P0 IADD3 R149, P4, P5, R3, R12, R10 ;  /* 0x0000000c03958210 */ /* 0x000fc80007d9e00a */
[----:B------:R-:W-:Y:S02]  /*24390*/  @!P0 IADD3.X R163, R4, R28, R9, P4, P5 ;  /* 0x0000001c04a38210 */ /* 0x000fe400027ea409 */
[----:B0-----:R-:W-:Y:S01]  /*243a0*/  @!P3 IADD3 R14, P4, R27, R14, RZ ;  /* 0x0000000e1b0eb210 */ /* 0x001fe20007f9e0ff */
[----:B---3--:R-:W-:Y:S02]  /*243b0*/  FMUL R27, R171, UR33 ;  /* 0x00000021ab1b7c20 */ /* 0x008fe40008400000 */
[----:B------:R-:W3:Y:S02]  /*243c0*/  LDL.LU R171, [R1+0x264] ;  /* 0x0002640001ab7983 */ /* 0x000ee40000300800 */
[----:B------:R-:W-:Y:S01]  /*243d0*/  @!P3 IMAD.X R15, R105, 0x1, R15, P4 ;  /* 0x00000001690fb824 */ /* 0x000fe200020e060f */
[----:B------:R-:W-:-:S05]  /*243e0*/  F2FP.SATFINITE.E4M3.F32.PACK_AB_MERGE_C R27, RZ, R27, RZ ;  /* 0x0000001bff1b723e */ /* 0x000fca00048070ff */
[----:B------:R0:W-:Y:S02]  /*243f0*/  @!P3 STG.E.U8 desc[UR38][R14.64+0x48], R27 ;  /* 0x0000481b0e00b986 */ /* 0x0001e4000c101126 */
[----:B0-----:R-:W0:Y:S02]  /*24400*/  @!P2 LDC.64 R14, c[0x0][0x5c0] ;  /* 0x00017000ff0eab82 */ /* 0x001e240000000a00 */
[----:B0-----:R-:W-:-:S05]  /*24410*/  @!P2 IADD3 R14, P3, R116, R14, RZ ;  /* 0x0000000e740ea210 */ /* 0x001fca0007f7e0ff */
[----:B------:R-:W-:Y:S02]  /*24420*/  @!P2 IMAD.X R15, R118, 0x1, R15, P3 ;  /* 0x00000001760fa824 */ /* 0x000fe400018e060f */
[----:B--2---:R-:W-:-:S05]  /*24430*/  FMUL R27, R161, UR33 ;  /* 0x00000021a11b7c20 */ /* 0x004fca0008400000 */
[----:B------:R-:W-:-:S05]  /*24440*/  F2FP.SATFINITE.E4M3.F32.PACK_AB_MERGE_C R27, RZ, R27, RZ ;  /* 0x0000001bff1b723e */ /* 0x000fca00048070ff */
[----:B------:R4:W-:Y:S02]  /*24450*/  @!P2 STG.E.U8 desc[UR38][R14.64+0x49], R27 ;  /* 0x0000491b0e00a986 */ /* 0x0009e4000c101126 */
[----:B----4-:R-:W-:Y:S02]  /*24460*/  FMUL R14, R170, UR33 ;  /* 0x00000021aa0e7c20 */ /* 0x010fe40008400000 */
[----:B------:R-:W2:Y:S01]  /*24470*/  LDL.LU R170, [R1+0x268] ;  /* 0x0002680001aa7983 */ /* 0x000ea20000300800 */
[----:B------:R-:W-:-:S04]  /*24480*/  LOP3.LUT R0, R0, 0xfffeffff, RZ, 0xc0, !PT ;  /* 0xfffeffff00007812 */ /* 0x000fc800078ec0ff */
[----:B------:R-:W-:Y:S02]  /*24490*/  @P0 LOP3.LUT R0, R0, 0x10000, RZ, 0xfc, !PT ;  /* 0x0001000000000812 */ /* 0x000fe400078efcff */
[----:B------:R-:W-:Y:S02]  /*244a0*/  ISETP.LT.OR P0, PT, R26, 0x69, !P1 ;  /* 0x000000691a00780c */ /* 0x000fe40004f01670 */
[----:B------:R-:W-:-:S11]  /*244b0*/  LOP3.LUT R0, R0, 0xffffbfff, RZ, 0xc0, !PT ;  /* 0xffffbfff00007812 */ /* 0x000fd600078ec0ff */
[----:B------:R-:W-:Y:S02]  /*244c0*/  @!P0 IADD3 R148, P4, P5, R3, R12, R10 ;  /* 0x0000000c03948210 */ /* 0x000fe40007d9e00a */
[----:B------:R-:W-:Y:S02]  /*244d0*/  @P0 LOP3.LUT R0, R0, 0x4000, RZ, 0xfc, !PT ;  /* 0x0000400000000812 */ /* 0x000fe400078efcff */
[----:B------:R-:W-:Y:S02]  /*244e0*/  @!P0 IADD3.X R162, R4, R28, R9, P4, P5 ;  /* 0x0000001c04a28210 */ /* 0x000fe400027ea409 */
[----:B------:R-:W-:-:S13]  /*244f0*/  ISETP.LT.OR P0, PT, R26, 0x6a, !P1 ;  /* 0x0000006a1a00780c */ /* 0x000fda0004f01670 */
[----:B------:R-:W-:-:S04]  /*24500*/  @!P0 IADD3 R138, P4, P5, R3, R12, R10 ;  /* 0x0000000c038a8210 */ /* 0x000fc80007d9e00a */
[----:B------:R-:W-:Y:S02]  /*24510*/  @!P0 IADD3.X R146, R4, R28, R9, P4, P5 ;  /* 0x0000001c04928210 */ /* 0x000fe400027ea409 */
[----:B------:R-:W-:Y:S02]  /*24520*/  LOP3.LUT P5, RZ, R6, 0x10, RZ, 0xc0, !PT ;  /* 0x0000001006ff7812 */ /* 0x000fe400078ac0ff */
[----:B------:R-:W-:-:S11]  /*24530*/  F2FP.SATFINITE.E4M3.F32.PACK_AB_MERGE_C R14, RZ, R14, RZ ;  /* 0x0000000eff0e723e */ /* 0x000fd600048070ff */
[----:B------:R3:W-:Y:S02]  /*24540*/  @!P5 STG.E.U8 desc[UR38][R136.64+0x50], R14 ;  /* 0x0000500e8800d986 */ /* 0x0007e4000c101126 */
[----:B---3--:R-:W-:Y:S02]  /*24550*/  FMUL R14, R171, UR33 ;  /* 0x00000021ab0e7c20 */ /* 0x008fe40008400000 */
[----:B------:R-:W3:Y:S04]  /*24560*/  LDL.LU R171, [R1+0x26c] ;  /* 0x00026c0001ab7983 */ /* 0x000ee80000300800 */
[----:B------:R-:W4:Y:S01]  /*24570*/  LDL.LU R172, [R1+0x270] ;  /* 0x0002700001ac7983 */ /* 0x000f220000300800 */
[----:B------:R-:W-:Y:S02]  /*24580*/  LOP3.LUT R0, R0, 0xfffff7ff, RZ, 0xc0, !PT ;  /* 0xfffff7ff00007812 */ /* 0x000fe400078ec0ff */
[----:B------:R-:W-:-:S02]  /*24590*/  ISETP.GE.AND P4, PT, R11, 0x109, PT ;  /* 0x000001090b00780c */ /* 0x000fc40003f86270 */
[----:B------:R-:W-:Y:S02]  /*245a0*/  @P0 LOP3.LUT R0, R0, 0x800, RZ, 0xfc, !PT ;  /* 0x0000080000000812 */ /* 0x000fe400078efcff */
[----:B------:R-:W-:Y:S02]  /*245b0*/  ISETP.LT.OR P0, PT, R26, 0x71, !P4 ;  /* 0x000000711a00780c */ /* 0x000fe40006701670 */
[C---:B------:R-:W-:Y:S02]  /*245c0*/  LOP3.LUT P6, RZ, R0.reuse, 0x10, RZ, 0xc0, !PT ;  /* 0x0000001000ff7812 */ /* 0x040fe400078cc0ff */
[----:B------:R-:W-:-:S09]  /*245d0*/  LOP3.LUT R0, R0, 0xfffffeff, RZ, 0xc0, !PT ;  /* 0xfffffeff00007812 */ /* 0x000fd200078ec0ff */
[C-C-:B------:R-:W-:Y:S02]  /*245e0*/  @!P0 IADD3 R134, P2, P3, R3.reuse, R12, R10.reuse ;  /* 0x0000000c03868210 */ /* 0x140fe40007b5e00a */
[----:B------:R-:W-:Y:S02]  /*245f0*/  @P0 LOP3.LUT R0, R0, 0x100, RZ, 0xfc, !PT ;  /* 0x0000010000000812 */ /* 0x000fe400078efcff */
[----:B------:R-:W-:Y:S02]  /*24600*/  @!P0 IADD3.X R139, R4, R28, R9, P2, P3 ;  /* 0x0000001c048b8210 */ /* 0x000fe400017e6409 */
[C---:B------:R-:W-:Y:S02]  /*24610*/  ISETP.LT.OR P0, PT, R26.reuse, 0x72, !P4 ;  /* 0x000000721a00780c */ /* 0x040fe40006701670 */
[----:B------:R-:W-:Y:S01]  /*24620*/  ISETP.LT.OR P5, PT, R26, 0x79, !P4 ;  /* 0x000000791a00780c */ /* 0x000fe200067a1670 */
[----:B--2---:R-:W-:Y:S02]  /*24630*/  FMUL R27, R170, UR33 ;  /* 0x00000021aa1b7c20 */ /* 0x004fe40008400000 */
[----:B------:R-:W2:Y:S08]  /*24640*/  LDL.LU R170, [R1+0x274] ;  /* 0x0002740001aa7983 */ /* 0x000eb00000300800 */
[----:B------:R-:W-:-:S02]  /*24650*/  @!P0 IADD3 R147, P2, P3, R3, R12, R10 ;  /* 0x0000000c03938210 */ /* 0x000fc40007b5e00a */
[C---:B------:R-:W-:Y:S02]  /*24660*/  LOP3.LUT P1, RZ, R0.reuse, 0x20, RZ, 0xc0, !PT ;  /* 0x0000002000ff7812 */ /* 0x040fe4000782c0ff */
[----:B------:R-:W-:Y:S02]  /*24670*/  LOP3.LUT R0, R0, 0xffffff7f, RZ, 0xc0, !PT ;  /* 0xffffff7f00007812 */ /* 0x000fe400078ec0ff */
[--C-:B------:R-:W-:Y:S02]  /*24680*/  @!P0 IADD3.X R161, R4, R28, R9.reuse, P2, P3 ;  /* 0x0000001c04a18210 */ /* 0x100fe400017e6409 */
[----:B------:R-:W-:Y:S02]  /*24690*/  @!P5 IADD3 R136, P2, P3, R3, R12, R10 ;  /* 0x0000000c0388d210 */ /* 0x000fe40007b5e00a */
[----:B------:R-:W-:Y:S02]  /*246a0*/  @P0 LOP3.LUT R0, R0, 0x80, RZ, 0xfc, !PT ;  /* 0x0000008000000812 */ /* 0x000fe400078efcff */
[----:B------:R-:W-:-:S02]  /*246b0*/  @!P5 IADD3.X R137, R4, R28, R9, P2, P3 ;  /* 0x0000001c0489d210 */ /* 0x000fc400017e6409 */
[----:B------:R-:W-:Y:S02]  /*246c0*/  LOP3.LUT P3, RZ, R0, 0x40000, RZ, 0xc0, !PT ;  /* 0x0004000000ff7812 */ /* 0x000fe4000786c0ff */
[----:B------:R-:W-:Y:S02]  /*246d0*/  F2FP.SATFINITE.E4M3.F32.PACK_AB_MERGE_C R14, RZ, R14, RZ ;  /* 0x0000000eff0e723e */ /* 0x000fe400048070ff */
[----:B------:R-:W-:-:S09]  /*246e0*/  ISETP.LT.OR P4, PT, R26, 0x7a, !P4 ;  /* 0x0000007a1a00780c */ /* 0x000fd20006781670 */
[----:B------:R0:W-:Y:S02]  /*246f0*/  @!P3 STG.E.U8 desc[UR38][R114.64+0x51], R14 ;  /* 0x0000510e7200b986 */ /* 0x0001e4000c101126 */
[----:B0-----:R-:W0:Y:S01]  /*24700*/  @!P6 LDC.64 R14, c[0x0][0x5c0] ;  /* 0x00017000ff0eeb82 */ /* 0x001e220000000a00 */
[C---:B------:R-:W-:Y:S02]  /*24710*/  LOP3.LUT P0, RZ, R6.reuse, 0x40000000, RZ, 0xc0, !PT ;  /* 0x4000000006ff7812 */ /* 0x040fe4000780c0ff */
[----:B------:R-:W-:Y:S02]  /*24720*/  LOP3.LUT R6, R6, 0xfeffffff, RZ, 0xc0, !PT ;  /* 0xfeffffff06067812 */ /* 0x000fe400078ec0ff */
[----:B------:R-:W-:Y:S02]  /*24730*/  @!P4 IADD3 R133, P2, P3, R3, R12, R10 ;  /* 0x0000000c0385c210 */ /* 0x000fe40007b5e00a */
[----:B------:R-:W-:Y:S02]  /*24740*/  @P5 LOP3.LUT R6, R6, 0x1000000, RZ, 0xfc, !PT ;  /* 0x0100000006065812 */ /* 0x000fe400078efcff */
[----:B------:R-:W-:-:S02]  /*24750*/  @!P4 IADD3.X R132, R4, R28, R9, P2, P3 ;  /* 0x0000001c0484c210 */ /* 0x000fc400017e6409 */
[----:B------:R-:W-:Y:S02]  /*24760*/  LOP3.LUT R6, R6, 0xfdffffff, RZ, 0xc0, !PT ;  /* 0xfdffffff06067812 */ /* 0x000fe400078ec0ff */
[----:B------:R-:W-:Y:S02]  /*24770*/  F2FP.SATFINITE.E4M3.F32.PACK_AB_MERGE_C R27, RZ, R27, RZ ;  /* 0x0000001bff1b723e */ /* 0x000fe400048070ff */
[----:B------:R-:W-:Y:S02]  /*24780*/  @P4 LOP3.LUT R6, R6, 0x2000000, RZ, 0xfc, !PT ;  /* 0x0200000006064812 */ /* 0x000fe400078efcff */
[----:B0-----:R-:W-:-:S05]  /*24790*/  @!P6 IADD3 R14, P2, R119, R14, RZ ;  /* 0x0000000e770ee210 */ /* 0x001fca0007f5e0ff */
[----:B------:R-:W-:Y:S01]  /*247a0*/  @!P6 IMAD.X R15, R120, 0x1, R15, P2 ;  /* 0x00000001780fe824 */ /* 0x000fe200010e060f */
[----:B------:R-:W-:-:S04]  /*247b0*/  LOP3.LUT P4, RZ, R6, 0x200, RZ, 0xc0, !PT ;  /* 0x0000020006ff7812 */ /* 0x000fc8000788c0ff */
[----:B------:R0:W-:Y:S01]  /*247c0*/  @!P6 STG.E.U8 desc[UR38][R14.64+0x50], R27 ;  /* 0x0000501b0e00e986 */ /* 0x0001e2000c101126 */
[----:B------:R-:W-:Y:S02]  /*247d0*/  ISETP.LT.OR P5, PT, R26, 0x81, !P0 ;  /* 0x000000811a00780c */ /* 0x000fe400047a1670 */
[----:B------:R-:W-:Y:S01]  /*247e0*/  LOP3.LUT R6, R6, 0xdfffffff, RZ, 0xc0, !PT ;  /* 0xdfffffff06067812 */ /* 0x000fe200078ec0ff */
[----:B0-----:R-:W0:Y:S01]  /*247f0*/  @!P1 LDC.64 R14, c[0x0][0x5c0] ;  /* 0x00017000ff0e9b82 */ /* 0x001e220000000a00 */
[----:B---3--:R-:W-:Y:S02]  /*24800*/  FMUL R27, R171, UR33 ;  /* 0x00000021ab1b7c20 */ /* 0x008fe40008400000 */
[----:B------:R-:W3:Y:S02]  /*24810*/  LDL.LU R171, [R1+0x278] ;  /* 0x0002780001ab7983 */ /* 0x000ee40000300800 */
[----:B------:R-:W-:Y:S02]  /*24820*/  @P4 LOP3.LUT R6, R6, 0x20000000, RZ, 0xfc, !PT ;  /* 0x2000000006064812 */ /* 0x000fe400078efcff */
[----:B------:R-:W-:-:S03]  /*24830*/  ISETP.LT.OR P4, PT, R26, 0x82, !P0 ;  /* 0x000000821a00780c */ /* 0x000fc60004781670 */
[----:B------:R-:W-:-:S04]  /*24840*/  @!P5 IADD3 R129, P2, P3, R3, R12, R8 ;  /* 0x0000000c0381d210 */ /* 0x000fc80007b5e008 */
[----:B------:R-:W-:Y:S02]  /*24850*/  @!P5 IADD3.X R128, R4, R28, R7, P2, P3 ;  /* 0x0000001c0480d210 */ /* 0x000fe400017e6407 */
[----:B------:R-:W-:-:S04]  /*24860*/  F2FP.SATFINITE.E4M3.F32.PACK_AB_MERGE_C R27, RZ, R27, RZ ;  /* 0x0000001bff1b723e */ /* 0x000fc800048070ff */
[----:B------:R-:W-:Y:S02]  /*24870*/  @!P4 IADD3 R127, P3, P6, R3, R12, R8 ;  /* 0x0000000c037fc210 */ /* 0x000fe40007e7e008 */
[----:B0-----:R-:W-:Y:S02]  /*24880*/  @!P1 IADD3 R14, P2, R121, R14, RZ ;  /* 0x0000000e790e9210 */ /* 0x001fe40007f5e0ff */
[----:B------:R-:W-:-:S03]  /*24890*/  @!P4 IADD3.X R126, R4, R28, R7, P3, P6 ;  /* 0x0000001c047ec210 */ /* 0x000fc60001fec407 */
[----:B------:R-:W-:Y:S01]  /*248a0*/  @!P1 IMAD.X R15, R123, 0x1, R15, P2 ;  /* 0x000000017b0f9824 */ /* 0x000fe200010e060f */
[----:B------:R-:W-:-:S04]  /*248b0*/  LOP3.LUT P6, RZ, R6, 0x100, RZ, 0xc0, !PT ;  /* 0x0000010006ff7812 */ /* 0x000fc800078cc0ff */
[----:B------:R4:W-:Y:S02]  /*248c0*/  @!P1 STG.E.U8 desc[UR38][R14.64+0x51], R27 ;  /* 0x0000511b0e009986 */ /* 0x0009e4000c101126 */
[----:B----4-:R-:W-:-:S05]  /*248d0*/  FMUL R14, R172, UR33 ;  /* 0x00000021ac0e7c20 */ /* 0x010fca0008400000 */
[----:B------:R-:W-:-:S05]  /*248e0*/  F2FP.SATFINITE.E4M3.F32.PACK_AB_MERGE_C R14, RZ, R14, RZ ;  /* 0x0000000eff0e723e */ /* 0x000fca00048070ff */
[----:B------:R2:W-:Y:S02]  /*248f0*/  @!P6 STG.E.U8 desc[UR38][R110.64+0x58], R14 ;  /* 0x0000580e6e00e986 */ /* 0x0005e4000c101126 */
[----:B--2---:R-:W-:Y:S02]  /*24900*/  FMUL R14, R170, UR33 ;  /* 0x00000021aa0e7c20 */ /* 0x004fe40008400000 */
[----:B------:R-:W2:Y:S01]  /*24910*/  LDL.LU R170, [R1+0x27c] ;  /* 0x00027c0001aa7983 */ /* 0x000ea20000300800 */
[----:B------:R-:W-:Y:S02]  /*24920*/  LOP3.LUT R0, R0, 0xffdfffff, RZ, 0xc0, !PT ;  /* 0xffdfffff00007812 */ /* 0x000fe400078ec0ff */
[----:B------:R-:W-:Y:S01]  /*24930*/  ISETP.LT.OR P1, PT, R26, 0x89, !P0 ;  /* 0x000000891a00780c */ /* 0x000fe20004721670 */
[----:B------:R-:W4:Y:S01]  /*24940*/  LDL.LU R173, [R1+0x280] ;  /* 0x0002800001ad7983 */ /* 0x000f220000300800 */
[----:B------:R-:W-:-:S03]  /*24950*/  @P5 LOP3.LUT R0, R0, 0x200000, RZ, 0xfc, !PT ;  /* 0x0020000000005812 */ /* 0x000fc600078efcff */
[----:B------:R-:W4:Y:S01]  /*24960*/  LDL.LU R172, [R1+0x284] ;  /* 0x0002840001ac7983 */ /* 0x000f220000300800 */
[C---:B------:R-:W-:Y:S02]  /*24970*/  LOP3.LUT P5, RZ, R0.reuse, 0x40, RZ, 0xc0, !PT ;  /* 0x0000004000ff7812 */ /* 0x040fe400078ac0ff */
[----:B------:R-:W-:-:S04]  /*24980*/  LOP3.LUT R0, R0, 0xfffbffff, RZ, 0xc0, !PT ;  /* 0xfffbffff00007812 */ /* 0x000fc800078ec0ff */
[----:B------:R-:W-:Y:S02]  /*24990*/  @P4 LOP3.LUT R0, R0, 0x40000, RZ, 0xfc, !PT ;  /* 0x0004000000004812 */ /* 0x000fe400078efcff */
[----:B------:R-:W-:Y:S02]  /*249a0*/  LOP3.LUT P4, RZ, R6, 0x20000000, RZ, 0xc0, !PT ;  /* 0x2000000006ff7812 */ /* 0x000fe4000788c0ff */
[----:B------:R-:W-:Y:S02]  /*249b0*/  LOP3.LUT R0, R0, 0xffff7fff, RZ, 0xc0, !PT ;  /* 0xffff7fff00007812 */ /* 0x000fe400078ec0ff */
[----:B------:R-:W-:Y:S02]  /*249c0*/  @!P1 IADD3 R125, P2, P3, R3, R12, R8 ;  /* 0x0000000c037d9210 */ /* 0x000fe40007b5e008 */
[----:B------:R-:W-:Y:S02]  /*249d0*/  F2FP.SATFINITE.E4M3.F32.PACK_AB_MERGE_C R14, RZ, R14, RZ ;  /* 0x0000000eff0e723e */ /* 0x000fe400048070ff */
[----:B------:R-:W-:-:S02]  /*249e0*/  @P1 LOP3.LUT R0, R0, 0x8000, RZ, 0xfc, !PT ;  /* 0x0000800000001812 */ /* 0x000fc400078efcff */
[----:B------:R-:W-:Y:S02]  /*249f0*/  @!P1 IADD3.X R124, R4, R28, R7, P2, P3 ;  /* 0x0000001c047c9210 */ /* 0x000fe400017e6407 */
[C---:B------:R-:W-:Y:S01]  /*24a00*/  ISETP.LT.OR P1, PT, R26.reuse, 0x8a, !P0 ;  /* 0x0000008a1a00780c */ /* 0x040fe20004721670 */
[----:B------:R0:W-:Y:S01]  /*24a10*/  @!P4 STG.E.U8 desc[UR38][R108.64+0x59], R14 ;  /* 0x0000590e6c00c986 */ /* 0x0001e2000c101126 */
[C---:B------:R-:W-:Y:S02]  /*24a20*/  ISETP.LT.OR P6, PT, R26.reuse, 0x91, !P0 ;  /* 0x000000911a00780c */ /* 0x040fe400047c1670 */
[----:B------:R-:W-:Y:S01]  /*24a30*/  ISETP.LT.OR P4, PT, R26, 0x92, !P0 ;  /* 0x000000921a00780c */ /* 0x000fe20004781670 */
[----:B0-----:R-:W0:Y:S08]  /*24a40*/  @!P5 LDC.64 R14, c[0x0][0x5c0] ;  /* 0x00017000ff0edb82 */ /* 0x001e300000000a00 */
[----:B------:R-:W-:-:S04]  /*24a50*/  @!P1 IADD3 R123, P2, P3, R3, R12, R8 ;  /* 0x0000000c037b9210 */ /* 0x000fc80007b5e008 */
[--C-:B------:R-:W-:Y:S02]  /*24a60*/  @!P1 IADD3.X R121, R4, R28, R7.reuse, P2, P3 ;  /* 0x0000001c04799210 */ /* 0x100fe400017e6407 */
[C-C-:B------:R-:W-:Y:S02]  /*24a70*/  @!P6 IADD3 R120, P2, P3, R3.reuse, R12, R8.reuse ;  /* 0x0000000c0378e210 */ /* 0x140fe40007b5e008 */
[----:B------:R-:W-:Y:S02]  /*24a80*/  LOP3.LUT R0, R0, 0xffffdfff, RZ, 0xc0, !PT ;  /* 0xffffdfff00007812 */ /* 0x000fe400078ec0ff */
[----:B------:R-:W-:Y:S02]  /*24a90*/  @!P6 IADD3.X R119, R4, R28, R7, P2, P3 ;  /* 0x0000001c0477e210 */ /* 0x000fe400017e6407 */
[----:B------:R-:W-:Y:S02]  /*24aa0*/  @!P4 IADD3 R118, P2, P3, R3, R12, R8 ;  /* 0x0000000c0376c210 */ /* 0x000fe40007b5e008 */
[----:B------:R-:W-:-:S02]  /*24ab0*/  @P1 LOP3.LUT R0, R0, 0x2000, RZ, 0xfc, !PT ;  /* 0x0000200000001812 */ /* 0x000fc400078efcff */
[----:B------:R-:W-:Y:S02]  /*24ac0*/  LOP3.LUT P1, RZ, R6, 0x10000000, RZ, 0xc0, !PT ;  /* 0x1000000006ff7812 */ /* 0x000fe4000782c0ff */
[----:B------:R-:W-:Y:S02]  /*24ad0*/  @!P4 IADD3.X R117, R4, R28, R7, P2, P3 ;  /* 0x0000001c0475c210 */ /* 0x000fe400017e6407 */
[----:B0-----:R-:W-:Y:S02]  /*24ae0*/  @!P5 IADD3 R14, P2, R16, R14, RZ ;  /* 0x0000000e100ed210 */ /* 0x001fe40007f5e0ff */
[----:B------:R-:W-:-:S03]  /*24af0*/  LOP3.LUT R0, R0, 0xffffefff, RZ, 0xc0, !PT ;  /* 0xffffefff00007812 */ /* 0x000fc600078ec0ff */
[----:B------:R-:W-:Y:S01]  /*24b00*/  @!P5 IMAD.X R15, R122, 0x1, R15, P2 ;  /* 0x000000017a0fd824 */ /* 0x000fe200010e060f */
[----:B------:R-:W-:-:S04]  /*24b10*/  @P6 LOP3.LUT R0, R0, 0x1000, RZ, 0xfc, !PT ;  /* 0x0000100000006812 */ /* 0x000fc800078efcff */
[----:B------:R-:W-:Y:S01]  /*24b20*/  LOP3.LUT R0, R0, 0xfffffbff, RZ, 0xc0, !PT ;  /* 0xfffffbff00007812 */ /* 0x000fe200078ec0ff */
[----:B---3--:R-:W-:-:S03]  /*24b30*/  FMUL R16, R171, UR33 ;  /* 0x00000021ab107c20 */ /* 0x008fc60008400000 */
[----:B------:R-:W-:Y:S01]  /*24b40*/  @P4 LOP3.LUT R0, R0, 0x400, RZ, 0xfc, !PT ;  /* 0x0000040000004812 */ /* 0x000fe200078efcff */
[----:B------:R-:W3:Y:S01]  /*24b50*/  LDL.LU R171, [R1+0x288] ;  /* 0x0002880001ab7983 */ /* 0x000ee20000300800 */
[----:B------:R-:W-:-:S05]  /*24b60*/  F2FP.SATFINITE.E4M3.F32.PACK_AB_MERGE_C R16, RZ, R16, RZ ;  /* 0x00000010ff10723e */ /* 0x000fca00048070ff */
[----:B------:R0:W-:Y:S01]  /*24b70*/  @!P5 STG.E.U8 desc[UR38][R14.64+0x58], R16 ;  /* 0x000058100e00d986 */ /* 0x0001e2000c101126 */
[----:B------:R-:W-:Y:S01]  /*24b80*/  ISETP.LT.OR P4, PT, R26, 0x99, !P0 ;  /* 0x000000991a00780c */ /* 0x000fe20004781670 */
[----:B0-----:R-:W0:Y:S01]  /*24b90*/  @!P1 LDC.64 R14, c[0x0][0x5c0] ;  /* 0x00017000ff0e9b82 */ /* 0x001e220000000a00 */
[----:B------:R-:W-:-:S11]  /*24ba0*/  LOP3.LUT R0, R0, 0xffffffdf, RZ, 0xc0, !PT ;  /* 0xffffffdf00007812 */ /* 0x000fd600078ec0ff */
[----:B------:R-:W-:Y:S02]  /*24bb0*/  @!P4 IADD3 R116, P2, P3, R3, R12, R8 ;  /* 0x0000000c0374c210 */ /* 0x000fe40007b5e008 */
[----:B------:R-:W-:Y:S02]  /*24bc0*/  @P4 LOP3.LUT R0, R0, 0x20, RZ, 0xfc, !PT ;  /* 0x0000002000004812 */ /* 0x000fe400078efcff */
[----:B------:R-:W-:Y:S02]  /*24bd0*/  @!P4 IADD3.X R115, R4, R28, R7, P2, P3 ;  /* 0x0000001c0473c210 */ /* 0x000fe400017e6407 */
[----:B------:R-:W-:Y:S02]  /*24be0*/  ISETP.LT.OR P4, PT, R26, 0x9a, !P0 ;  /* 0x0000009a1a00780c */ /* 0x000fe40004781670 */
[----:B0-----:R-:W-:Y:S02]  /*24bf0*/  @!P1 IADD3 R14, P0, R13, R14, RZ ;  /* 0x0000000e0d0e9210 */ /* 0x001fe40007f1e0ff */
[----:B------:R-:W-:-:S09]  /*24c00*/  LOP3.LUT R0, R0, 0xffffffef, RZ, 0xc0, !PT ;  /* 0xffffffef00007812 */ /* 0x000fd200078ec0ff */
[----:B------:R-:W-:Y:S02]  /*24c10*/  @!P4 IADD3 R114, P2, P3, R3, R12, R8 ;  /* 0x0000000c0372c210 */ /* 0x000fe40007b5e008 */
[----:B------:R-:W-:Y:S01]  /*24c20*/  @P4 LOP3.LUT R0, R0, 0x10, RZ, 0xfc, !PT ;  /* 0x0000001000004812 */ /* 0x000fe200078efcff */
[----:B--2---:R-:W-:Y:S02]  /*24c30*/  FMUL R13, R170, UR33 ;  /* 0x00000021aa0d7c20 */ /* 0x004fe40008400000 */
[----:B------:R-:W2:Y:S01]  /*24c40*/  LDL.LU R170, [R1+0x28c] ;  /* 0x00028c0001aa7983 */ /* 0x000ea20000300800 */
[----:B------:R-:W-:Y:S02]  /*24c50*/  @!P4 IADD3.X R113, R4, R28, R7, P2, P3 ;  /* 0x0000001c0471c210 */ /* 0x000fe400017e6407 */
[----:B------:R-:W-:-:S04]  /*24c60*/  ISETP.GE.AND P4, PT, R11, 0x109, PT ;  /* 0x000001090b00780c */ /* 0x000fc80003f86270 */
[----:B------:R-:W-:Y:S01]  /*24c70*/  ISETP.LT.OR P5, PT, R26, 0x81, !P4 ;  /* 0x000000811a00780c */ /* 0x000fe200067a1670 */
[----:B------:R-:W-:Y:S01]  /*24c80*/  @!P1 IMAD.X R15, R17, 0x1, R15, P0 ;  /* 0x00000001110f9824 */ /* 0x000fe200000e060f */
[----:B------:R-:W-:Y:S02]  /*24c90*/  F2FP.SATFINITE.E4M3.F32.PACK_AB_MERGE_C R13, RZ, R13, RZ ;  /* 0x0000000dff0d723e */ /* 0x000fe400048070ff */
[----:B------:R-:W-:-:S03]  /*24ca0*/  ISETP.GE.AND P3, PT, R11, 0x1, PT ;  /* 0x000000010b00780c */ /* 0x000fc60003f66270 */
[----:B------:R0:W-:Y:S06]  /*24cb0*/  @!P1 STG.E.U8 desc[UR38][R14.64+0x59], R13 ;  /* 0x0000590d0e009986 */ /* 0x0001ec000c101126 */
[----:B------:R-:W-:-:S04]  /*24cc0*/  @!P5 IADD3 R112, P0, P1, R3, R12, R10 ;  /* 0x0000000c0370d210 */ /* 0x000fc8000791e00a */
[----:B------:R-:W-:Y:S02]  /*24cd0*/  @!P5 IADD3.X R111, R4, R28, R9, P0, P1 ;  /* 0x0000001c046fd210 */ /* 0x000fe400007e2409 */
[----:B------:R-:W-:-:S13]  /*24ce0*/  ISETP.LT.OR P0, PT, R26, 0x61, !P3 ;  /* 0x000000611a00780c */ /* 0x000fda0005f01670 */
[----:B0-----:R-:W0:Y:S01]  /*24cf0*/  @!P0 LDC.64 R14, c[0x0][0x5c0] ;  /* 0x00017000ff0e8b82 */ /* 0x001e220000000a00 */
[----:B----4-:R-:W-:-:S05]  /*24d00*/  FMUL R13, R173, UR33 ;  /* 0x00000021ad0d7c20 */ /* 0x010fca0008400000 */
[----:B------:R-:W-:Y:S02]  /*24d10*/  F2FP.SATFINITE.E4M3.F32.PACK_AB_MERGE_C R13, RZ, R13, RZ ;  /* 0x0000000dff0d723e */ /* 0x000fe400048070ff */
[----:B0-----:R-:W-:-:S05]  /*24d20*/  @!P0 IADD3 R14, P1, R12, R14, RZ ;  /* 0x0000000e0c0e8210 */ /* 0x001fca0007f3e0ff */
[----:B------:R-:W-:-:S05]  /*24d30*/  @!P0 IMAD.X R15, R28, 0x1, R15, P1 ;  /* 0x000000011c0f8824 */ /* 0x000fca00008e060f */
[----:B------:R0:W-:Y:S01]  /*24d40*/  @!P0 STG.E.U8 desc[UR38][R14.64+0x60], R13 ;  /* 0x0000600d0e008986 */ /* 0x0001e2000c101126 */
[----:B------:R-:W-:Y:S01]  /*24d50*/  ISETP.LT.OR P0, PT, R26, 0x62, !P3 ;  /* 0x000000621a00780c */ /* 0x000fe20005f01670 */
[----:B0-----:R-:W-:Y:S02]  /*24d60*/  FMUL R13, R172, UR33 ;  /* 0x00000021ac0d7c20 */ /* 0x001fe40008400000 */
[----:B------:R-:W4:Y:S10]  /*24d70*/  LDL.LU R172, [R1+0x290] ;  /* 0x0002900001ac7983 */ /* 0x000f340000300800 */
[----:B------:R-:W0:Y:S01]  /*24d80*/  @!P0 LDC.64 R14, c[0x0][0x5c0] ;  /* 0x00017000ff0e8b82 */ /* 0x000e220000000a00 */
[----:B------:R-:W-:-:S02]  /*24d90*/  F2FP.SATFINITE.E4M3.F32.PACK_AB_MERGE_C R13, RZ, R13, RZ ;  /* 0x0000000dff0d723e */ /* 0x000fc400048070ff */
[----:B------:R-:W-:Y:S02]  /*24da0*/  LOP3.LUT P6, RZ, R6, 0x40000, RZ, 0xc0, !PT ;  /* 0x0004000006ff7812 */ /* 0x000fe400078cc0ff */
[----:B0-----:R-:W-:-:S05]  /*24db0*/  @!P0 IADD3 R14, P1, R12, R14, RZ ;  /* 0x0000000e0c0e8210 */ /* 0x001fca0007f3e0ff */
[----:B------:R-:W-:-:S05]  /*24dc0*/  @!P0 IMAD.X R15, R28, 0x1, R15, P1 ;  /* 0x000000011c0f8824 */ /* 0x000fca00008e060f */
[----:B------:R3:W-:Y:S02]  /*24dd0*/  @!P0 STG.E.U8 desc[UR38][R14.64+0x61], R13 ;  /* 0x0000610d0e008986 */ /* 0x0007e4000c101126 */
[----:B---3--:R-:W-:Y:S02]  /*24de0*/  FMUL R13, R171, UR33 ;  /* 0x00000021ab0d7c20 */ /* 0x008fe40008400000 */
[----:B------:R-:W3:Y:S04]  /*24df0*/  LDL.LU R171, [R1+0x294] ;  /* 0x0002940001ab7983 */ /* 0x000ee80000300800 */
[----:B------:R-:W3:Y:S01]  /*24e00*/  LDL.LU R175, [R1+0x298] ;  /* 0x0002980001af7983 */ /* 0x000ee20000300800 */
[----:B------:R-:W-:-:S05]  /*24e10*/  F2FP.SATFINITE.E4M3.F32.PACK_AB_MERGE_C R13, RZ, R13, RZ ;  /* 0x0000000dff0d723e */ /* 0x000fca00048070ff */
[----:B------:R2:W-:Y:S01]  /*24e20*/  @!P6 STG.E.U8 desc[UR38][R154.64+0x60], R13 ;  /* 0x0000600d9a00e986 */ /* 0x0005e2000c101126 */
[----:B------:R-:W-:Y:S02]  /*24e30*/  ISETP.LT.OR P2, PT, R26, 0x82, !P4 ;  /* 0x000000821a00780c */ /* 0x000fe40006741670 */
[----:B------:R-:W-:Y:S01]  /*24e40*/  LOP3.LUT R0, R0, 0xfffffffb, RZ, 0xc0, !PT ;  /* 0xfffffffb00007812 */ /* 0x000fe200078ec0ff */
[----:B--2---:R-:W-:Y:S02]  /*24e50*/  FMUL R13, R170, UR33 ;  /* 0x00000021aa0d7c20 */ /* 0x004fe40008400000 */
[----:B------:R-:W2:Y:S01]  /*24e60*/  LDL.LU R170, [R1+0x29c] ;  /* 0x00029c0001aa7983 */ /* 0x000ea20000300800 */
[----:B------:R-:W-:-:S07]  /*24e70*/  @P5 LOP3.LUT R0, R0, 0x4, RZ, 0xfc, !PT ;  /* 0x0000000400005812 */ /* 0x000fce00078efcff */
[----:B------:R-:W-:Y:S01]  /*24e80*/  @!P2 IADD3 R110, P0, P1, R3, R12, R10 ;  /* 0x0000000c036ea210 */ /* 0x000fe2000791e00a */
[----:B------:R-:W2:Y:S01]  /*24e90*/  LDL.LU R174, [R1+0x2a0] ;  /* 0x0002a00001ae7983 */ /* 0x000ea20000300800 */
[----:B------:R-:W-:Y:S02]  /*24ea0*/  LOP3.LUT R0, R0, 0xfffffffd, RZ, 0xc0, !PT ;  /* 0xfffffffd00007812 */ /* 0x000fe400078ec0ff */
[----:B------:R-:W-:Y:S01]  /*24eb0*/  ISETP.LT.OR P3, PT, R26, 0x89, !P4 ;  /* 0x000000891a00780c */ /* 0x000fe20006761670 */
[----:B------:R-:W2:Y:S01]  /*24ec0*/  LDL.LU R173, [R1+0x2a4] ;  /* 0x0002a40001ad7983 */ /* 0x000ea20000300800 */
[----:B------:R-:W-:Y:S02]  /*24ed0*/  @P2 LOP3.LUT R0, R0, 0x2, RZ, 0xfc, !PT ;  /* 0x0000000200002812 */ /* 0x000fe400078efcff */
[----:B------:R-:W-:Y:S02]  /*24ee0*/  @!P2 IADD3.X R109, R4, R28, R9, P0, P1 ;  /* 0x0000001c046da210 */ /* 0x000fe400007e2409 */
[----:B------:R-:W-:-:S07]  /*24ef0*/  ISETP.LT.OR P2, PT, R26, 0x8a, !P4 ;  /* 0x0000008a1a00780c */ /* 0x000fce0006741670 */
[----:B------:R-:W-:-:S04]  /*24f00*/  @!P3 IADD3 R108, P0, P1, R3, R12, R10 ;  /* 0x0000000c036cb210 */ /* 0x000fc8000791e00a */
[--C-:B------:R-:W-:Y:S02]  /*24f10*/  @!P3 IADD3.X R105, R4, R28, R9.reuse, P0, P1 ;  /* 0x0000001c0469b210 */ /* 0x100fe400007e2409 */
[----:B------:R-:W-:Y:S02]  /*24f20*/  @!P2 IADD3 R27, P0, P1, R3, R12, R10 ;  /* 0x0000000c031ba210 */ /* 0x000fe4000791e00a */
[----:B------:R-:W-:Y:S02]  /*24f30*/  LOP3.LUT P5, RZ, R6, 0x4000, RZ, 0xc0, !PT ;  /* 0x0000400006ff7812 */ /* 0x000fe400078ac0ff */
[----:B------:R-:W-:Y:S02]  /*24f40*/  @!P2 IADD3.X R17, R4, R28, R9, P0, P1 ;  /* 0x0000001c0411a210 */ /* 0x000fe400007e2409 */
[----:B------:R-:W-:Y:S02]  /*24f50*/  ISETP.LT.OR P0, PT, R26, 0x91, !P4 ;  /* 0x000000911a00780c */ /* 0x000fe40006701670 */
[----:B------:R-:W-:-:S04]  /*24f60*/  LOP3.LUT R6, R6, 0xffefffff, RZ, 0xc0, !PT ;  /* 0xffefffff06067812 */ /* 0x000fc800078ec0ff */
[----:B------:R-:W-:Y:S02]  /*24f70*/  @P3 LOP3.LUT R6, R6, 0x100000, RZ, 0xfc, !PT ;  /* 0x0010000006063812 */ /* 0x000fe400078efcff */
[----:B------:R-:W-:Y:S02]  /*24f80*/  F2FP.SATFINITE.E4M3.F32.PACK_AB_MERGE_C R13, RZ, R13, RZ ;  /* 0x0000000dff0d723e */ /* 0x000fe400048070ff */
[----:B------:R-:W-:-:S03]  /*24f90*/  LOP3.LUT R6, R6, 0xffdfffff, RZ, 0xc0, !PT ;  /* 0xffdfffff06067812 */ /* 0x000fc600078ec0ff */
[----:B------:R-:W-:Y:S02]  /*24fa0*/  @!P0 IADD3 R16, P1, P6, R3, R12, R10 ;  /* 0x0000000c03108210 */ /* 0x000fe40007e3e00a */
[----:B------:R-:W-:Y:S02]  /*24fb0*/  @P2 LOP3.LUT R6, R6, 0x200000, RZ, 0xfc, !PT ;  /* 0x0020000006062812 */ /* 0x000fe400078efcff */
[----:B------:R-:W-:Y:S01]  /*24fc0*/  ISETP.GE.AND P2, PT, R11, 0x1, PT ;  /* 0x000000010b00780c */ /* 0x000fe20003f46270 */
[----:B------:R0:W-:Y:S02]  /*24fd0*/  @!P5 STG.E.U8 desc[UR38][R106.64+0x61], R13 ;  /* 0x0000610d6a00d986 */ /* 0x0001e4000c101126 */
[----:B0-----:R-:W-:Y:S02]  /*24fe0*/  @!P0 IADD3.X R13, R4, R28, R9, P1, P6 ;  /* 0x0000001c040d8210 */ /* 0x001fe40000fec409 */
[----:B------:R-:W-:-:S13]  /*24ff0*/  ISETP.LT.OR P1, PT, R26, 0x69, !P2 ;  /* 0x000000691a00780c */ /* 0x000fda0005721670 */
[----:B------:R-:W0:Y:S01]  /*25000*/  @!P1 LDC.64 R14, c[0x0][0x5c0] ;  /* 0x00017000ff0e9b82 */ /* 0x000e220000000a00 */
[----:B----4-:R-:W-:Y:S01]  /*25010*/  FMUL R29, R172, UR33 ;  /* 0x00000021ac1d7c20 */ /* 0x010fe20008400000 */
[----:B------:R-:W-:Y:S01]  /*25020*/  LOP3.LUT P5, RZ, R6, 0x8000, RZ, 0xc0, !PT ;  /* 0x0000800006ff7812 */ /* 0x000fe200078ac0ff */
[----:B------:R-:W4:Y:S03]  /*25030*/  LDL.LU R172, [R1+0x2a8] ;  /* 0x0002a80001ac7983 */ /* 0x000f260000300800 */
[----:B------:R-:W-:Y:S02]  /*25040*/  F2FP.SATFINITE.E4M3.F32.PACK_AB_MERGE_C R29, RZ, R29, RZ ;  /* 0x0000001dff1d723e */ /* 0x000fe400048070ff */
[----:B0-----:R-:W-:-:S05]  /*25050*/  @!P1 IADD3 R14, P6, R12, R14, RZ ;  /* 0x0000000e0c0e9210 */ /* 0x001fca0007fde0ff */
[----:B------:R-:W-:-:S05]  /*25060*/  @!P1 IMAD.X R15, R28, 0x1, R15, P6 ;  /* 0x000000011c0f9824 */ /* 0x000fca00030e060f */
[----:B------:R0:W-:Y:S01]  /*25070*/  @!P1 STG.E.U8 desc[UR38][R14.64+0x68], R29 ;  /* 0x0000681d0e009986 */ /* 0x0001e2000c101126 */
[----:B------:R-:W-:-:S13]  /*25080*/  ISETP.LT.OR P1, PT, R26, 0x6a, !P2 ;  /* 0x0000006a1a00780c */ /* 0x000fda0005721670 */
[----:B0-----:R-:W0:Y:S01]  /*25090*/  @!P1 LDC.64 R14, c[0x0][0x5c0] ;  /* 0x00017000ff0e9b82 */ /* 0x001e220000000a00 */
[----:B------:R-:W-:-:S04]  /*250a0*/  LOP3.LUT R6, R6, 0xf7ffffff, RZ, 0xc0, !PT ;  /* 0xf7ffffff06067812 */ /* 0x000fc800078ec0ff */
[----:B------:R-:W-:-:S04]  /*250b0*/  @P5 LOP3.LUT R6, R6, 0x8000000, RZ, 0xfc, !PT ;  /* 0x0800000006065812 */ /* 0x000fc800078efcff */
[C---:B------:R-:W-:Y:S01]  /*250c0*/  LOP3.LUT P3, RZ, R6.reuse, 0x10000, RZ, 0xc0, !PT ;  /* 0x0001000006ff7812 */ /* 0x040fe2000786c0ff */
[----:B---3--:R-:W-:Y:S01]  /*250d0*/  FMUL R29, R171, UR33 ;  /* 0x00000021ab1d7c20 */ /* 0x008fe20008400000 */
[----:B------:R-:W-:Y:S01]  /*250e0*/  LOP3.LUT R6, R6, 0xffbfffff, RZ, 0xc0, !PT ;  /* 0xffbfffff06067812 */ /* 0x000fe200078ec0ff */
[----:B------:R-:W3:Y:S03]  /*250f0*/  LDL.LU R171, [R1+0x2ac] ;  /* 0x0002ac0001ab7983 */ /* 0x000ee60000300800 */
[----:B------:R-:W-:Y:S02]  /*25100*/  @P0 LOP3.LUT R6, R6, 0x400000, RZ, 0xfc, !PT ;  /* 0x0040000006060812 */ /* 0x000fe400078efcff */
[----:B------:R-:W-:Y:S02]  /*25110*/  F2FP.SATFINITE.E4M3.F32.PACK_AB_MERGE_C R29, RZ, R29, RZ ;  /* 0x0000001dff1d723e */ /* 0x000fe400048070ff */
[----:B0-----:R-:W-:-:S02]  /*25120*/  @!P1 IADD3 R14, P6, R12, R14, RZ ;  /* 0x0000000e0c0e9210 */ /* 0x001fc40007fde0ff */
[----:B------:R-:W-:-:S03]  /*25130*/  LOP3.LUT P0, RZ, R6, 0x20000, RZ, 0xc0, !PT ;  /* 0x0002000006ff7812 */ /* 0x000fc6000780c0ff */
[----:B------:R-:W-:-:S05]  /*25140*/  @!P1 IMAD.X R15, R28, 0x1, R15, P6 ;  /* 0x000000011c0f9824 */ /* 0x000fca00030e060f */
[----:B------:R0:W-:Y:S02]  /*25150*/  @!P1 STG.E.U8 desc[UR38][R14.64+0x69], R29 ;  /* 0x0000691d0e009986 */ /* 0x0001e4000c101126 */
[----:B0-----:R-:W-:-:S05]  /*25160*/  FMUL R14, R175, UR33 ;  /* 0x00000021af0e7c20 */ /* 0x001fca0008400000 */
[----:B------:R-:W-:-:S05]  /*25170*/  F2FP.SATFINITE.E4M3.F32.PACK_AB_MERGE_C R14, RZ, R14, RZ ;  /* 0x0000000eff0e723e */ /* 0x000fca00048070ff */
[----:B------:R2:W-:Y:S02]  /*25180*/  @!P0 STG.E.U8 desc[UR38][R152.64+0x68], R14 ;  /* 0x0000680e98008986 */ /* 0x0005e4000c101126 */
[----:B--2---:R-:W-:Y:S02]  /*25190*/  FMUL R14, R170, UR33 ;  /* 0x00000021aa0e7c20 */ /* 0x004fe40008400000 */
[----:B------:R-:W2:Y:S01]  /*251a0*/  LDL.LU R170, [R1+0x2b0] ;  /* 0x0002b00001aa7983 */ /* 0x000ea20000300800 */
[----:B------:R-:W-:-:S13]  /*251b0*/  ISETP.LT.OR P1, PT, R26, 0x92, !P4 ;  /* 0x000000921a00780c */ /* 0x000fda0006721670 */
[----:B------:R-:W-:-:S04]  /*251c0*/  @!P1 IADD3 R29, P5, P6, R3, R12, R10 ;  /* 0x0000000c031d9210 */ /* 0x000fc80007ebe00a */
[----:B------:R-:W-:Y:S02]  /*251d0*/  @!P1 IADD3.X R104, R4, R28, R9, P5, P6 ;  /* 0x0000001c04689210 */ /* 0x000fe40002fec409 */
[----:B------:R-:W-:Y:S02]  /*251e0*/  LOP3.LUT P5, RZ, R6, 0x8000000, RZ, 0xc0, !PT ;  /* 0x0800000006ff7812 */ /* 0x000fe400078ac0ff */
[----:B------:R-:W-:Y:S02]  /*251f0*/  ISETP.LT.OR P6, PT, R26, 0x71, !P2 ;  /* 0x000000711a00780c */ /* 0x000fe400057c1670 */
[----:B------:R-:W-:-:S09]  /*25200*/  F2FP.SATFINITE.E4M3.F32.PACK_AB_MERGE_C R14, RZ, R14, RZ ;  /* 0x0000000eff0e723e */ /* 0x000fd200048070ff */
[----:B------:R0:W-:Y:S02]  /*25210*/  @!P5 STG.E.U8 desc[UR38][R142.64+0x69], R14 ;  /* 0x0000690e8e00d986 */ /* 0x0001e4000c101126 */
[----:B0-----:R-:W0:Y:S01]  /*25220*/  @!P6 LDC.64 R14, c[0x0][0x5c0] ;  /* 0x00017000ff0eeb82 */ /* 0x001e220000000a00 */
[----:B------:R-:W-:Y:S02]  /*25230*/  FMUL R106, R174, UR33 ;  /* 0x00000021ae6a7c20 */ /* 0x000fe40008400000 */
[----:B------:R-:W2:Y:S03]  /*25240*/  LDL.LU R174, [R1+0x2b4] ;  /* 0x0002b40001ae7983 */ /* 0x000ea60000300800 */
[----:B------:R-:W-:Y:S02]  /*25250*/  F2FP.SATFINITE.E4M3.F32.PACK_AB_MERGE_C R106, RZ, R106, RZ ;  /* 0x0000006aff6a723e */ /* 0x000fe400048070ff */
[----:B0-----:R-:W-:-:S05]  /*25260*/  @!P6 IADD3 R14, P0, R12, R14, RZ ;  /* 0x0000000e0c0ee210 */ /* 0x001fca0007f1e0ff */
[----:B------:R-:W-:-:S05]  /*25270*/  @!P6 IMAD.X R15, R28, 0x1, R15, P0 ;  /* 0x000000011c0fe824 */ /* 0x000fca00000e060f */
[----:B------:R0:W-:Y:S01]  /*25280*/  @!P6 STG.E.U8 desc[UR38][R14.64+0x70], R106 ;  /* 0x0000706a0e00e986 */ /* 0x0001e2000c101126 */
[----:B------:R-:W-:-:S13]  /*25290*/  ISETP.LT.OR P6, PT, R26, 0x72, !P2 ;  /* 0x000000721a00780c */ /* 0x000fda00057c1670 */
[----:B0-----:R-:W0:Y:S01]  /*252a0*/  @!P6 LDC.64 R14, c[0x0][0x5c0] ;  /* 0x00017000ff0eeb82 */ /* 0x001e220000000a00 */
[----:B------:R-:W-:Y:S02]  /*252b0*/  FMUL R106, R173, UR33 ;  /* 0x00000021ad6a7c20 */ /* 0x000fe40008400000 */
[----:B------:R-:W2:Y:S03]  /*252c0*/  LDL.LU R173, [R1+0x2b8] ;  /* 0x0002b80001ad7983 */ /* 0x000ea60000300800 */
[----:B------:R-:W-:Y:S02]  /*252d0*/  F2FP.SATFINITE.E4M3.F32.PACK_AB_MERGE_C R106, RZ, R106, RZ ;  /* 0x0000006aff6a723e */ /* 0x000fe400048070ff */
[----:B0-----:R-:W-:-:S05]  /*252e0*/  @!P6 IADD3 R14, P0, R12, R14, RZ ;  /* 0x0000000e0c0ee210 */ /* 0x001fca0007f1e0ff */
[----:B------:R-:W-:-:S05]  /*252f0*/  @!P6 IMAD.X R15, R28, 0x1, R15, P0 ;  /* 0x000000011c0fe824 */ /* 0x000fca00000e060f */
[----:B------:R4:W-:Y:S01]  /*25300*/  @!P6 STG.E.U8 desc[UR38][R14.64+0x71], R106 ;  /* 0x0000716a0e00e986 */ /* 0x0009e2000c101126 */
[----:B------:R-:W-:Y:S01]  /*25310*/  LOP3.LUT P4, RZ, R6, 0x2000, RZ, 0xc0, !PT ;  /* 0x0000200006ff7812 */ /* 0x000fe2000788c0ff */
[----:B----4-:R-:W-:Y:S02]  /*25320*/  FMUL R14, R172, UR33 ;  /* 0x00000021ac0e7c20 */ /* 0x010fe40008400000 */
[----:B------:R-:W4:Y:S03]  /*25330*/  LDL.LU R172, [R1+0x2bc] ;  /* 0x0002bc0001ac7983 */ /* 0x000f260000300800 */
[----:B------:R-:W-:Y:S01]  /*25340*/  F2FP.SATFINITE.E4M3.F32.PACK_AB_MERGE_C R14, RZ, R14, RZ ;  /* 0x0000000eff0e723e */ /* 0x000fe200048070ff */
[----:B------:R-:W4:Y:S04]  /*25350*/  LDL.LU R175, [R1+0x2c0] ;  /* 0x0002c00001af7983 */ /* 0x000f280000300800 */
[----:B------:R3:W-:Y:S02]  /*25360*/  @!P3 STG.E.U8 desc[UR38][R140.64+0x70], R14 ;  /* 0x0000700e8c00b986 */ /* 0x0007e4000c101126 */
[----:B---3--:R-:W-:-:S02]  /*25370*/  FMUL R14, R171, UR33 ;  /* 0x00000021ab0e7c20 */ /* 0x008fc40008400000 */
[----:B------:R-:W3:Y:S03]  /*25380*/  LDL.LU R171, [R1+0x2c4] ;  /* 0x0002c40001ab7983 */ /* 0x000ee60000300800 */
[----:B------:R-:W-:-:S05]  /*25390*/  F2FP.SATFINITE.E4M3.F32.PACK_AB_MERGE_C R14, RZ, R14, RZ ;  /* 0x0000000eff0e723e */ /* 0x000fca00048070ff */
[----:B------:R2:W-:Y:S02]  /*253a0*/  @!P4 STG.E.U8 desc[UR38][R102.64+0x71], R14 ;  /* 0x0000710e6600c986 */ /* 0x0005e4000c101126 */
[----:B--2---:R-:W-:Y:S02]  /*253b0*/  FMUL R102, R170, UR33 ;  /* 0x00000021aa667c20 */ /* 0x004fe40008400000 */
[----:B------:R-:W2:Y:S01]  /*253c0*/  LDL.LU R170, [R1+0x2c8] ;  /* 0x0002c80001aa7983 */ /* 0x000ea20000300800 */
        /* <DEDUP_REMOVED lines=8> */
[----:B------:R-:W-:Y:S01]  /*25450*/  LOP3.LUT R6, R6, 0xff7fffff, RZ, 0xc0, !PT ;  /* 0xff7fffff06067812 */ /* 0x000fe200078ec0ff */
[----:B------:R-:W-:-:S03]  /*25460*/  FMUL R102, R174, UR33 ;  /* 0x00000021ae667c20 */ /* 0x000fc60008400000 */
[----:B------:R-:W-:Y:S02]  /*25470*/  @P1 LOP3.LUT R6, R6, 0x800000, RZ, 0xfc, !PT ;  /* 0x0080000006061812 */ /* 0x000fe400078efcff */
[----:B------:R-:W-:Y:S02]  /*25480*/  F2FP.SATFINITE.E4M3.F32.PACK_AB_MERGE_C R102, RZ, R102, RZ ;  /* 0x00000066ff66723e */ /* 0x000fe400048070ff */
[----:B------:R-:W-:Y:S02]  /*25490*/  LOP3.LUT P5, RZ, R6, 0x1000, RZ, 0xc0, !PT ;  /* 0x0000100006ff7812 */ /* 0x000fe400078ac0ff */
[----:B0-----:R-:W-:-:S05]  /*254a0*/  @!P6 IADD3 R14, P0, R12, R14, RZ ;  /* 0x0000000e0c0ee210 */ /* 0x001fca0007f1e0ff */
[----:B------:R-:W-:-:S05]  /*254b0*/  @!P6 IMAD.X R15, R28, 0x1, R15, P0 ;  /* 0x000000011c0fe824 */ /* 0x000fca00000e060f */
[----:B------:R0:W-:Y:S02]  /*254c0*/  @!P6 STG.E.U8 desc[UR38][R14.64+0x79], R102 ;  /* 0x000079660e00e986 */ /* 0x0001e4000c101126 */
[----:B0-----:R-:W-:Y:S02]  /*254d0*/  FMUL R14, R173, UR33 ;  /* 0x00000021ad0e7c20 */ /* 0x001fe40008400000 */
[----:B------:R-:W2:Y:S03]  /*254e0*/  LDL.LU R173, [R1+0x2cc] ;  /* 0x0002cc0001ad7983 */ /* 0x000ea60000300800 */
[----:B------:R-:W-:Y:S01]  /*254f0*/  F2FP.SATFINITE.E4M3.F32.PACK_AB_MERGE_C R14, RZ, R14, RZ ;  /* 0x0000000eff0e723e */ /* 0x000fe200048070ff */
[----:B------:R-:W2:Y:S04]  /*25500*/  LDL.LU R174, [R1+0x2d0] ;  /* 0x0002d00001ae7983 */ /* 0x000ea80000300800 */
[----:B------:R4:W-:Y:S02]  /*25510*/  @!P5 STG.E.U8 desc[UR38][R100.64+0x78], R14 ;  /* 0x0000780e6400d986 */ /* 0x0009e4000c101126 */
[----:B----4-:R-:W-:-:S02]  /*25520*/  FMUL R14, R172, UR33 ;  /* 0x00000021ac0e7c20 */ /* 0x010fc40008400000 */
[----:B------:R-:W4:Y:S01]  /*25530*/  LDL.LU R172, [R1+0x2d4] ;  /* 0x0002d40001ac7983 */ /* 0x000f220000300800 */
[----:B------:R-:W-:-:S05]  /*25540*/  FMUL R103, R175, UR33 ;  /* 0x00000021af677c20 */ /* 0x000fca0008400000 */
[----:B------:R-:W-:Y:S01]  /*25550*/  F2FP.SATFINITE.E4M3.F32.PACK_AB_MERGE_C R107, RZ, R103, RZ ;  /* 0x00000067ff6b723e */ /* 0x000fe200048070ff */
[----:B---3--:R-:W-:Y:S02]  /*25560*/  FMUL R103, R171, UR33 ;  /* 0x00000021ab677c20 */ /* 0x008fe40008400000 */
[----:B------:R-:W3:Y:S01]  /*25570*/  LDL.LU R171, [R1+0x2d8] ;  /* 0x0002d80001ab7983 */ /* 0x000ee20000300800 */
[----:B--2---:R-:W-:-:S03]  /*25580*/  FMUL R100, R170, UR33 ;  /* 0x00000021aa647c20 */ /* 0x004fc60008400000 */
[----:B------:R-:W2:Y:S01]  /*25590*/  LDL.LU R170, [R1+0x2dc] ;  /* 0x0002dc0001aa7983 */ /* 0x000ea20000300800 */
[C---:B------:R-:W-:Y:S02]  /*255a0*/  LOP3.LUT P0, RZ, R6.reuse, 0x40, RZ, 0xc0, !PT ;  /* 0x0000004006ff7812 */ /* 0x040fe4000780c0ff */
[C---:B------:R-:W-:Y:S01]  /*255b0*/  LOP3.LUT P3, RZ, R6.reuse, 0x400, RZ, 0xc0, !PT ;  /* 0x0000040006ff7812 */ /* 0x040fe2000786c0ff */
[----:B------:R-:W2:Y:S01]  /*255c0*/  LDL.LU R175, [R1+0x2e0] ;  /* 0x0002e00001af7983 */ /* 0x000ea20000300800 */
[C---:B------:R-:W-:Y:S02]  /*255d0*/  LOP3.LUT P1, RZ, R6.reuse, 0x80, RZ, 0xc0, !PT ;  /* 0x0000008006ff7812 */ /* 0x040fe4000782c0ff */
[----:B------:R-:W-:Y:S02]  /*255e0*/  LOP3.LUT R6, R6, 0xfbffffff, RZ, 0xc0, !PT ;  /* 0xfbffffff06067812 */ /* 0x000fe400078ec0ff */
[----:B------:R-:W-:-:S05]  /*255f0*/  LOP3.LUT P4, RZ, R0, 0x8000000, RZ, 0xc0, !PT ;  /* 0x0800000000ff7812 */ /* 0x000fca000788c0ff */
[----:B------:R-:W-:-:S04]  /*25600*/  @P0 LOP3.LUT R6, R6, 0x4000000, RZ, 0xfc, !PT ;  /* 0x0400000006060812 */ /* 0x000fc800078efcff */
[----:B------:R-:W-:Y:S02]  /*25610*/  LOP3.LUT P6, RZ, R6, 0x800, RZ, 0xc0, !PT ;  /* 0x0000080006ff7812 */ /* 0x000fe400078cc0ff */
[----:B------:R-:W-:-:S11]  /*25620*/  F2FP.SATFINITE.E4M3.F32.PACK_AB_MERGE_C R14, RZ, R14, RZ ;  /* 0x0000000eff0e723e */ /* 0x000fd600048070ff */
[----:B------:R0:W-:Y:S02]  /*25630*/  @!P6 STG.E.U8 desc[UR38][R98.64+0x79], R14 ;  /* 0x0000790e6200e986 */ /* 0x0001e4000c101126 */
[----:B0-----:R-:W0:Y:S01]  /*25640*/  @!P4 LDC.64 R14, c[0x0][0x5c0] ;  /* 0x00017000ff0ecb82 */ /* 0x001e220000000a00 */
[----:B------:R-:W-:Y:S02]  /*25650*/  LOP3.LUT P0, RZ, R0, 0x4000000, RZ, 0xc0, !PT ;  /* 0x0400000000ff7812 */ /* 0x000fe4000780c0ff */
[----:B------:R-:W-:Y:S02]  /*25660*/  F2FP.SATFINITE.E4M3.F32.PACK_AB_MERGE_C R103, RZ, R103, RZ ;  /* 0x00000067ff67723e */ /* 0x000fe400048070ff */
[----:B------:R-:W-:Y:S01]  /*25670*/  F2FP.SATFINITE.E4M3.F32.PACK_AB_MERGE_C R99, RZ, R100, RZ ;  /* 0x00000064ff63723e */ /* 0x000fe200048070ff */
[----:B------:R-:W-:Y:S04]  /*25680*/  @!P3 STG.E.U8 desc[UR38][R96.64+0x60], R107 ;  /* 0x0000606b6000b986 */ /* 0x000fe8000c101126 */
[----:B------:R-:W-:Y:S01]  /*25690*/  @!P1 STG.E.U8 desc[UR38][R94.64+0x61], R103 ;  /* 0x000061675e009986 */ /* 0x000fe2000c101126 */
[----:B0-----:R-:W-:-:S05]  /*256a0*/  @!P4 IADD3 R14, P6, R131, R14, RZ ;  /* 0x0000000e830ec210 */ /* 0x001fca0007fde0ff */
[----:B------:R-:W-:-:S05]  /*256b0*/  @!P4 IMAD.X R15, R145, 0x1, R15, P6 ;  /* 0x00000001910fc824 */ /* 0x000fca00030e060f */
[----:B------:R0:W-:Y:S02]  /*256c0*/  @!P4 STG.E.U8 desc[UR38][R14.64+0x60], R99 ;  /* 0x000060630e00c986 */ /* 0x0001e4000c101126 */
[----:B0-----:R-:W0:Y:S01]  /*256d0*/  @!P0 LDC.64 R14, c[0x0][0x5c0] ;  /* 0x00017000ff0e8b82 */ /* 0x001e220000000a00 */
[----:B------:R-:W-:Y:S02]  /*256e0*/  FMUL R96, R173, UR33 ;  /* 0x00000021ad607c20 */ /* 0x000fe40008400000 */
[----:B------:R-:W2:Y:S01]  /*256f0*/  LDL.LU R173, [R1+0x2e4] ;  /* 0x0002e40001ad7983 */ /* 0x000ea20000300800 */
[----:B------:R-:W-:Y:S01]  /*25700*/  FMUL R94, R174, UR33 ;  /* 0x00000021ae5e7c20 */ /* 0x000fe20008400000 */
[----:B0-----:R-:W-:-:S04]  /*25710*/  @!P0 IADD3 R14, P6, R160, R14, RZ ;  /* 0x0000000ea00e8210 */ /* 0x001fc80007fde0ff */
[----:B------:R-:W-:Y:S01]  /*25720*/  F2FP.SATFINITE.E4M3.F32.PACK_AB_MERGE_C R97, RZ, R94, RZ ;  /* 0x0000005eff61723e */ /* 0x000fe200048070ff */
[----:B------:R-:W-:Y:S01]  /*25730*/  @!P0 IMAD.X R15, R169, 0x1, R15, P6 ;  /* 0x00000001a90f8824 */ /* 0x000fe200030e060f */
[----:B------:R-:W-:Y:S02]  /*25740*/  LOP3.LUT P6, RZ, R0, 0x4000000, RZ, 0xc0, !PT ;  /* 0x0400000000ff7812 */ /* 0x000fe400078cc0ff */
[----:B------:R-:W-:Y:S02]  /*25750*/  LOP3.LUT P0, RZ, R6, 0x4000000, RZ, 0xc0, !PT ;  /* 0x0400000006ff7812 */ /* 0x000fe4000780c0ff */
[----:B------:R-:W-:Y:S01]  /*25760*/  F2FP.SATFINITE.E4M3.F32.PACK_AB_MERGE_C R95, RZ, R96, RZ ;  /* 0x00000060ff5f723e */ /* 0x000fe200048070ff */
[----:B----4-:R-:W-:Y:S02]  /*25770*/  FMUL R94, R172, UR33 ;  /* 0x00000021ac5e7c20 */ /* 0x010fe40008400000 */
[----:B------:R-:W4:Y:S03]  /*25780*/  LDL.LU R172, [R1+0x2e8] ;  /* 0x0002e80001ac7983 */ /* 0x000f260000300800 */
[----:B------:R-:W-:-:S03]  /*25790*/  F2FP.SATFINITE.E4M3.F32.PACK_AB_MERGE_C R99, RZ, R94, RZ ;  /* 0x0000005eff63723e */ /* 0x000fc600048070ff */
[----:B------:R-:W-:Y:S04]  /*257a0*/  @!P6 STG.E.U8 desc[UR38][R14.64+0x61], R95 ;  /* 0x0000615f0e00e986 */ /* 0x000fe8000c101126 */
[----:B------:R2:W-:Y:S01]  /*257b0*/  @!P0 STG.E.U8 desc[UR38][R92.64+0x68], R97 ;  /* 0x000068615c008986 */ /* 0x0005e2000c101126 */
[----:B---3--:R-:W-:-:S03]  /*257c0*/  FMUL R94, R171, UR33 ;  /* 0x00000021ab5e7c20 */ /* 0x008fc60008400000 */
[----:B------:R-:W3:Y:S01]  /*257d0*/  LDL.LU R171, [R1+0x2ec] ;  /* 0x0002ec0001ab7983 */ /* 0x000ee20000300800 */
[----:B--2---:R-:W-:-:S03]  /*257e0*/  FMUL R92, R170, UR33 ;  /* 0x00000021aa5c7c20 */ /* 0x004fc60008400000 */
[----:B------:R-:W2:Y:S01]  /*257f0*/  LDL.LU R170, [R1+0x2f0] ;  /* 0x0002f00001aa7983 */ /* 0x000ea20000300800 */
[----:B------:R-:W-:Y:S02]  /*25800*/  LOP3.LUT P2, RZ, R0, 0x2000000, RZ, 0xc0, !PT ;  /* 0x0200000000ff7812 */ /* 0x000fe4000784c0ff */
[----:B------:R-:W-:Y:S01]  /*25810*/  LOP3.LUT P5, RZ, R6, 0x20, RZ, 0xc0, !PT ;  /* 0x0000002006ff7812 */ /* 0x000fe200078ac0ff */
[----:B------:R-:W2:Y:S10]  /*25820*/  LDL.LU R174, [R1+0x2f4] ;  /* 0x0002f40001ae7983 */ /* 0x000eb40000300800 */
[----:B------:R-:W0:Y:S01]  /*25830*/  @!P2 LDC.64 R14, c[0x0][0x5c0] ;  /* 0x00017000ff0eab82 */ /* 0x000e220000000a00 */
[----:B------:R-:W-:-:S02]  /*25840*/  LOP3.LUT P3, RZ, R0, 0x1000000, RZ, 0xc0, !PT ;  /* 0x0100000000ff7812 */ /* 0x000fc4000786c0ff */
[----:B------:R-:W-:Y:S01]  /*25850*/  F2FP.SATFINITE.E4M3.F32.PACK_AB_MERGE_C R95, RZ, R94, RZ ;  /* 0x0000005eff5f723e */ /* 0x000fe200048070ff */
[----:B------:R-:W-:Y:S01]  /*25860*/  @!P5 STG.E.U8 desc[UR38][R88.64+0x69], R99 ;  /* 0x000069635800d986 */ /* 0x000fe2000c101126 */
[----:B0-----:R-:W-:-:S05]  /*25870*/  @!P2 IADD3 R14, P6, R159, R14, RZ ;  /* 0x0000000e9f0ea210 */ /* 0x001fca0007fde0ff */
[----:B------:R-:W-:-:S05]  /*25880*/  @!P2 IMAD.X R15, R168, 0x1, R15, P6 ;  /* 0x00000001a80fa824 */ /* 0x000fca00030e060f */
[----:B------:R0:W-:Y:S02]  /*25890*/  @!P2 STG.E.U8 desc[UR38][R14.64+0x68], R95 ;  /* 0x0000685f0e00a986 */ /* 0x0001e4000c101126 */
[----:B0-----:R-:W0:Y:S01]  /*258a0*/  @!P3 LDC.64 R14, c[0x0][0x5c0] ;  /* 0x00017000ff0ebb82 */ /* 0x001e220000000a00 */
[----:B------:R-:W-:-:S05]  /*258b0*/  FMUL R88, R175, UR33 ;  /* 0x00000021af587c20 */ /* 0x000fca0008400000 */
[----:B------:R-:W-:Y:S02]  /*258c0*/  F2FP.SATFINITE.E4M3.F32.PACK_AB_MERGE_C R93, RZ, R88, RZ ;  /* 0x00000058ff5d723e */ /* 0x000fe400048070ff */
[----:B------:R-:W-:Y:S02]  /*258d0*/  F2FP.SATFINITE.E4M3.F32.PACK_AB_MERGE_C R89, RZ, R92, RZ ;  /* 0x0000005cff59723e */ /* 0x000fe400048070ff */
[----:B------:R-:W-:Y:S02]  /*258e0*/  LOP3.LUT P1, RZ, R6, 0x4, RZ, 0xc0, !PT ;  /* 0x0000000406ff7812 */ /* 0x000fe4000782c0ff */
[----:B0-----:R-:W-:-:S05]  /*258f0*/  @!P3 IADD3 R14, P6, R158, R14, RZ ;  /* 0x0000000e9e0eb210 */ /* 0x001fca0007fde0ff */
[----:B------:R-:W-:Y:S01]  /*25900*/  @!P3 IMAD.X R15, R167, 0x1, R15, P6 ;  /* 0x00000001a70fb824 */ /* 0x000fe200030e060f */
[----:B------:R-:W-:-:S04]  /*25910*/  LOP3.LUT P6, RZ, R6, 0x8, RZ, 0xc0, !PT ;  /* 0x0000000806ff7812 */ /* 0x000fc800078cc0ff */
[----:B------:R0:W-:Y:S01]  /*25920*/  @!P3 STG.E.U8 desc[UR38][R14.64+0x69], R89 ;  /* 0x000069590e00b986 */ /* 0x0001e2000c101126 */
[----:B------:R-:W-:-:S03]  /*25930*/  FMUL R88, R173, UR33 ;  /* 0x00000021ad587c20 */ /* 0x000fc60008400000 */
[----:B------:R-:W2:Y:S02]  /*25940*/  LDL.LU R173, [R1+0x2f8] ;  /* 0x0002f80001ad7983 */ /* 0x000ea40000300800 */
[----:B------:R-:W-:-:S03]  /*25950*/  F2FP.SATFINITE.E4M3.F32.PACK_AB_MERGE_C R95, RZ, R88, RZ ;  /* 0x00000058ff5f723e */ /* 0x000fc600048070ff */
[----:B------:R-:W-:Y:S04]  /*25960*/  @!P6 STG.E.U8 desc[UR38][R90.64+0x70], R93 ;  /* 0x0000705d5a00e986 */ /* 0x000fe8000c101126 */
[----:B------:R2:W-:Y:S01]  /*25970*/  @!P1 STG.E.U8 desc[UR38][R86.64+0x71], R95 ;  /* 0x0000715f56009986 */ /* 0x0005e2000c101126 */
[----:B----4-:R-:W-:-:S03]  /*25980*/  FMUL R88, R172, UR33 ;  /* 0x00000021ac587c20 */ /* 0x010fc60008400000 */
[----:B------:R-:W4:Y:S02]  /*25990*/  LDL.LU R172, [R1+0x2fc] ;  /* 0x0002fc0001ac7983 */ /* 0x000f240000300800 */
[----:B0-----:R-:W-:Y:S01]  /*259a0*/  F2FP.SATFINITE.E4M3.F32.PACK_AB_MERGE_C R89, RZ, R88, RZ ;  /* 0x00000058ff59723e */ /* 0x001fe200048070ff */
[----:B---3--:R-:W-:Y:S02]  /*259b0*/  FMUL R88, R171, UR33 ;  /* 0x00000021ab587c20 */ /* 0x008fe40008400000 */
[----:B------:R-:W3:Y:S01]  /*259c0*/  LDL.LU R171, [R1+0x300] ;  /* 0x0003000001ab7983 */ /* 0x000ee20000300800 */
[----:B--2---:R-:W-:-:S03]  /*259d0*/  FMUL R86, R170, UR33 ;  /* 0x00000021aa567c20 */ /* 0x004fc60008400000 */
[----:B------:R-:W2:Y:S01]  /*259e0*/  LDL.LU R170, [R1+0x304] ;  /* 0x0003040001aa7983 */ /* 0x000ea20000300800 */
[----:B------:R-:W-:-:S13]  /*259f0*/  LOP3.LUT P4, RZ, R0, 0x800000, RZ, 0xc0, !PT ;  /* 0x0080000000ff7812 */ /* 0x000fda000788c0ff */
[----:B------:R-:W0:Y:S01]  /*25a00*/  @!P4 LDC.64 R14, c[0x0][0x5c0] ;  /* 0x00017000ff0ecb82 */ /* 0x000e220000000a00 */
[----:B------:R-:W-:Y:S02]  /*25a10*/  LOP3.LUT P5, RZ, R0, 0x400000, RZ, 0xc0, !PT ;  /* 0x0040000000ff7812 */ /* 0x000fe400078ac0ff */
[----:B0-----:R-:W-:-:S05]  /*25a20*/  @!P4 IADD3 R14, P6, R157, R14, RZ ;  /* 0x0000000e9d0ec210 */ /* 0x001fca0007fde0ff */
[----:B------:R-:W-:-:S05]  /*25a30*/  @!P4 IMAD.X R15, R166, 0x1, R15, P6 ;  /* 0x00000001a60fc824 */ /* 0x000fca00030e060f */
[----:B------:R0:W-:Y:S02]  /*25a40*/  @!P4 STG.E.U8 desc[UR38][R14.64+0x70], R89 ;  /* 0x000070590e00c986 */ /* 0x0001e4000c101126 */
[----:B0-----:R-:W0:Y:S01]  /*25a50*/  @!P5 LDC.64 R14, c[0x0][0x5c0] ;  /* 0x00017000ff0edb82 */ /* 0x001e220000000a00 */
[C---:B------:R-:W-:Y:S02]  /*25a60*/  LOP3.LUT P0, RZ, R6.reuse, 0x2, RZ, 0xc0, !PT ;  /* 0x0000000206ff7812 */ /* 0x040fe4000780c0ff */
[----:B------:R-:W-:Y:S02]  /*25a70*/  LOP3.LUT P2, RZ, R6, 0x1, RZ, 0xc0, !PT ;  /* 0x0000000106ff7812 */ /* 0x000fe4000784c0ff */
[----:B------:R-:W-:Y:S01]  /*25a80*/  F2FP.SATFINITE.E4M3.F32.PACK_AB_MERGE_C R91, RZ, R86, RZ ;  /* 0x00000056ff5b723e */ /* 0x000fe200048070ff */
[----:B------:R-:W-:Y:S01]  /*25a90*/  FMUL R86, R174, UR33 ;  /* 0x00000021ae567c20 */ /* 0x000fe20008400000 */
[----:B------:R-:W-:Y:S01]  /*25aa0*/  F2FP.SATFINITE.E4M3.F32.PACK_AB_MERGE_C R87, RZ, R88, RZ ;  /* 0x00000058ff57723e */ /* 0x000fe200048070ff */
[----:B------:R-:W2:Y:S03]  /*25ab0*/  LDL.LU R174, [R1+0x308] ;  /* 0x0003080001ae7983 */ /* 0x000ea60000300800 */
[----:B------:R-:W-:-:S02]  /*25ac0*/  F2FP.SATFINITE.E4M3.F32.PACK_AB_MERGE_C R89, RZ, R86, RZ ;  /* 0x00000056ff59723e */ /* 0x000fc400048070ff */
[----:B0-----:R-:W-:-:S05]  /*25ad0*/  @!P5 IADD3 R14, P6, R144, R14, RZ ;  /* 0x0000000e900ed210 */ /* 0x001fca0007fde0ff */
[----:B------:R-:W-:-:S05]  /*25ae0*/  @!P5 IMAD.X R15, R156, 0x1, R15, P6 ;  /* 0x000000019c0fd824 */ /* 0x000fca00030e060f */
[----:B------:R-:W-:Y:S04]  /*25af0*/  @!P5 STG.E.U8 desc[UR38][R14.64+0x71], R87 ;  /* 0x000071570e00d986 */ /* 0x000fe8000c101126 */
[----:B------:R4:W-:Y:S04]  /*25b00*/  @!P0 STG.E.U8 desc[UR38][R84.64+0x78], R91 ;  /* 0x0000785b54008986 */ /* 0x0009e8000c101126 */
[----:B------:R3:W-:Y:S01]  /*25b10*/  @!P2 STG.E.U8 desc[UR38][R82.64+0x79], R89 ;  /* 0x000079595200a986 */ /* 0x0007e2000c101126 */
[----:B------:R-:W-:-:S03]  /*25b20*/  FMUL R86, R173, UR33 ;  /* 0x00000021ad567c20 */ /* 0x000fc60008400000 */
[----:B------:R-:W2:Y:S01]  /*25b30*/  LDL.LU R173, [R1+0x30c] ;  /* 0x00030c0001ad7983 */ /* 0x000ea20000300800 */
[----:B----4-:R-:W-:-:S03]  /*25b40*/  FMUL R84, R172, UR33 ;  /* 0x00000021ac547c20 */ /* 0x010fc60008400000 */
[----:B------:R-:W4:Y:S01]  /*25b50*/  LDL.LU R172, [R1+0x310] ;  /* 0x0003100001ac7983 */ /* 0x000f220000300800 */
[----:B---3--:R-:W-:-:S03]  /*25b60*/  FMUL R82, R171, UR33 ;  /* 0x00000021ab527c20 */ /* 0x008fc60008400000 */
[----:B------:R-:W3:Y:S02]  /*25b70*/  LDL.LU R171, [R1+0x314] ;  /* 0x0003140001ab7983 */ /* 0x000ee40000300800 */
[----:B------:R-:W-:Y:S01]  /*25b80*/  F2FP.SATFINITE.E4M3.F32.PACK_AB_MERGE_C R85, RZ, R82, RZ ;  /* 0x00000052ff55723e */ /* 0x000fe200048070ff */
[----:B--2---:R-:W-:Y:S02]  /*25b90*/  FMUL R82, R170, UR33 ;  /* 0x00000021aa527c20 */ /* 0x004fe40008400000 */
[----:B------:R-:W2:Y:S01]  /*25ba0*/  LDL.LU R170, [R1+0x318] ;  /* 0x0003180001aa7983 */ /* 0x000ea20000300800 */
[----:B------:R-:W-:Y:S02]  /*25bb0*/  LOP3.LUT P3, RZ, R0, 0x100000, RZ, 0xc0, !PT ;  /* 0x0010000000ff7812 */ /* 0x000fe4000786c0ff */
[----:B------:R-:W-:Y:S01]  /*25bc0*/  LOP3.LUT P4, RZ, R2, 0x40000000, RZ, 0xc0, !PT ;  /* 0x4000000002ff7812 */ /* 0x000fe2000788c0ff */
[----:B------:R-:W2:Y:S10]  /*25bd0*/  LDL.LU R176, [R1+0x31c] ;  /* 0x00031c0001b07983 */ /* 0x000eb40000300800 */
[----:B------:R-:W0:Y:S01]  /*25be0*/  @!P3 LDC.64 R14, c[0x0][0x5c0] ;  /* 0x00017000ff0ebb82 */ /* 0x000e220000000a00 */
[----:B------:R-:W-:Y:S01]  /*25bf0*/  P2R R90, PR, RZ, 0x10 ;  /* 0x00000010ff5a7803 */ /* 0x000fe20000000000 */
[----:B------:R-:W2:Y:S01]  /*25c00*/  LDL.LU R175, [R1+0x320] ;  /* 0x0003200001af7983 */ /* 0x000ea20000300800 */
[----:B------:R-:W-:-:S02]  /*25c10*/  LOP3.LUT P4, RZ, R0, 0x80000, RZ, 0xc0, !PT ;  /* 0x0008000000ff7812 */ /* 0x000fc4000788c0ff */
[----:B------:R-:W-:Y:S02]  /*25c20*/  F2FP.SATFINITE.E4M3.F32.PACK_AB_MERGE_C R87, RZ, R86, RZ ;  /* 0x00000056ff57723e */ /* 0x000fe400048070ff */
[----:B0-----:R-:W-:-:S05]  /*25c30*/  @!P3 IADD3 R14, P6, R130, R14, RZ ;  /* 0x0000000e820eb210 */ /* 0x001fca0007fde0ff */
[----:B------:R-:W-:-:S05]  /*25c40*/  @!P3 IMAD.X R15, R135, 0x1, R15, P6 ;  /* 0x00000001870fb824 */ /* 0x000fca00030e060f */
[----:B------:R0:W-:Y:S02]  /*25c50*/  @!P3 STG.E.U8 desc[UR38][R14.64+0x78], R87 ;  /* 0x000078570e00b986 */ /* 0x0001e4000c101126 */
[----:B0-----:R-:W0:Y:S01]  /*25c60*/  @!P4 LDC.64 R14, c[0x0][0x5c0] ;  /* 0x00017000ff0ecb82 */ /* 0x001e220000000a00 */
[----:B------:R-:W-:Y:S02]  /*25c70*/  LOP3.LUT P5, RZ, R0, 0x20000, RZ, 0xc0, !PT ;  /* 0x0002000000ff7812 */ /* 0x000fe400078ac0ff */
[----:B------:R-:W-:Y:S02]  /*25c80*/  F2FP.SATFINITE.E4M3.F32.PACK_AB_MERGE_C R83, RZ, R84, RZ ;  /* 0x00000054ff53723e */ /* 0x000fe400048070ff */
[----:B0-----:R-:W-:-:S05]  /*25c90*/  @!P4 IADD3 R14, P6, R151, R14, RZ ;  /* 0x0000000e970ec210 */ /* 0x001fca0007fde0ff */
[----:B------:R-:W-:Y:S01]  /*25ca0*/  @!P4 IMAD.X R15, R165, 0x1, R15, P6 ;  /* 0x00000001a50fc824 */ /* 0x000fe200030e060f */
[----:B------:R-:W-:Y:S02]  /*25cb0*/  LOP3.LUT P6, RZ, R0, 0x80000, RZ, 0xc0, !PT ;  /* 0x0008000000ff7812 */ /* 0x000fe400078cc0ff */
[----:B------:R-:W-:Y:S02]  /*25cc0*/  ISETP.NE.AND P4, PT, R90, RZ, PT ;  /* 0x000000ff5a00720c */ /* 0x000fe40003f85270 */
[----:B------:R-:W-:-:S09]  /*25cd0*/  LOP3.LUT P1, RZ, R2, 0x8000000, RZ, 0xc0, !PT ;  /* 0x0800000002ff7812 */ /* 0x000fd2000782c0ff */
[----:B------:R0:W-:Y:S02]  /*25ce0*/  @!P6 STG.E.U8 desc[UR38][R14.64+0x79], R83 ;  /* 0x000079530e00e986 */ /* 0x0001e4000c101126 */
[----:B0-----:R-:W0:Y:S01]  /*25cf0*/  @!P5 LDC.64 R14, c[0x0][0x5c0] ;  /* 0x00017000ff0edb82 */ /* 0x001e220000000a00 */
[----:B------:R-:W-:Y:S01]  /*25d00*/  F2FP.SATFINITE.E4M3.F32.PACK_AB_MERGE_C R87, RZ, R82, RZ ;  /* 0x00000052ff57723e */ /* 0x000fe200048070ff */
[----:B------:R1:W-:Y:S04]  /*25d10*/  @!P4 STG.E.U8 desc[UR38][R80.64+0x60], R85 ;  /* 0x000060555000c986 */ /* 0x0003e8000c101126 */
[----:B------:R4:W-:Y:S01]  /*25d20*/  @!P1 STG.E.U8 desc[UR38][R78.64+0x61], R87 ;  /* 0x000061574e009986 */ /* 0x0009e2000c101126 */
[----:B------:R-:W-:Y:S01]  /*25d30*/  FMUL R82, R174, UR33 ;  /* 0x00000021ae527c20 */ /* 0x000fe20008400000 */
[----:B-1----:R-:W-:-:S02]  /*25d40*/  FMUL R80, R173, UR33 ;  /* 0x00000021ad507c20 */ /* 0x002fc40008400000 */
[----:B------:R-:W2:Y:S01]  /*25d50*/  LDL.LU R173, [R1+0x324] ;  /* 0x0003240001ad7983 */ /* 0x000ea20000300800 */
[----:B----4-:R-:W-:Y:S01]  /*25d60*/  FMUL R78, R172, UR33 ;  /* 0x00000021ac4e7c20 */ /* 0x010fe20008400000 */
[----:B0-----:R-:W-:-:S04]  /*25d70*/  @!P5 IADD3 R14, P6, R150, R14, RZ ;  /* 0x0000000e960ed210 */ /* 0x001fc80007fde0ff */
[----:B------:R-:W-:Y:S01]  /*25d80*/  F2FP.SATFINITE.E4M3.F32.PACK_AB_MERGE_C R81, RZ, R78, RZ ;  /* 0x0000004eff51723e */ /* 0x000fe200048070ff */
[----:B------:R-:W-:Y:S01]  /*25d90*/  @!P5 IMAD.X R15, R164, 0x1, R15, P6 ;  /* 0x00000001a40fd824 */ /* 0x000fe200030e060f */
[----:B------:R-:W-:-:S05]  /*25da0*/  F2FP.SATFINITE.E4M3.F32.PACK_AB_MERGE_C R83, RZ, R82, RZ ;  /* 0x00000052ff53723e */ /* 0x000fca00048070ff */
[----:B------:R0:W-:Y:S01]  /*25db0*/  @!P5 STG.E.U8 desc[UR38][R14.64+0x60], R83 ;  /* 0x000060530e00d986 */ /* 0x0001e2000c101126 */
[----:B---3--:R-:W-:-:S03]  /*25dc0*/  FMUL R78, R171, UR33 ;  /* 0x00000021ab4e7c20 */ /* 0x008fc60008400000 */
[----:B------:R-:W3:Y:S02]  /*25dd0*/  LDL.LU R171, [R1+0x328] ;  /* 0x0003280001ab7983 */ /* 0x000ee40000300800 */
[----:B0-----:R-:W-:Y:S02]  /*25de0*/  F2FP.SATFINITE.E4M3.F32.PACK_AB_MERGE_C R83, RZ, R78, RZ ;  /* 0x0000004eff53723e */ /* 0x001fe400048070ff */
[----:B------:R-:W4:Y:S01]  /*25df0*/  LDL.LU R174, [R1+0x32c] ;  /* 0x00032c0001ae7983 */ /* 0x000f220000300800 */
[----:B--2---:R-:W-:-:S03]  /*25e00*/  FMUL R78, R170, UR33 ;  /* 0x00000021aa4e7c20 */ /* 0x004fc60008400000 */
[----:B------:R-:W2:Y:S01]  /*25e10*/  LDL.LU R170, [R1+0x330] ;  /* 0x0003300001aa7983 */ /* 0x000ea20000300800 */
[C---:B------:R-:W-:Y:S02]  /*25e20*/  LOP3.LUT P0, RZ, R0.reuse, 0x10000, RZ, 0xc0, !PT ;  /* 0x0001000000ff7812 */ /* 0x040fe4000780c0ff */
[----:B------:R-:W-:Y:S01]  /*25e30*/  LOP3.LUT P4, RZ, R0, 0x800, RZ, 0xc0, !PT ;  /* 0x0000080000ff7812 */ /* 0x000fe2000788c0ff */
[----:B------:R-:W4:Y:S10]  /*25e40*/  LDL.LU R172, [R1+0x334] ;  /* 0x0003340001ac7983 */ /* 0x000f340000300800 */
[----:B------:R-:W0:Y:S01]  /*25e50*/  @!P0 LDC.64 R14, c[0x0][0x5c0] ;  /* 0x00017000ff0e8b82 */ /* 0x000e220000000a00 */
[----:B------:R-:W-:-:S02]  /*25e60*/  P2R R84, PR, RZ, 0x10 ;  /* 0x00000010ff547803 */ /* 0x000fc40000000000 */
[----:B------:R-:W-:Y:S02]  /*25e70*/  LOP3.LUT P4, RZ, R0, 0x4000, RZ, 0xc0, !PT ;  /* 0x0000400000ff7812 */ /* 0x000fe4000788c0ff */
[----:B------:R-:W-:Y:S02]  /*25e80*/  F2FP.SATFINITE.E4M3.F32.PACK_AB_MERGE_C R79, RZ, R80, RZ ;  /* 0x00000050ff4f723e */ /* 0x000fe400048070ff */
[----:B0-----:R-:W-:-:S05]  /*25e90*/  @!P0 IADD3 R14, P6, R149, R14, RZ ;  /* 0x0000000e950e8210 */ /* 0x001fca0007fde0ff */
[----:B------:R-:W-:-:S05]  /*25ea0*/  @!P0 IMAD.X R15, R163, 0x1, R15, P6 ;  /* 0x00000001a30f8824 */ /* 0x000fca00030e060f */
[----:B------:R0:W-:Y:S02]  /*25eb0*/  @!P0 STG.E.U8 desc[UR38][R14.64+0x61], R79 ;  /* 0x0000614f0e008986 */ /* 0x0001e4000c101126 */
[----:B0-----:R-:W0:Y:S01]  /*25ec0*/  @!P4 LDC.64 R14, c[0x0][0x5c0] ;  /* 0x00017000ff0ecb82 */ /* 0x001e220000000a00 */
[C---:B------:R-:W-:Y:S02]  /*25ed0*/  LOP3.LUT P2, RZ, R2.reuse, 0x4000000, RZ, 0xc0, !PT ;  /* 0x0400000002ff7812 */ /* 0x040fe4000784c0ff */
[----:B------:R-:W-:Y:S02]  /*25ee0*/  LOP3.LUT P3, RZ, R2, 0x2000000, RZ, 0xc0, !PT ;  /* 0x0200000002ff7812 */ /* 0x000fe4000786c0ff */
[----:B------:R-:W-:Y:S02]  /*25ef0*/  F2FP.SATFINITE.E4M3.F32.PACK_AB_MERGE_C R79, RZ, R78, RZ ;  /* 0x0000004eff4f723e */ /* 0x000fe400048070ff */
[----:B0-----:R-:W-:-:S05]  /*25f00*/  @!P4 IADD3 R14, P6, R148, R14, RZ ;  /* 0x0000000e940ec210 */ /* 0x001fca0007fde0ff */
[----:B------:R-:W-:Y:S01]  /*25f10*/  @!P4 IMAD.X R15, R162, 0x1, R15, P6 ;  /* 0x00000001a20fc824 */ /* 0x000fe200030e060f */
[----:B------:R-:W-:Y:S02]  /*25f20*/  LOP3.LUT P6, RZ, R0, 0x4000, RZ, 0xc0, !PT ;  /* 0x0000400000ff7812 */ /* 0x000fe400078cc0ff */
[----:B------:R-:W-:Y:S01]  /*25f30*/  ISETP.NE.AND P4, PT, R84, RZ, PT ;  /* 0x000000ff5400720c */ /* 0x000fe20003f85270 */
[----:B------:R-:W-:Y:S04]  /*25f40*/  @!P2 STG.E.U8 desc[UR38][R76.64+0x68], R81 ;  /* 0x000068514c00a986 */ /* 0x000fe8000c101126 */
[----:B------:R-:W-:Y:S06]  /*25f50*/  @!P3 STG.E.U8 desc[UR38][R74.64+0x69], R83 ;  /* 0x000069534a00b986 */ /* 0x000fec000c101126 */
[----:B------:R0:W-:Y:S02]  /*25f60*/  @!P6 STG.E.U8 desc[UR38][R14.64+0x68], R79 ;  /* 0x0000684f0e00e986 */ /* 0x0001e4000c101126 */
[----:B0-----:R-:W0:Y:S01]  /*25f70*/  @!P4 LDC.64 R14, c[0x0][0x5c0] ;  /* 0x00017000ff0ecb82 */ /* 0x001e220000000a00 */
[----:B------:R-:W-:Y:S01]  /*25f80*/  FMUL R74, R175, UR33 ;  /* 0x00000021af4a7c20 */ /* 0x000fe20008400000 */
[----:B------:R-:W-:-:S04]  /*25f90*/  LOP3.LUT P5, RZ, R2, 0x1000000, RZ, 0xc0, !PT ;  /* 0x0100000002ff7812 */ /* 0x000fc800078ac0ff */
[----:B------:R-:W-:Y:S01]  /*25fa0*/  F2FP.SATFINITE.E4M3.F32.PACK_AB_MERGE_C R77, RZ, R74, RZ ;  /* 0x0000004aff4d723e */ /* 0x000fe200048070ff */
[----:B------:R-:W-:Y:S01]  /*25fb0*/  FMUL R76, R176, UR33 ;  /* 0x00000021b04c7c20 */ /* 0x000fe20008400000 */
[----:B------:R-:W-:Y:S02]  /*25fc0*/  FMUL R74, R173, UR33 ;  /* 0x00000021ad4a7c20 */ /* 0x000fe40008400000 */
[----:B------:R-:W4:Y:S01]  /*25fd0*/  LDL.LU R173, [R1+0x338] ;  /* 0x0003380001ad7983 */ /* 0x000f220000300800 */
[----:B0-----:R-:W-:Y:S02]  /*25fe0*/  @!P4 IADD3 R14, P6, R138, R14, RZ ;  /* 0x0000000e8a0ec210 */ /* 0x001fe40007fde0ff */
[----:B------:R-:W-:-:S03]  /*25ff0*/  F2FP.SATFINITE.E4M3.F32.PACK_AB_MERGE_C R79, RZ, R74, RZ ;  /* 0x0000004aff4f723e */ /* 0x000fc600048070ff */
[----:B------:R-:W-:Y:S01]  /*26000*/  @!P4 IMAD.X R15, R146, 0x1, R15, P6 ;  /* 0x00000001920fc824 */ /* 0x000fe200030e060f */
[----:B------:R-:W-:Y:S02]  /*26010*/  LOP3.LUT P6, RZ, R2, 0x400000, RZ, 0xc0, !PT ;  /* 0x0040000002ff7812 */ /* 0x000fe400078cc0ff */
[----:B------:R-:W-:-:S05]  /*26020*/  F2FP.SATFINITE.E4M3.F32.PACK_AB_MERGE_C R75, RZ, R76, RZ ;  /* 0x0000004cff4b723e */ /* 0x000fca00048070ff */
[----:B------:R-:W-:Y:S01]  /*26030*/  @!P4 STG.E.U8 desc[UR38][R14.64+0x69], R75 ;  /* 0x0000694b0e00c986 */ /* 0x000fe2000c101126 */
[----:B---3--:R-:W-:-:S03]  /*26040*/  FMUL R74, R171, UR33 ;  /* 0x00000021ab4a7c20 */ /* 0x008fc60008400000 */
[----:B------:R-:W3:Y:S04]  /*26050*/  LDL.LU R171, [R1+0x33c] ;  /* 0x00033c0001ab7983 */ /* 0x000ee80000300800 */
[----:B------:R-:W-:Y:S04]  /*26060*/  @!P5 STG.E.U8 desc[UR38][R72.64+0x70], R77 ;  /* 0x0000704d4800d986 */ /* 0x000fe8000c101126 */
[----:B------:R2:W-:Y:S02]  /*26070*/  @!P6 STG.E.U8 desc[UR38][R70.64+0x71], R79 ;  /* 0x0000714f4600e986 */ /* 0x0005e4000c101126 */
[----:B--2---:R-:W-:-:S02]  /*26080*/  FMUL R70, R170, UR33 ;  /* 0x00000021aa467c20 */ /* 0x004fc40008400000 */
[----:B------:R-:W2:Y:S01]  /*26090*/  LDL.LU R170, [R1+0x340] ;  /* 0x0003400001aa7983 */ /* 0x000ea20000300800 */
[----:B------:R-:W-:-:S13]  /*260a0*/  LOP3.LUT P1, RZ, R0, 0x100, RZ, 0xc0, !PT ;  /* 0x0000010000ff7812 */ /* 0x000fda000782c0ff */
[----:B------:R-:W0:Y:S01]  /*260b0*/  @!P1 LDC.64 R14, c[0x0][0x5c0] ;  /* 0x00017000ff0e9b82 */ /* 0x000e220000000a00 */
[----:B------:R-:W-:Y:S02]  /*260c0*/  LOP3.LUT P0, RZ, R0, 0x80, RZ, 0xc0, !PT ;  /* 0x0000008000ff7812 */ /* 0x000fe4000780c0ff */
[----:B------:R-:W-:Y:S02]  /*260d0*/  F2FP.SATFINITE.E4M3.F32.PACK_AB_MERGE_C R75, RZ, R74, RZ ;  /* 0x0000004aff4b723e */ /* 0x000fe400048070ff */
[----:B------:R-:W-:Y:S01]  /*260e0*/  F2FP.SATFINITE.E4M3.F32.PACK_AB_MERGE_C R73, RZ, R70, RZ ;  /* 0x00000046ff49723e */ /* 0x000fe200048070ff */
[----:B----4-:R-:W-:Y:S02]  /*260f0*/  FMUL R70, R172, UR33 ;  /* 0x00000021ac467c20 */ /* 0x010fe40008400000 */
[----:B------:R-:W4:Y:S01]  /*26100*/  LDL.LU R172, [R1+0x344] ;  /* 0x0003440001ac7983 */ /* 0x000f220000300800 */
[----:B0-----:R-:W-:-:S05]  /*26110*/  @!P1 IADD3 R14, P6, R134, R14, RZ ;  /* 0x0000000e860e9210 */ /* 0x001fca0007fde0ff */
[----:B------:R-:W-:-:S05]  /*26120*/  @!P1 IMAD.X R15, R139, 0x1, R15, P6 ;  /* 0x000000018b0f9824 */ /* 0x000fca00030e060f */
[----:B------:R0:W-:Y:S02]  /*26130*/  @!P1 STG.E.U8 desc[UR38][R14.64+0x70], R75 ;  /* 0x0000704b0e009986 */ /* 0x0001e4000c101126 */
[----:B0-----:R-:W0:Y:S01]  /*26140*/  @!P0 LDC.64 R14, c[0x0][0x5c0] ;  /* 0x00017000ff0e8b82 */ /* 0x001e220000000a00 */
[----:B------:R-:W-:Y:S01]  /*26150*/  LOP3.LUT P2, RZ, R2, 0x200000, RZ, 0xc0, !PT ;  /* 0x0020000002ff7812 */ /* 0x000fe2000784c0ff */
[----:B------:R-:W-:Y:S01]  /*26160*/  FMUL R72, R174, UR33 ;  /* 0x00000021ae487c20 */ /* 0x000fe20008400000 */
[----:B------:R-:W-:Y:S01]  /*26170*/  F2FP.SATFINITE.E4M3.F32.PACK_AB_MERGE_C R75, RZ, R70, RZ ;  /* 0x00000046ff4b723e */ /* 0x000fe200048070ff */
[----:B------:R-:W4:Y:S03]  /*26180*/  LDL.LU R174, [R1+0x348] ;  /* 0x0003480001ae7983 */ /* 0x000f260000300800 */
[----:B------:R-:W-:Y:S02]  /*26190*/  F2FP.SATFINITE.E4M3.F32.PACK_AB_MERGE_C R71, RZ, R72, RZ ;  /* 0x00000048ff47723e */ /* 0x000fe400048070ff */
[----:B------:R-:W-:-:S02]  /*261a0*/  LOP3.LUT P3, RZ, R2, 0x20000, RZ, 0xc0, !PT ;  /* 0x0002000002ff7812 */ /* 0x000fc4000786c0ff */
[----:B0-----:R-:W-:-:S05]  /*261b0*/  @!P0 IADD3 R14, P6, R147, R14, RZ ;  /* 0x0000000e930e8210 */ /* 0x001fca0007fde0ff */
[----:B------:R-:W-:-:S05]  /*261c0*/  @!P0 IMAD.X R15, R161, 0x1, R15, P6 ;  /* 0x00000001a10f8824 */ /* 0x000fca00030e060f */
[----:B------:R-:W-:Y:S04]  /*261d0*/  @!P0 STG.E.U8 desc[UR38][R14.64+0x71], R71 ;  /* 0x000071470e008986 */ /* 0x000fe8000c101126 */
[----:B------:R3:W-:Y:S04]  /*261e0*/  @!P2 STG.E.U8 desc[UR38][R68.64+0x78], R73 ;  /* 0x000078494400a986 */ /* 0x0007e8000c101126 */
[----:B------:R2:W-:Y:S01]  /*261f0*/  @!P3 STG.E.U8 desc[UR38][R66.64+0x79], R75 ;  /* 0x0000794b4200b986 */ /* 0x0005e2000c101126 */
[----:B------:R-:W-:-:S03]  /*26200*/  FMUL R70, R173, UR33 ;  /* 0x00000021ad467c20 */ /* 0x000fc60008400000 */
[----:B------:R-:W4:Y:S01]  /*26210*/  LDL.LU R173, [R1+0x34c] ;  /* 0x00034c0001ad7983 */ /* 0x000f220000300800 */
[----:B---3--:R-:W-:-:S03]  /*26220*/  FMUL R68, R171, UR33 ;  /* 0x00000021ab447c20 */ /* 0x008fc60008400000 */
[----:B------:R-:W3:Y:S01]  /*26230*/  LDL.LU R171, [R1+0x350] ;  /* 0x0003500001ab7983 */ /* 0x000ee20000300800 */
[----:B------:R-:W-:-:S13]  /*26240*/  LOP3.LUT P5, RZ, R6, 0x1000000, RZ, 0xc0, !PT ;  /* 0x0100000006ff7812 */ /* 0x000fda00078ac0ff */
[----:B------:R-:W0:Y:S01]  /*26250*/  @!P5 LDC.64 R14, c[0x0][0x5c0] ;  /* 0x00017000ff0edb82 */ /* 0x000e220000000a00 */
[----:B--2---:R-:W-:Y:S02]  /*26260*/  FMUL R66, R170, UR33 ;  /* 0x00000021aa427c20 */ /* 0x004fe40008400000 */
[----:B------:R-:W2:Y:S01]  /*26270*/  LDL.LU R170, [R1+0x354] ;  /* 0x0003540001aa7983 */ /* 0x000ea20000300800 */
[----:B------:R-:W-:Y:S02]  /*26280*/  LOP3.LUT P4, RZ, R6, 0x2000000, RZ, 0xc0, !PT ;  /* 0x0200000006ff7812 */ /* 0x000fe4000788c0ff */
[----:B0-----:R-:W-:Y:S01]  /*26290*/  @!P5 IADD3 R14, P6, R136, R14, RZ ;  /* 0x0000000e880ed210 */ /* 0x001fe20007fde0ff */
[----:B------:R-:W2:Y:S01]  /*262a0*/  LDL.LU R175, [R1+0x358] ;  /* 0x0003580001af7983 */ /* 0x000ea20000300800 */
[----:B------:R-:W-:-:S03]  /*262b0*/  F2FP.SATFINITE.E4M3.F32.PACK_AB_MERGE_C R71, RZ, R70, RZ ;  /* 0x00000046ff47723e */ /* 0x000fc600048070ff */
[----:B------:R-:W-:-:S05]  /*262c0*/  @!P5 IMAD.X R15, R137, 0x1, R15, P6 ;  /* 0x00000001890fd824 */ /* 0x000fca00030e060f */
[----:B------:R0:W-:Y:S02]  /*262d0*/  @!P5 STG.E.U8 desc[UR38][R14.64+0x78], R71 ;  /* 0x000078470e00d986 */ /* 0x0001e4000c101126 */
[----:B0-----:R-:W0:Y:S01]  /*262e0*/  @!P4 LDC.64 R14, c[0x0][0x5c0] ;  /* 0x00017000ff0ecb82 */ /* 0x001e220000000a00 */
[----:B------:R-:W-:Y:S02]  /*262f0*/  F2FP.SATFINITE.E4M3.F32.PACK_AB_MERGE_C R69, RZ, R68, RZ ;  /* 0x00000044ff45723e */ /* 0x000fe400048070ff */
[----:B------:R-:W-:Y:S02]  /*26300*/  ISETP.GE.AND P6, PT, R11, 0x1, PT ;  /* 0x000000010b00780c */ /* 0x000fe40003fc6270 */
[----:B0-----:R-:W-:-:S05]  /*26310*/  @!P4 IADD3 R14, P5, R133, R14, RZ ;  /* 0x0000000e850ec210 */ /* 0x001fca0007fbe0ff */
[----:B------:R-:W-:-:S05]  /*26320*/  @!P4 IMAD.X R15, R132, 0x1, R15, P5 ;  /* 0x00000001840fc824 */ /* 0x000fca00028e060f */
[----:B------:R0:W-:Y:S01]  /*26330*/  @!P4 STG.E.U8 desc[UR38][R14.64+0x79], R69 ;  /* 0x000079450e00c986 */ /* 0x0001e2000c101126 */
[----:B------:R-:W-:-:S13]  /*26340*/  ISETP.LT.OR P4, PT, R26, 0x81, !P6 ;  /* 0x000000811a00780c */ /* 0x000fda0007781670 */
[----:B0-----:R-:W0:Y:S01]  /*26350*/  @!P4 LDC.64 R14, c[0x0][0x5c0] ;  /* 0x00017000ff0ecb82 */ /* 0x001e220000000a00 */
[----:B------:R-:W-:Y:S02]  /*26360*/  F2FP.SATFINITE.E4M3.F32.PACK_AB_MERGE_C R71, RZ, R66, RZ ;  /* 0x00000042ff47723e */ /* 0x000fe400048070ff */
[----:B0-----:R-:W-:-:S05]  /*26370*/  @!P4 IADD3 R14, P5, R12, R14, RZ ;  /* 0x0000000e0c0ec210 */ /* 0x001fca0007fbe0ff */
[----:B------:R-:W-:-:S05]  /*26380*/  @!P4 IMAD.X R15, R28, 0x1, R15, P5 ;  /* 0x000000011c0fc824 */ /* 0x000fca00028e060f */
[----:B------:R0:W-:Y:S01]  /*26390*/  @!P4 STG.E.U8 desc[UR38][R14.64+0x80], R71 ;  /* 0x000080470e00c986 */ /* 0x0001e2000c101126 */
[----:B------:R-:W-:Y:S01]  /*263a0*/  ISETP.LT.OR P4, PT, R26, 0x82, !P6 ;  /* 0x000000821a00780c */ /* 0x000fe20007781670 */
[----:B----4-:R-:W-:Y:S02]  /*263b0*/  FMUL R68, R172, UR33 ;  /* 0x00000021ac447c20 */ /* 0x010fe40008400000 */
[----:B------:R-:W4:Y:S10]  /*263c0*/  LDL.LU R172, [R1+0x35c] ;  /* 0x00035c0001ac7983 */ /* 0x000f340000300800 */
[----:B------:R-:W1:Y:S01]  /*263d0*/  @!P4 LDC.64 R66, c[0x0][0x5c0] ;  /* 0x00017000ff42cb82 */ /* 0x000e620000000a00 */
[----:B------:R-:W-:Y:S01]  /*263e0*/  F2FP.SATFINITE.E4M3.F32.PACK_AB_MERGE_C R69, RZ, R68, RZ ;  /* 0x00000044ff45723e */ /* 0x000fe200048070ff */
[----:B------:R-:W-:-:S02]  /*263f0*/  FMUL R68, R174, UR33 ;  /* 0x00000021ae447c20 */ /* 0x000fc40008400000 */
[----:B------:R-:W4:Y:S01]  /*26400*/  LDL.LU R174, [R1+0x360] ;  /* 0x0003600001ae7983 */ /* 0x000f220000300800 */
[C---:B------:R-:W-:Y:S01]  /*26410*/  LOP3.LUT P0, RZ, R2.reuse, 0x100000, RZ, 0xc0, !PT ;  /* 0x0010000002ff7812 */ /* 0x040fe2000780c0ff */
[----:B0-----:R-:W-:Y:S02]  /*26420*/  FMUL R14, R173, UR33 ;  /* 0x00000021ad0e7c20 */ /* 0x001fe40008400000 */
[----:B------:R-:W4:Y:S01]  /*26430*/  LDL.LU R173, [R1+0x364] ;  /* 0x0003640001ad7983 */ /* 0x000f220000300800 */
[----:B------:R-:W-:Y:S02]  /*26440*/  LOP3.LUT P2, RZ, R2, 0x40000, RZ, 0xc0, !PT ;  /* 0x0004000002ff7812 */ /* 0x000fe4000784c0ff */
[----:B-1----:R-:W-:-:S05]  /*26450*/  @!P4 IADD3 R66, P5, R12, R66, RZ ;  /* 0x000000420c42c210 */ /* 0x002fca0007fbe0ff */
[----:B------:R-:W-:-:S05]  /*26460*/  @!P4 IMAD.X R67, R28, 0x1, R67, P5 ;  /* 0x000000011c43c824 */ /* 0x000fca00028e0643 */
[----:B------:R3:W-:Y:S01]  /*26470*/  @!P4 STG.E.U8 desc[UR38][R66.64+0x81], R69 ;  /* 0x000081454200c986 */ /* 0x0007e2000c101126 */
[----:B------:R-:W-:Y:S02]  /*26480*/  F2FP.SATFINITE.E4M3.F32.PACK_AB_MERGE_C R73, RZ, R68, RZ ;  /* 0x00000044ff49723e */ /* 0x000fe400048070ff */
[----:B------:R-:W-:Y:S01]  /*26490*/  F2FP.SATFINITE.E4M3.F32.PACK_AB_MERGE_C R71, RZ, R14, RZ ;  /* 0x0000000eff47723e */ /* 0x000fe200048070ff */
[----:B---3--:R-:W-:Y:S02]  /*264a0*/  FMUL R66, R171, UR33 ;  /* 0x00000021ab427c20 */ /* 0x008fe40008400000 */
[----:B------:R-:W3:Y:S04]  /*264b0*/  LDL.LU R171, [R1+0x368] ;  /* 0x0003680001ab7983 */ /* 0x000ee80000300800 */
[----:B------:R-:W-:Y:S04]  /*264c0*/  @!P0 STG.E.U8 desc[UR38][R64.64+0x80], R73 ;  /* 0x0000804940008986 */ /* 0x000fe8000c101126 */
[----:B------:R2:W-:Y:S02]  /*264d0*/  @!P2 STG.E.U8 desc[UR38][R62.64+0x81], R71 ;  /* 0x000081473e00a986 */ /* 0x0005e4000c101126 */
[----:B--2---:R-:W-:-:S02]  /*264e0*/  FMUL R62, R170, UR33 ;  /* 0x00000021aa3e7c20 */ /* 0x004fc40008400000 */
        /* <DEDUP_REMOVED lines=8> */
[----:B------:R-:W0:Y:S01]  /*26570*/  @!P4 LDC.64 R64, c[0x0][0x5c0] ;  /* 0x00017000ff40cb82 */ /* 0x000e220000000a00 */
[----:B------:R-:W-:Y:S02]  /*26580*/  F2FP.SATFINITE.E4M3.F32.PACK_AB_MERGE_C R63, RZ, R62, RZ ;  /* 0x0000003eff3f723e */ /* 0x000fe400048070ff */
[----:B0-----:R-:W-:-:S05]  /*26590*/  @!P4 IADD3 R64, P5, R12, R64, RZ ;  /* 0x000000400c40c210 */ /* 0x001fca0007fbe0ff */
[----:B------:R-:W-:-:S05]  /*265a0*/  @!P4 IMAD.X R65, R28, 0x1, R65, P5 ;  /* 0x000000011c41c824 */ /* 0x000fca00028e0641 */
[----:B------:R-:W-:Y:S01]  /*265b0*/  @!P4 STG.E.U8 desc[UR38][R64.64+0x89], R63 ;  /* 0x0000893f4000c986 */ /* 0x000fe2000c101126 */
[----:B------:R-:W-:Y:S02]  /*265c0*/  ISETP.LT.OR P4, PT, R26, 0x91, !P6 ;  /* 0x000000911a00780c */ /* 0x000fe40007781670 */
[----:B------:R-:W-:Y:S01]  /*265d0*/  LOP3.LUT P1, RZ, R2, 0x80000, RZ, 0xc0, !PT ;  /* 0x0008000002ff7812 */ /* 0x000fe2000782c0ff */
[----:B----4-:R-:W-:Y:S02]  /*265e0*/  FMUL R14, R172, UR33 ;  /* 0x00000021ac0e7c20 */ /* 0x010fe40008400000 */
[----:B------:R-:W4:Y:S03]  /*265f0*/  LDL.LU R172, [R1+0x370] ;  /* 0x0003700001ac7983 */ /* 0x000f260000300800 */
[----:B------:R-:W-:-:S05]  /*26600*/  F2FP.SATFINITE.E4M3.F32.PACK_AB_MERGE_C R67, RZ, R14, RZ ;  /* 0x0000000eff43723e */ /* 0x000fca00048070ff */
[----:B------:R-:W0:Y:S01]  /*26610*/  @!P4 LDC.64 R14, c[0x0][0x5c0] ;  /* 0x00017000ff0ecb82 */ /* 0x000e220000000a00 */
[----:B------:R-:W-:Y:S01]  /*26620*/  LOP3.LUT P3, RZ, R2, 0x8000, RZ, 0xc0, !PT ;  /* 0x0000800002ff7812 */ /* 0x000fe2000786c0ff */
[----:B------:R-:W-:Y:S02]  /*26630*/  FMUL R62, R175, UR33 ;  /* 0x00000021af3e7c20 */ /* 0x000fe40008400000 */
[----:B------:R-:W4:Y:S03]  /*26640*/  LDL.LU R175, [R1+0x374] ;  /* 0x0003740001af7983 */ /* 0x000f260000300800 */
[----:B------:R-:W-:-:S05]  /*26650*/  F2FP.SATFINITE.E4M3.F32.PACK_AB_MERGE_C R69, RZ, R62, RZ ;  /* 0x0000003eff45723e */ /* 0x000fca00048070ff */
[----:B------:R-:W-:Y:S04]  /*26660*/  @!P1 STG.E.U8 desc[UR38][R60.64+0x88], R69 ;  /* 0x000088453c009986 */ /* 0x000fe8000c101126 */
[----:B------:R1:W-:Y:S01]  /*26670*/  @!P3 STG.E.U8 desc[UR38][R58.64+0x89], R67 ;  /* 0x000089433a00b986 */ /* 0x0003e2000c101126 */
[----:B------:R-:W-:-:S03]  /*26680*/  FMUL R62, R174, UR33 ;  /* 0x00000021ae3e7c20 */ /* 0x000fc60008400000 */
[----:B------:R-:W4:Y:S01]  /*26690*/  LDL.LU R174, [R1+0x378] ;  /* 0x0003780001ae7983 */ /* 0x000f220000300800 */
[----:B-1----:R-:W-:Y:S01]  /*266a0*/  FMUL R58, R173, UR33 ;  /* 0x00000021ad3a7c20 */ /* 0x002fe20008400000 */
[----:B0-----:R-:W-:-:S04]  /*266b0*/  @!P4 IADD3 R14, P5, R12, R14, RZ ;  /* 0x0000000e0c0ec210 */ /* 0x001fc80007fbe0ff */
[----:B------:R-:W-:Y:S01]  /*266c0*/  F2FP.SATFINITE.E4M3.F32.PACK_AB_MERGE_C R59, RZ, R58, RZ ;  /* 0x0000003aff3b723e */ /* 0x000fe200048070ff */
[----:B------:R-:W-:Y:S01]  /*266d0*/  @!P4 IMAD.X R15, R28, 0x1, R15, P5 ;  /* 0x000000011c0fc824 */ /* 0x000fe200028e060f */
[----:B------:R-:W-:-:S05]  /*266e0*/  F2FP.SATFINITE.E4M3.F32.PACK_AB_MERGE_C R63, RZ, R62, RZ ;  /* 0x0000003eff3f723e */ /* 0x000fca00048070ff */
[----:B------:R2:W-:Y:S01]  /*266f0*/  @!P4 STG.E.U8 desc[UR38][R14.64+0x90], R63 ;  /* 0x0000903f0e00c986 */ /* 0x0005e2000c101126 */
[----:B---3--:R-:W-:-:S03]  /*26700*/  FMUL R58, R171, UR33 ;  /* 0x00000021ab3a7c20 */ /* 0x008fc60008400000 */
[----:B------:R-:W3:Y:S01]  /*26710*/  LDL.LU R171, [R1+0x37c] ;  /* 0x00037c0001ab7983 */ /* 0x000ee20000300800 */
[----:B--2---:R-:W-:-:S03]  /*26720*/  FMUL R14, R170, UR33 ;  /* 0x00000021aa0e7c20 */ /* 0x004fc60008400000 */
[----:B------:R-:W2:Y:S01]  /*26730*/  LDL.LU R170, [R1+0x380] ;  /* 0x0003800001aa7983 */ /* 0x000ea20000300800 */
[----:B------:R-:W-:Y:S02]  /*26740*/  ISETP.LT.OR P4, PT, R26, 0x92, !P6 ;  /* 0x000000921a00780c */ /* 0x000fe40007781670 */
[----:B------:R-:W-:Y:S01]  /*26750*/  F2FP.SATFINITE.E4M3.F32.PACK_AB_MERGE_C R63, RZ, R14, RZ ;  /* 0x0000000eff3f723e */ /* 0x000fe200048070ff */
[----:B------:R-:W2:Y:S10]  /*26760*/  LDL.LU R173, [R1+0x384] ;  /* 0x0003840001ad7983 */ /* 0x000eb40000300800 */
[----:B------:R-:W0:Y:S02]  /*26770*/  @!P4 LDC.64 R60, c[0x0][0x5c0] ;  /* 0x00017000ff3ccb82 */ /* 0x000e240000000a00 */
[----:B0-----:R-:W-:-:S05]  /*26780*/  @!P4 IADD3 R60, P5, R12, R60, RZ ;  /* 0x0000003c0c3cc210 */ /* 0x001fca0007fbe0ff */
[----:B------:R-:W-:Y:S01]  /*26790*/  @!P4 IMAD.X R61, R28, 0x1, R61, P5 ;  /* 0x000000011c3dc824 */ /* 0x000fe200028e063d */
[----:B------:R-:W-:-:S04]  /*267a0*/  ISETP.GE.AND P5, PT, R11, 0x1, PT ;  /* 0x000000010b00780c */ /* 0x000fc80003fa6270 */
[----:B------:R0:W-:Y:S01]  /*267b0*/  @!P4 STG.E.U8 desc[UR38][R60.64+0x91], R59 ;  /* 0x0000913b3c00c986 */ /* 0x0001e2000c101126 */
[----:B------:R-:W-:Y:S02]  /*267c0*/  ISETP.LT.OR P4, PT, R26, 0x99, !P5 ;  /* 0x000000991a00780c */ /* 0x000fe40006f81670 */
[----:B------:R-:W-:-:S11]  /*267d0*/  F2FP.SATFINITE.E4M3.F32.PACK_AB_MERGE_C R65, RZ, R58, RZ ;  /* 0x0000003aff41723e */ /* 0x000fd600048070ff */
[----:B------:R-:W1:Y:S01]  /*267e0*/  @!P4 LDC.64 R14, c[0x0][0x5c0] ;  /* 0x00017000ff0ecb82 */ /* 0x000e620000000a00 */
[C---:B------:R-:W-:Y:S02]  /*267f0*/  LOP3.LUT P0, RZ, R2.reuse, 0x10000, RZ, 0xc0, !PT ;  /* 0x0001000002ff7812 */ /* 0x040fe4000780c0ff */
[----:B------:R-:W-:-:S11]  /*26800*/  LOP3.LUT P2, RZ, R2, 0x2000, RZ, 0xc0, !PT ;  /* 0x0000200002ff7812 */ /* 0x000fd6000784c0ff */
[----:B------:R-:W-:Y:S01]  /*26810*/  @!P0 STG.E.U8 desc[UR38][R56.64+0x90], R65 ;  /* 0x0000904138008986 */ /* 0x000fe2000c101126 */
[----:B-1----:R-:W-:Y:S01]  /*26820*/  @!P4 IADD3 R14, P5, R12, R14, RZ ;  /* 0x0000000e0c0ec210 */ /* 0x002fe20007fbe0ff */
[----:B----4-:R-:W-:Y:S02]  /*26830*/  FMUL R58, R172, UR33 ;  /* 0x00000021ac3a7c20 */ /* 0x010fe40008400000 */
[----:B------:R-:W4:Y:S02]  /*26840*/  LDL.LU R172, [R1+0x388] ;  /* 0x0003880001ac7983 */ /* 0x000f240000300800 */
[----:B------:R-:W-:Y:S01]  /*26850*/  @!P4 IMAD.X R15, R28, 0x1, R15, P5 ;  /* 0x000000011c0fc824 */ /* 0x000fe200028e060f */
[----:B0-----:R-:W-:Y:S01]  /*26860*/  F2FP.SATFINITE.E4M3.F32.PACK_AB_MERGE_C R59, RZ, R58, RZ ;  /* 0x0000003aff3b723e */ /* 0x001fe200048070ff */
[----:B------:R0:W-:Y:S04]  /*26870*/  @!P2 STG.E.U8 desc[UR38][R54.64+0x91], R63 ;  /* 0x0000913f3600a986 */ /* 0x0001e8000c101126 */
[----:B------:R3:W-:Y:S01]  /*26880*/  @!P4 STG.E.U8 desc[UR38][R14.64+0x98], R59 ;  /* 0x0000983b0e00c986 */ /* 0x0007e2000c101126 */
[----:B0-----:R-:W-:-:S03]  /*26890*/  FMUL R54, R175, UR33 ;  /* 0x00000021af367c20 */ /* 0x001fc60008400000 */
[----:B------:R-:W4:Y:S01]  /*268a0*/  LDL.LU R175, [R1+0x38c] ;  /* 0x00038c0001af7983 */ /* 0x000f220000300800 */
[----:B---3--:R-:W-:-:S03]  /*268b0*/  FMUL R14, R171, UR33 ;  /* 0x00000021ab0e7c20 */ /* 0x008fc60008400000 */
[----:B------:R-:W3:Y:S02]  /*268c0*/  LDL.LU R171, [R1+0x390] ;  /* 0x0003900001ab7983 */ /* 0x000ee40000300800 */
[----:B------:R-:W-:Y:S01]  /*268d0*/  F2FP.SATFINITE.E4M3.F32.PACK_AB_MERGE_C R59, RZ, R14, RZ ;  /* 0x0000000eff3b723e */ /* 0x000fe200048070ff */
[----:B--2---:R-:W-:Y:S02]  /*268e0*/  FMUL R14, R170, UR33 ;  /* 0x00000021aa0e7c20 */ /* 0x004fe40008400000 */
[----:B------:R-:W2:Y:S01]  /*268f0*/  LDL.LU R170, [R1+0x394] ;  /* 0x0003940001aa7983 */ /* 0x000ea20000300800 */
[----:B------:R-:W-:-:S04]  /*26900*/  ISETP.GE.AND P5, PT, R11, 0x1, PT ;  /* 0x000000010b00780c */ /* 0x000fc80003fa6270 */
[----:B------:R-:W-:-:S13]  /*26910*/  ISETP.LT.OR P4, PT, R26, 0x9a, !P5 ;  /* 0x0000009a1a00780c */ /* 0x000fda0006f81670 */
[----:B------:R-:W0:Y:S01]  /*26920*/  @!P4 LDC.64 R56, c[0x0][0x5c0] ;  /* 0x00017000ff38cb82 */ /* 0x000e220000000a00 */
[----:B------:R-:W-:Y:S02]  /*26930*/  LOP3.LUT P3, RZ, R2, 0x4000, RZ, 0xc0, !PT ;  /* 0x0000400002ff7812 */ /* 0x000fe4000786c0ff */
[----:B------:R-:W-:Y:S01]  /*26940*/  F2FP.SATFINITE.E4M3.F32.PACK_AB_MERGE_C R55, RZ, R54, RZ ;  /* 0x00000036ff37723e */ /* 0x000fe200048070ff */
[----:B------:R-:W-:-:S05]  /*26950*/  FMUL R54, R174, UR33 ;  /* 0x00000021ae367c20 */ /* 0x000fca0008400000 */
[----:B------:R-:W-:Y:S02]  /*26960*/  F2FP.SATFINITE.E4M3.F32.PACK_AB_MERGE_C R61, RZ, R54, RZ ;  /* 0x00000036ff3d723e */ /* 0x000fe400048070ff */
[----:B------:R-:W-:Y:S02]  /*26970*/  LOP3.LUT P2, RZ, R0, 0x200000, RZ, 0xc0, !PT ;  /* 0x0020000000ff7812 */ /* 0x000fe4000784c0ff */
[----:B0-----:R-:W-:-:S05]  /*26980*/  @!P4 IADD3 R56, P5, R12, R56, RZ ;  /* 0x000000380c38c210 */ /* 0x001fca0007fbe0ff */
[----:B------:R-:W-:-:S05]  /*26990*/  @!P4 IMAD.X R57, R28, 0x1, R57, P5 ;  /* 0x000000011c39c824 */ /* 0x000fca00028e0639 */
[----:B------:R0:W-:Y:S04]  /*269a0*/  @!P4 STG.E.U8 desc[UR38][R56.64+0x99], R55 ;  /* 0x000099373800c986 */ /* 0x0001e8000c101126 */
[----:B------:R4:W-:Y:S01]  /*269b0*/  @!P3 STG.E.U8 desc[UR38][R52.64+0x98], R61 ;  /* 0x0000983d3400b986 */ /* 0x0009e2000c101126 */
[C---:B------:R-:W-:Y:S02]  /*269c0*/  LOP3.LUT P3, RZ, R2.reuse, 0x100, RZ, 0xc0, !PT ;  /* 0x0000010002ff7812 */ /* 0x040fe4000786c0ff */
[----:B------:R-:W-:Y:S02]  /*269d0*/  LOP3.LUT P1, RZ, R2, 0x800, RZ, 0xc0, !PT ;  /* 0x0000080002ff7812 */ /* 0x000fe4000782c0ff */
[----:B------:R-:W-:Y:S02]  /*269e0*/  P2R R54, PR, RZ, 0x8 ;  /* 0x00000008ff367803 */ /* 0x000fe40000000000 */
[----:B------:R-:W-:-:S02]  /*269f0*/  LOP3.LUT P3, RZ, R0, 0x40000, RZ, 0xc0, !PT ;  /* 0x0004000000ff7812 */ /* 0x000fc4000786c0ff */
[----:B------:R-:W-:Y:S01]  /*26a00*/  F2FP.SATFINITE.E4M3.F32.PACK_AB_MERGE_C R63, RZ, R14, RZ ;  /* 0x0000000eff3f723e */ /* 0x000fe200048070ff */
[----:B------:R-:W-:Y:S02]  /*26a10*/  FMUL R14, R173, UR33 ;  /* 0x00000021ad0e7c20 */ /* 0x000fe40008400000 */
[----:B------:R-:W2:Y:S03]  /*26a20*/  LDL.LU R173, [R1+0x398] ;  /* 0x0003980001ad7983 */ /* 0x000ea60000300800 */
[----:B0-----:R-:W-:Y:S01]  /*26a30*/  F2FP.SATFINITE.E4M3.F32.PACK_AB_MERGE_C R55, RZ, R14, RZ ;  /* 0x0000000eff37723e */ /* 0x001fe200048070ff */
[----:B------:R0:W-:Y:S01]  /*26a40*/  @!P1 STG.E.U8 desc[UR38][R50.64+0x99], R59 ;  /* 0x0000993b32009986 */ /* 0x0001e2000c101126 */
[----:B------:R-:W1:Y:S01]  /*26a50*/  @!P2 LDC.64 R14, c[0x0][0x5c0] ;  /* 0x00017000ff0eab82 */ /* 0x000e620000000a00 */
[C---:B------:R-:W-:Y:S02]  /*26a60*/  LOP3.LUT P6, RZ, R2.reuse, 0x400, RZ, 0xc0, !PT ;  /* 0x0000040002ff7812 */ /* 0x040fe400078cc0ff */
[----:B------:R-:W-:Y:S01]  /*26a70*/  LOP3.LUT P0, RZ, R2, 0x200, RZ, 0xc0, !PT ;  /* 0x0000020002ff7812 */ /* 0x000fe2000780c0ff */
[----:B------:R-:W2:Y:S01]  /*26a80*/  LDL.LU R174, [R1+0x39c] ;  /* 0x00039c0001ae7983 */ /* 0x000ea20000300800 */
[----:B----4-:R-:W-:-:S03]  /*26a90*/  FMUL R52, R172, UR33 ;  /* 0x00000021ac347c20 */ /* 0x010fc60008400000 */
[----:B------:R-:W4:Y:S02]  /*26aa0*/  LDL.LU R172, [R1+0x3a0] ;  /* 0x0003a00001ac7983 */ /* 0x000f240000300800 */
[----:B0-----:R-:W-:Y:S02]  /*26ab0*/  F2FP.SATFINITE.E4M3.F32.PACK_AB_MERGE_C R51, RZ, R52, RZ ;  /* 0x00000034ff33723e */ /* 0x001fe400048070ff */
[----:B------:R-:W0:Y:S02]  /*26ac0*/  @!P3 LDC.64 R52, c[0x0][0x5c0] ;  /* 0x00017000ff34bb82 */ /* 0x000e240000000a00 */
[----:B------:R0:W-:Y:S01]  /*26ad0*/  @!P6 STG.E.U8 desc[UR38][R48.64+0x80], R63 ;  /* 0x0000803f3000e986 */ /* 0x0001e2000c101126 */
[----:B-1----:R-:W-:-:S03]  /*26ae0*/  @!P2 IADD3 R14, P4, R129, R14, RZ ;  /* 0x0000000e810ea210 */ /* 0x002fc60007f9e0ff */
[----:B------:R3:W-:Y:S02]  /*26af0*/  @!P0 STG.E.U8 desc[UR38][R46.64+0x81], R55 ;  /* 0x000081372e008986 */ /* 0x0007e4000c101126 */
[----:B------:R-:W-:Y:S01]  /*26b00*/  @!P2 IMAD.X R15, R128, 0x1, R15, P4 ;  /* 0x00000001800fa824 */ /* 0x000fe200020e060f */
[----:B0-----:R-:W-:-:S05]  /*26b10*/  @!P3 IADD3 R48, P4, R127, R52, RZ ;  /* 0x000000347f30b210 */ /* 0x001fca0007f9e0ff */
[----:B------:R-:W-:Y:S02]  /*26b20*/  @!P3 IMAD.X R49, R126, 0x1, R53, P4 ;  /* 0x000000017e31b824 */ /* 0x000fe400020e0635 */
[----:B---3--:R-:W-:Y:S02]  /*26b30*/  FMUL R46, R171, UR33 ;  /* 0x00000021ab2e7c20 */ /* 0x008fe40008400000 */
[----:B------:R-:W3:Y:S03]  /*26b40*/  LDL.LU R171, [R1+0x3a4] ;  /* 0x0003a40001ab7983 */ /* 0x000ee60000300800 */
[----:B------:R-:W-:Y:S01]  /*26b50*/  F2FP.SATFINITE.E4M3.F32.PACK_AB_MERGE_C R53, RZ, R46, RZ ;  /* 0x0000002eff35723e */ /* 0x000fe200048070ff */
[----:B--2---:R-:W-:Y:S02]  /*26b60*/  FMUL R46, R170, UR33 ;  /* 0x00000021aa2e7c20 */ /* 0x004fe40008400000 */
[----:B------:R-:W2:Y:S01]  /*26b70*/  LDL.LU R170, [R1+0x3a8] ;  /* 0x0003a80001aa7983 */ /* 0x000ea20000300800 */
[----:B------:R-:W-:-:S02]  /*26b80*/  LOP3.LUT P1, RZ, R0, 0x8000, RZ, 0xc0, !PT ;  /* 0x0000800000ff7812 */ /* 0x000fc4000782c0ff */
[----:B------:R-:W-:Y:S02]  /*26b90*/  LOP3.LUT P0, RZ, R2, 0x40, RZ, 0xc0, !PT ;  /* 0x0000004002ff7812 */ /* 0x000fe4000780c0ff */
[C---:B------:R-:W-:Y:S02]  /*26ba0*/  LOP3.LUT P4, RZ, R0.reuse, 0x40000, RZ, 0xc0, !PT ;  /* 0x0004000000ff7812 */ /* 0x040fe4000788c0ff */
[----:B------:R-:W-:Y:S02]  /*26bb0*/  P2R R55, PR, RZ, 0x1 ;  /* 0x00000001ff377803 */ /* 0x000fe40000000000 */
[----:B------:R-:W-:Y:S01]  /*26bc0*/  LOP3.LUT P0, RZ, R0, 0x2000, RZ, 0xc0, !PT ;  /* 0x0000200000ff7812 */ /* 0x000fe2000780c0ff */
[----:B------:R-:W-:Y:S01]  /*26bd0*/  FMUL R50, R175, UR33 ;  /* 0x00000021af327c20 */ /* 0x000fe20008400000 */
[----:B------:R0:W-:Y:S04]  /*26be0*/  @!P2 STG.E.U8 desc[UR38][R14.64+0x80], R51 ;  /* 0x000080330e00a986 */ /* 0x0001e8000c101126 */
[----:B------:R-:W-:Y:S01]  /*26bf0*/  F2FP.SATFINITE.E4M3.F32.PACK_AB_MERGE_C R47, RZ, R50, RZ ;  /* 0x00000032ff2f723e */ /* 0x000fe200048070ff */
[----:B0-----:R-:W0:Y:S04]  /*26c00*/  @!P1 LDC.64 R14, c[0x0][0x5c0] ;  /* 0x00017000ff0e9b82 */ /* 0x001e280000000a00 */
[----:B------:R1:W-:Y:S01]  /*26c10*/  @!P4 STG.E.U8 desc[UR38][R48.64+0x81], R47 ;  /* 0x0000812f3000c986 */ /* 0x0003e2000c101126 */
[----:B------:R-:W-:-:S03]  /*26c20*/  ISETP.NE.AND P3, PT, R54, RZ, PT ;  /* 0x000000ff3600720c */ /* 0x000fc60003f65270 */
[----:B-1----:R-:W1:Y:S01]  /*26c30*/  @!P0 LDC.64 R48, c[0x0][0x5c0] ;  /* 0x00017000ff308b82 */ /* 0x002e620000000a00 */
[----:B------:R-:W-:Y:S02]  /*26c40*/  LOP3.LUT P5, RZ, R2, 0x80, RZ, 0xc0, !PT ;  /* 0x0000008002ff7812 */ /* 0x000fe400078ac0ff */
[----:B------:R-:W-:-:S07]  /*26c50*/  F2FP.SATFINITE.E4M3.F32.PACK_AB_MERGE_C R51, RZ, R46, RZ ;  /* 0x0000002eff33723e */ /* 0x000fce00048070ff */
[----:B------:R1:W-:Y:S01]  /*26c60*/  @!P3 STG.E.U8 desc[UR38][R44.64+0x88], R53 ;  /* 0x000088352c00b986 */ /* 0x0003e2000c101126 */
[----:B0-----:R-:W-:-:S03]  /*26c70*/  @!P1 IADD3 R14, P4, R125, R14, RZ ;  /* 0x0000000e7d0e9210 */ /* 0x001fc60007f9e0ff */
[----:B------:R4:W-:Y:S02]  /*26c80*/  @!P5 STG.E.U8 desc[UR38][R42.64+0x89], R51 ;  /* 0x000089332a00d986 */ /* 0x0009e4000c101126 */
[----:B------:R-:W-:Y:S02]  /*26c90*/  @!P1 IMAD.X R15, R124, 0x1, R15, P4 ;  /* 0x000000017c0f9824 */ /* 0x000fe400020e060f */
[----:B------:R-:W-:Y:S02]  /*26ca0*/  FMUL R46, R173, UR33 ;  /* 0x00000021ad2e7c20 */ /* 0x000fe40008400000 */
[----:B------:R-:W2:Y:S04]  /*26cb0*/  LDL.LU R173, [R1+0x3ac] ;  /* 0x0003ac0001ad7983 */ /* 0x000ea80000300800 */
[----:B------:R-:W2:Y:S01]  /*26cc0*/  LDL.LU R175, [R1+0x3b0] ;  /* 0x0003b00001af7983 */ /* 0x000ea20000300800 */
[----:B-1----:R-:W-:-:S05]  /*26cd0*/  @!P0 IADD3 R44, P4, R123, R48, RZ ;  /* 0x000000307b2c8210 */ /* 0x002fca0007f9e0ff */
[----:B------:R-:W-:Y:S01]  /*26ce0*/  @!P0 IMAD.X R45, R121, 0x1, R49, P4 ;  /* 0x00000001792d8824 */ /* 0x000fe200020e0631 */
[----:B------:R-:W-:-:S05]  /*26cf0*/  F2FP.SATFINITE.E4M3.F32.PACK_AB_MERGE_C R47, RZ, R46, RZ ;  /* 0x0000002eff2f723e */ /* 0x000fca00048070ff */
[----:B------:R2:W-:Y:S01]  /*26d00*/  @!P1 STG.E.U8 desc[UR38][R14.64+0x88], R47 ;  /* 0x0000882f0e009986 */ /* 0x0005e2000c101126 */
[----:B----4-:R-:W-:-:S03]  /*26d10*/  FMUL R42, R172, UR33 ;  /* 0x00000021ac2a7c20 */ /* 0x010fc60008400000 */
[----:B------:R-:W4:Y:S02]  /*26d20*/  LDL.LU R172, [R1+0x3b4] ;  /* 0x0003b40001ac7983 */ /* 0x000f240000300800 */
[----:B------:R-:W-:Y:S01]  /*26d30*/  F2FP.SATFINITE.E4M3.F32.PACK_AB_MERGE_C R49, RZ, R42, RZ ;  /* 0x0000002aff31723e */ /* 0x000fe200048070ff */
[----:B---3--:R-:W-:Y:S02]  /*26d40*/  FMUL R42, R171, UR33 ;  /* 0x00000021ab2a7c20 */ /* 0x008fe40008400000 */
[----:B------:R-:W3:Y:S01]  /*26d50*/  LDL.LU R171, [R1+0x3b8] ;  /* 0x0003b80001ab7983 */ /* 0x000ee20000300800 */
[----:B--2---:R-:W-:-:S03]  /*26d60*/  FMUL R14, R170, UR33 ;  /* 0x00000021aa0e7c20 */ /* 0x004fc60008400000 */
[----:B------:R-:W2:Y:S01]  /*26d70*/  LDL.LU R170, [R1+0x3bc] ;  /* 0x0003bc0001aa7983 */ /* 0x000ea20000300800 */
[----:B------:R-:W-:Y:S01]  /*26d80*/  LOP3.LUT P2, RZ, R0, 0x1000, RZ, 0xc0, !PT ;  /* 0x0000100000ff7812 */ /* 0x000fe2000784c0ff */
[----:B------:R-:W-:Y:S01]  /*26d90*/  FMUL R46, R174, UR33 ;  /* 0x00000021ae2e7c20 */ /* 0x000fe20008400000 */
[C---:B------:R-:W-:Y:S01]  /*26da0*/  LOP3.LUT P4, RZ, R0.reuse, 0x2000, RZ, 0xc0, !PT ;  /* 0x0000200000ff7812 */ /* 0x040fe2000788c0ff */
[----:B------:R-:W2:Y:S01]  /*26db0*/  LDL.LU R174, [R1+0x3c0] ;  /* 0x0003c00001ae7983 */ /* 0x000ea20000300800 */
[----:B------:R-:W-:Y:S02]  /*26dc0*/  LOP3.LUT P3, RZ, R0, 0x400, RZ, 0xc0, !PT ;  /* 0x0000040000ff7812 */ /* 0x000fe4000786c0ff */
[----:B------:R-:W-:Y:S02]  /*26dd0*/  F2FP.SATFINITE.E4M3.F32.PACK_AB_MERGE_C R43, RZ, R46, RZ ;  /* 0x0000002eff2b723e */ /* 0x000fe400048070ff */
[----:B------:R-:W-:Y:S02]  /*26de0*/  ISETP.NE.AND P0, PT, R55, RZ, PT ;  /* 0x000000ff3700720c */ /* 0x000fe40003f05270 */
[----:B------:R-:W-:-:S03]  /*26df0*/  LOP3.LUT P6, RZ, R2, 0x20, RZ, 0xc0, !PT ;  /* 0x0000002002ff7812 */ /* 0x000fc600078cc0ff */
[----:B------:R-:W0:Y:S02]  /*26e00*/  @!P2 LDC.64 R46, c[0x0][0x5c0] ;  /* 0x00017000ff2eab82 */ /* 0x000e240000000a00 */
[----:B------:R1:W-:Y:S01]  /*26e10*/  @!P4 STG.E.U8 desc[UR38][R44.64+0x89], R43 ;  /* 0x0000892b2c00c986 */ /* 0x0003e2000c101126 */
[----:B------:R-:W-:-:S05]  /*26e20*/  F2FP.SATFINITE.E4M3.F32.PACK_AB_MERGE_C R15, RZ, R42, RZ ;  /* 0x0000002aff0f723e */ /* 0x000fca00048070ff */
[----:B-1----:R-:W1:Y:S01]  /*26e30*/  @!P3 LDC.64 R44, c[0x0][0x5c0] ;  /* 0x00017000ff2cbb82 */ /* 0x002e620000000a00 */
[----:B------:R-:W-:Y:S01]  /*26e40*/  F2FP.SATFINITE.E4M3.F32.PACK_AB_MERGE_C R43, RZ, R14, RZ ;  /* 0x0000000eff2b723e */ /* 0x000fe200048070ff */
[----:B------:R-:W-:Y:S04]  /*26e50*/  @!P0 STG.E.U8 desc[UR38][R40.64+0x90], R49 ;  /* 0x0000903128008986 */ /* 0x000fe8000c101126 */
[----:B------:R1:W-:Y:S01]  /*26e60*/  @!P6 STG.E.U8 desc[UR38][R38.64+0x91], R15 ;  /* 0x0000910f2600e986 */ /* 0x0003e2000c101126 */
[----:B0-----:R-:W-:-:S05]  /*26e70*/  @!P2 IADD3 R120, P4, R120, R46, RZ ;  /* 0x0000002e7878a210 */ /* 0x001fca0007f9e0ff */
[----:B------:R-:W-:Y:S02]  /*26e80*/  @!P2 IMAD.X R121, R119, 0x1, R47, P4 ;  /* 0x000000017779a824 */ /* 0x000fe400020e062f */
[----:B------:R-:W-:Y:S02]  /*26e90*/  FMUL R14, R173, UR33 ;  /* 0x00000021ad0e7c20 */ /* 0x000fe40008400000 */
[----:B------:R-:W2:Y:S03]  /*26ea0*/  LDL.LU R173, [R1+0x3c4] ;  /* 0x0003c40001ad7983 */ /* 0x000ea60000300800 */
[----:B-1----:R-:W-:Y:S01]  /*26eb0*/  F2FP.SATFINITE.E4M3.F32.PACK_AB_MERGE_C R15, RZ, R14, RZ ;  /* 0x0000000eff0f723e */ /* 0x002fe200048070ff */
[----:B------:R-:W-:-:S05]  /*26ec0*/  FMUL R14, R175, UR33 ;  /* 0x00000021af0e7c20 */ /* 0x000fca0008400000 */
[----:B------:R-:W-:Y:S02]  /*26ed0*/  F2FP.SATFINITE.E4M3.F32.PACK_AB_MERGE_C R39, RZ, R14, RZ ;  /* 0x0000000eff27723e */ /* 0x000fe400048070ff */
[----:B------:R-:W-:Y:S01]  /*26ee0*/  @!P3 IADD3 R118, P4, R118, R44, RZ ;  /* 0x0000002c7676b210 */ /* 0x000fe20007f9e0ff */
[----:B------:R-:W-:Y:S04]  /*26ef0*/  @!P2 STG.E.U8 desc[UR38][R120.64+0x90], R43 ;  /* 0x0000902b7800a986 */ /* 0x000fe8000c101126 */
[----:B------:R-:W-:-:S05]  /*26f00*/  @!P3 IMAD.X R119, R117, 0x1, R45, P4 ;  /* 0x000000017577b824 */ /* 0x000fca00020e062d */
[----:B------:R0:W-:Y:S01]  /*26f10*/  @!P3 STG.E.U8 desc[UR38][R118.64+0x91], R15 ;  /* 0x0000910f7600b986 */ /* 0x0001e2000c101126 */
[----:B----4-:R-:W-:-:S03]  /*26f20*/  FMUL R14, R172, UR33 ;  /* 0x00000021ac0e7c20 */ /* 0x010fc60008400000 */
[----:B------:R-:W4:Y:S02]  /*26f30*/  LDL.LU R172, [R1+0x3c8] ;  /* 0x0003c80001ac7983 */ /* 0x000f240000300800 */
[----:B------:R-:W-:Y:S01]  /*26f40*/  F2FP.SATFINITE.E4M3.F32.PACK_AB_MERGE_C R41, RZ, R14, RZ ;  /* 0x0000000eff29723e */ /* 0x000fe200048070ff */
[----:B---3--:R-:W-:Y:S02]  /*26f50*/  FMUL R14, R171, UR33 ;  /* 0x00000021ab0e7c20 */ /* 0x008fe40008400000 */
[----:B------:R-:W3:Y:S04]  /*26f60*/  LDL.LU R171, [R1+0x3cc] ;  /* 0x0003cc0001ab7983 */ /* 0x000ee80000300800 */
[----:B------:R-:W3:Y:S01]  /*26f70*/  LDL.LU R175, [R1+0x3d0] ;  /* 0x0003d00001af7983 */ /* 0x000ee20000300800 */
[----:B0-----:R-:W-:Y:S01]  /*26f80*/  F2FP.SATFINITE.E4M3.F32.PACK_AB_MERGE_C R15, RZ, R14, RZ ;  /* 0x0000000eff0f723e */ /* 0x001fe200048070ff */
[----:B--2---:R-:W-:-:S02]  /*26f90*/  FMUL R14, R170, UR33 ;  /* 0x00000021aa0e7c20 */ /* 0x004fc40008400000 */
[----:B------:R-:W2:Y:S01]  /*26fa0*/  LDL.LU R170, [R1+0x3d4] ;  /* 0x0003d40001aa7983 */ /* 0x000ea20000300800 */
[----:B------:R-:W-:Y:S02]  /*26fb0*/  LOP3.LUT P5, RZ, R0, 0x20, RZ, 0xc0, !PT ;  /* 0x0000002000ff7812 */ /* 0x000fe400078ac0ff */
[----:B------:R-:W-:-:S11]  /*26fc0*/  LOP3.LUT P1, RZ, R2, 0x10, RZ, 0xc0, !PT ;  /* 0x0000001002ff7812 */ /* 0x000fd6000782c0ff */
[----:B------:R-:W0:Y:S01]  /*26fd0*/  @!P5 LDC.64 R42, c[0x0][0x5c0] ;  /* 0x00017000ff2adb82 */ /* 0x000e220000000a00 */
[----:B------:R-:W-:Y:S02]  /*26fe0*/  LOP3.LUT P4, RZ, R2, 0x8, RZ, 0xc0, !PT ;  /* 0x0000000802ff7812 */ /* 0x000fe4000788c0ff */
[----:B------:R-:W-:Y:S01]  /*26ff0*/  LOP3.LUT P0, RZ, R0, 0x10, RZ, 0xc0, !PT ;  /* 0x0000001000ff7812 */ /* 0x000fe2000780c0ff */
[----:B------:R-:W-:Y:S10]  /*27000*/  @!P1 STG.E.U8 desc[UR38][R36.64+0x98], R39 ;  /* 0x0000982724009986 */ /* 0x000ff4000c101126 */
[----:B------:R1:W-:Y:S01]  /*27010*/  @!P4 STG.E.U8 desc[UR38][R34.64+0x99], R41 ;  /* 0x000099292200c986 */ /* 0x0003e2000c101126 */
[----:B0-----:R-:W-:-:S02]  /*27020*/  @!P5 IADD3 R116, P4, R116, R42, RZ ;  /* 0x0000002a7474d210 */ /* 0x001fc40007f9e0ff */
[----:B-1----:R-:W-:-:S03]  /*27030*/  F2FP.SATFINITE.E4M3.F32.PACK_AB_MERGE_C R35, RZ, R14, RZ ;  /* 0x0000000eff23723e */ /* 0x002fc600048070ff */
[----:B------:R-:W-:Y:S02]  /*27040*/  @!P5 IMAD.X R117, R115, 0x1, R43, P4 ;  /* 0x000000017375d824 */ /* 0x000fe400020e062b */
[----:B------:R-:W0:Y:S01]  /*27050*/  @!P0 LDC.64 R42, c[0x0][0x5c0] ;  /* 0x00017000ff2a8b82 */ /* 0x000e220000000a00 */
[----:B------:R-:W-:Y:S02]  /*27060*/  FMUL R14, R174, UR33 ;  /* 0x00000021ae0e7c20 */ /* 0x000fe40008400000 */
[----:B------:R-:W2:Y:S03]  /*27070*/  LDL.LU R174, [R1+0x3d8] ;  /* 0x0003d80001ae7983 */ /* 0x000ea60000300800 */
[----:B------:R-:W-:Y:S02]  /*27080*/  F2FP.SATFINITE.E4M3.F32.PACK_AB_MERGE_C R37, RZ, R14, RZ ;  /* 0x0000000eff25723e */ /* 0x000fe400048070ff */
[----:B------:R-:W-:Y:S01]  /*27090*/  LOP3.LUT P2, RZ, R2, 0x4, RZ, 0xc0, !PT ;  /* 0x0000000402ff7812 */ /* 0x000fe2000784c0ff */
[----:B------:R1:W-:Y:S01]  /*270a0*/  @!P5 STG.E.U8 desc[UR38][R116.64+0x98], R15 ;  /* 0x0000980f7400d986 */ /* 0x0003e2000c101126 */
[----:B------:R-:W-:-:S03]  /*270b0*/  FMUL R14, R173, UR33 ;  /* 0x00000021ad0e7c20 */ /* 0x000fc60008400000 */
[----:B------:R-:W2:Y:S01]  /*270c0*/  LDL.LU R173, [R1+0x3dc] ;  /* 0x0003dc0001ad7983 */ /* 0x000ea20000300800 */
[----:B0-----:R-:W-:Y:S02]  /*270d0*/  @!P0 IADD3 R114, P4, R114, R42, RZ ;  /* 0x0000002a72728210 */ /* 0x001fe40007f9e0ff */
[----:B-1----:R-:W-:-:S03]  /*270e0*/  F2FP.SATFINITE.E4M3.F32.PACK_AB_MERGE_C R15, RZ, R14, RZ ;  /* 0x0000000eff0f723e */ /* 0x002fc600048070ff */
[----:B------:R-:W-:Y:S01]  /*270f0*/  @!P0 IMAD.X R115, R113, 0x1, R43, P4 ;  /* 0x0000000171738824 */ /* 0x000fe200020e062b */
[----:B------:R-:W-:-:S04]  /*27100*/  LOP3.LUT P4, RZ, R2, 0x2, RZ, 0xc0, !PT ;  /* 0x0000000202ff7812 */ /* 0x000fc8000788c0ff */
[----:B------:R0:W-:Y:S04]  /*27110*/  @!P0 STG.E.U8 desc[UR38][R114.64+0x99], R35 ;  /* 0x0000992372008986 */ /* 0x0001e8000c101126 */
[----:B------:R-:W-:Y:S05]  /*27120*/  @!P2 STG.E.U8 desc[UR38][R32.64+0x80], R37 ;  /* 0x000080252000a986 */ /* 0x000fea000c101126 */
[----:B------:R1:W-:Y:S01]  /*27130*/  @!P4 STG.E.U8 desc[UR38][R30.64+0x81], R15 ;  /* 0x0000810f1e00c986 */ /* 0x0003e2000c101126 */
[----:B----4-:R-:W-:-:S03]  /*27140*/  FMUL R14, R172, UR33 ;  /* 0x00000021ac0e7c20 */ /* 0x010fc60008400000 */
[----:B------:R-:W4:Y:S02]  /*27150*/  LDL.LU R172, [R1+0x3e0] ;  /* 0x0003e00001ac7983 */ /* 0x000f240000300800 */
[----:B0-----:R-:W-:Y:S01]  /*27160*/  F2FP.SATFINITE.E4M3.F32.PACK_AB_MERGE_C R35, RZ, R14, RZ ;  /* 0x0000000eff23723e */ /* 0x001fe200048070ff */
[----:B---3--:R-:W-:Y:S02]  /*27170*/  FMUL R14, R171, UR33 ;  /* 0x00000021ab0e7c20 */ /* 0x008fe40008400000 */
[----:B------:R-:W3:Y:S03]  /*27180*/  LDL.LU R171, [R1+0x3e4] ;  /* 0x0003e40001ab7983 */ /* 0x000ee60000300800 */
[----:B-1----:R-:W-:Y:S01]  /*27190*/  F2FP.SATFINITE.E4M3.F32.PACK_AB_MERGE_C R15, RZ, R14, RZ ;  /* 0x0000000eff0f723e */ /* 0x002fe200048070ff */
[----:B------:R-:W-:-:S05]  /*271a0*/  FMUL R14, R175, UR33 ;  /* 0x00000021af0e7c20 */ /* 0x000fca0008400000 */
[----:B------:R-:W-:Y:S01]  /*271b0*/  F2FP.SATFINITE.E4M3.F32.PACK_AB_MERGE_C R31, RZ, R14, RZ ;  /* 0x0000000eff1f723e */ /* 0x000fe200048070ff */
[----:B--2---:R-:W-:Y:S02]  /*271c0*/  FMUL R14, R170, UR33 ;  /* 0x00000021aa0e7c20 */ /* 0x004fe40008400000 */
[----:B------:R-:W2:Y:S01]  /*271d0*/  LDL.LU R170, [R1+0x3e8] ;  /* 0x0003e80001aa7983 */ /* 0x000ea20000300800 */
[----:B------:R-:W-:-:S13]  /*271e0*/  LOP3.LUT P6, RZ, R0, 0x4, RZ, 0xc0, !PT ;  /* 0x0000000400ff7812 */ /* 0x000fda00078cc0ff */
[----:B------:R-:W0:Y:S01]  /*271f0*/  @!P6 LDC.64 R38, c[0x0][0x5c0] ;  /* 0x00017000ff26eb82 */ /* 0x000e220000000a00 */
[----:B------:R-:W-:Y:S02]  /*27200*/  LOP3.LUT P3, RZ, R0, 0x2, RZ, 0xc0, !PT ;  /* 0x0000000200ff7812 */ /* 0x000fe4000786c0ff */
[----:B0-----:R-:W-:-:S05]  /*27210*/  @!P6 IADD3 R112, P4, R112, R38, RZ ;  /* 0x000000267070e210 */ /* 0x001fca0007f9e0ff */
[----:B------:R-:W-:-:S06]  /*27220*/  @!P6 IMAD.X R113, R111, 0x1, R39, P4 ;  /* 0x000000016f71e824 */ /* 0x000fcc00020e0627 */
[----:B------:R-:W0:Y:S01]  /*27230*/  @!P3 LDC.64 R38, c[0x0][0x5c0] ;  /* 0x00017000ff26bb82 */ /* 0x000e220000000a00 */
[----:B------:R1:W-:Y:S01]  /*27240*/  @!P6 STG.E.U8 desc[UR38][R112.64+0x80], R35 ;  /* 0x000080237000e986 */ /* 0x0003e2000c101126 */
[----:B0-----:R-:W-:-:S05]  /*27250*/  @!P3 IADD3 R110, P4, R110, R38, RZ ;  /* 0x000000266e6eb210 */ /* 0x001fca0007f9e0ff */
[----:B------:R-:W-:-:S05]  /*27260*/  @!P3 IMAD.X R111, R109, 0x1, R39, P4 ;  /* 0x000000016d6fb824 */ /* 0x000fca00020e0627 */
[----:B------:R0:W-:Y:S01]  /*27270*/  @!P3 STG.E.U8 desc[UR38][R110.64+0x81], R15 ;  /* 0x0000810f6e00b986 */ /* 0x0001e2000c101126 */
[----:B------:R-:W-:Y:S02]  /*27280*/  LOP3.LUT P3, RZ, R6, 0x100000, RZ, 0xc0, !PT ;  /* 0x0010000006ff7812 */ /* 0x000fe4000786c0ff */
[----:B------:R-:W-:-:S11]  /*27290*/  LOP3.LUT P4, RZ, R2, 0x1, RZ, 0xc0, !PT ;  /* 0x0000000102ff7812 */ /* 0x000fd6000788c0ff */
[----:B-1----:R-:W1:Y:S01]  /*272a0*/  @!P3 LDC.64 R34, c[0x0][0x5c0] ;  /* 0x00017000ff22bb82 */ /* 0x002e620000000a00 */
[----:B------:R-:W-:Y:S01]  /*272b0*/  LOP3.LUT P2, RZ, R6, 0x200000, RZ, 0xc0, !PT ;  /* 0x0020000006ff7812 */ /* 0x000fe2000784c0ff */
[----:B------:R-:W-:Y:S01]  /*272c0*/  @!P4 STG.E.U8 desc[UR38][R24.64+0x88], R31 ;  /* 0x0000881f1800c986 */ /* 0x000fe2000c101126 */
[----:B------:R-:W-:Y:S01]  /*272d0*/  F2FP.SATFINITE.E4M3.F32.PACK_AB_MERGE_C R33, RZ, R14, RZ ;  /* 0x0000000eff21723e */ /* 0x000fe200048070ff */
[----:B------:R-:W-:Y:S01]  /*272e0*/  FMUL R14, R174, UR33 ;  /* 0x00000021ae0e7c20 */ /* 0x000fe20008400000 */
[----:B------:R-:W-:Y:S01]  /*272f0*/  LOP3.LUT P5, RZ, R0, 0x40000000, RZ, 0xc0, !PT ;  /* 0x4000000000ff7812 */ /* 0x000fe200078ac0ff */
[----:B------:R-:W2:Y:S01]  /*27300*/  LDL.LU R174, [R1+0x3ec] ;  /* 0x0003ec0001ae7983 */ /* 0x000ea20000300800 */
[----:B-1----:R-:W-:-:S05]  /*27310*/  @!P3 IADD3 R108, P4, R108, R34, RZ ;  /* 0x000000226c6cb210 */ /* 0x002fca0007f9e0ff */
[----:B------:R-:W-:Y:S01]  /*27320*/  @!P3 IMAD.X R109, R105, 0x1, R35, P4 ;  /* 0x00000001696db824 */ /* 0x000fe200020e0623 */
[----:B------:R-:W-:Y:S02]  /*27330*/  F2FP.SATFINITE.E4M3.F32.PACK_AB_MERGE_C R35, RZ, R14, RZ ;  /* 0x0000000eff23723e */ /* 0x000fe400048070ff */
[----:B0-----:R-:W0:Y:S03]  /*27340*/  @!P2 LDC.64 R14, c[0x0][0x5c0] ;  /* 0x00017000ff0eab82 */ /* 0x001e260000000a00 */
[----:B------:R1:W-:Y:S04]  /*27350*/  @!P5 STG.E.U8 desc[UR38][R22.64+0x89], R33 ;  /* 0x000089211600d986 */ /* 0x0003e8000c101126 */
[----:B------:R-:W-:Y:S01]  /*27360*/  @!P3 STG.E.U8 desc[UR38][R108.64+0x88], R35 ;  /* 0x000088236c00b986 */ /* 0x000fe2000c101126 */
[----:B0-----:R-:W-:-:S05]  /*27370*/  @!P2 IADD3 R14, P3, R27, R14, RZ ;  /* 0x0000000e1b0ea210 */ /* 0x001fca0007f7e0ff */
[----:B------:R-:W-:Y:S02]  /*27380*/  @!P2 IMAD.X R15, R17, 0x1, R15, P3 ;  /* 0x00000001110fa824 */ /* 0x000fe400018e060f */
[----:B------:R-:W-:Y:S02]  /*27390*/  FMUL R17, R173, UR33 ;  /* 0x00000021ad117c20 */ /* 0x000fe40008400000 */
[----:B------:R-:W2:Y:S03]  /*273a0*/  LDL.LU R173, [R1+0x3f0] ;  /* 0x0003f00001ad7983 */ /* 0x000ea60000300800 */
[----:B-1----:R-:W-:Y:S01]  /*273b0*/  F2FP.SATFINITE.E4M3.F32.PACK_AB_MERGE_C R23, RZ, R17, RZ ;  /* 0x00000011ff17723e */ /* 0x002fe200048070ff */
[----:B----4-:R-:W-:Y:S02]  /*273c0*/  FMUL R17, R172, UR33 ;  /* 0x00000021ac117c20 */ /* 0x010fe40008400000 */
[----:B------:R-:W4:Y:S03]  /*273d0*/  LDL.LU R172, [R1+0x3f4] ;  /* 0x0003f40001ac7983 */ /* 0x000f260000300800 */
[----:B------:R-:W-:Y:S01]  /*273e0*/  F2FP.SATFINITE.E4M3.F32.PACK_AB_MERGE_C R25, RZ, R17, RZ ;  /* 0x00000011ff19723e */ /* 0x000fe200048070ff */
[----:B------:R2:W-:Y:S01]  /*273f0*/  @!P2 STG.E.U8 desc[UR38][R14.64+0x89], R23 ;  /* 0x000089170e00a986 */ /* 0x0005e2000c101126 */
[----:B---3--:R-:W-:-:S03]  /*27400*/  FMUL R17, R171, UR33 ;  /* 0x00000021ab117c20 */ /* 0x008fc60008400000 */
[----:B------:R-:W3:Y:S01]  /*27410*/  LDL.LU R171, [R1+0x3f8] ;  /* 0x0003f80001ab7983 */ /* 0x000ee20000300800 */
[----:B--2---:R-:W-:-:S03]  /*27420*/  FMUL R14, R170, UR33 ;  /* 0x00000021aa0e7c20 */ /* 0x004fc60008400000 */
[----:B------:R-:W2:Y:S01]  /*27430*/  LDL.LU R170, [R1+0x3fc] ;  /* 0x0003fc0001aa7983 */ /* 0x000ea20000300800 */
[C---:B------:R-:W-:Y:S02]  /*27440*/  LOP3.LUT P0, RZ, R6.reuse, 0x400000, RZ, 0xc0, !PT ;  /* 0x0040000006ff7812 */ /* 0x040fe4000780c0ff */
[----:B------:R-:W-:Y:S02]  /*27450*/  LOP3.LUT P1, RZ, R6, 0x800000, RZ, 0xc0, !PT ;  /* 0x0080000006ff7812 */ /* 0x000fe4000782c0ff */
[----:B------:R-:W-:-:S09]  /*27460*/  ISETP.GE.AND P5, PT, R11, 0x101, PT ;  /* 0x000001010b00780c */ /* 0x000fd20003fa6270 */
[----:B------:R-:W0:Y:S01]  /*27470*/  @!P0 LDC.64 R30, c[0x0][0x5c0] ;  /* 0x00017000ff1e8b82 */ /* 0x000e220000000a00 */
[----:B------:R-:W-:Y:S02]  /*27480*/  LOP3.LUT P4, RZ, R0, 0x80000000, RZ, 0xc0, !PT ;  /* 0x8000000000ff7812 */ /* 0x000fe4000788c0ff */
[----:B------:R-:W-:Y:S02]  /*27490*/  ISETP.LT.OR P2, PT, R26, 0x99, !P5 ;  /* 0x000000991a00780c */ /* 0x000fe40006f41670 */
[----:B------:R-:W-:-:S03]  /*274a0*/  LOP3.LUT P6, RZ, R0, 0x20000000, RZ, 0xc0, !PT ;  /* 0x2000000000ff7812 */ /* 0x000fc600078cc0ff */
[----:B------:R-:W1:Y:S01]  /*274b0*/  @!P1 LDC.64 R32, c[0x0][0x5c0] ;  /* 0x00017000ff209b82 */ /* 0x000e620000000a00 */
[----:B------:R-:W-:Y:S02]  /*274c0*/  ISETP.LT.OR P3, PT, R26, 0x9a, !P5 ;  /* 0x0000009a1a00780c */ /* 0x000fe40006f61670 */
[----:B------:R-:W-:-:S03]  /*274d0*/  F2FP.SATFINITE.E4M3.F32.PACK_AB_MERGE_C R27, RZ, R17, RZ ;  /* 0x00000011ff1b723e */ /* 0x000fc600048070ff */
[----:B------:R0:W-:Y:S02]  /*274e0*/  @!P4 STG.E.U8 desc[UR38][R20.64+0x90], R25 ;  /* 0x000090191400c986 */ /* 0x0001e4000c101126 */
[----:B------:R-:W1:Y:S02]  /*274f0*/  @!P2 LDC.64 R34, c[0x0][0x5c0] ;  /* 0x00017000ff22ab82 */ /* 0x000e640000000a00 */
[----:B------:R1:W-:Y:S01]  /*27500*/  @!P6 STG.E.U8 desc[UR38][R18.64+0x91], R27 ;  /* 0x0000911b1200e986 */ /* 0x0003e2000c101126 */
[----:B------:R-:W-:Y:S02]  /*27510*/  ISETP.GE.AND P6, PT, R11, 0x109, PT ;  /* 0x000001090b00780c */ /* 0x000fe40003fc6270 */
[----:B0-----:R-:W-:-:S03]  /*27520*/  @!P0 IADD3 R16, P4, R16, R30, RZ ;  /* 0x0000001e10108210 */ /* 0x001fc60007f9e0ff */
[----:B------:R-:W0:Y:S01]  /*27530*/  @!P3 LDC.64 R20, c[0x0][0x5c0] ;  /* 0x00017000ff14bb82 */ /* 0x000e220000000a00 */
[C---:B------:R-:W-:Y:S01]  /*27540*/  ISETP.LT.OR P5, PT, R26.reuse, 0x9a, !P6 ;  /* 0x0000009a1a00780c */ /* 0x040fe200077a1670 */
[----:B------:R-:W-:Y:S01]  /*27550*/  @!P0 IMAD.X R17, R13, 0x1, R31, P4 ;  /* 0x000000010d118824 */ /* 0x000fe200020e061f */
[----:B------:R-:W-:Y:S02]  /*27560*/  F2FP.SATFINITE.E4M3.F32.PACK_AB_MERGE_C R13, RZ, R14, RZ ;  /* 0x0000000eff0d723e */ /* 0x000fe400048070ff */
[----:B------:R-:W-:-:S03]  /*27570*/  ISETP.LT.OR P4, PT, R26, 0x99, !P6 ;  /* 0x000000991a00780c */ /* 0x000fc60007781670 */
[----:B------:R0:W-:Y:S01]  /*27580*/  @!P0 STG.E.U8 desc[UR38][R16.64+0x90], R13 ;  /* 0x0000900d10008986 */ /* 0x0001e2000c101126 */
[----:B-1----:R-:W-:-:S05]  /*27590*/  @!P1 IADD3 R14, P0, R29, R32, RZ ;  /* 0x000000201d0e9210 */ /* 0x002fca0007f1e0ff */
[----:B------:R-:W1:Y:S01]  /*275a0*/  @!P5 LDC.64 R30, c[0x0][0x5c0] ;  /* 0x00017000ff1edb82 */ /* 0x000e620000000a00 */
[----:B------:R-:W-:-:S07]  /*275b0*/  @!P1 IMAD.X R15, R104, 0x1, R33, P0 ;  /* 0x00000001680f9824 */ /* 0x000fce00000e0621 */
[----:B------:R-:W4:Y:S01]  /*275c0*/  @!P4 LDC.64 R26, c[0x0][0x5c0] ;  /* 0x00017000ff1acb82 */ /* 0x000f220000000a00 */
[----:B------:R-:W-:-:S05]  /*275d0*/  FMUL R11, R174, UR33 ;  /* 0x00000021ae0b7c20 */ /* 0x000fca0008400000 */
[----:B------:R-:W-:-:S05]  /*275e0*/  F2FP.SATFINITE.E4M3.F32.PACK_AB_MERGE_C R23, RZ, R11, RZ ;  /* 0x0000000bff17723e */ /* 0x000fca00048070ff */
[----:B------:R1:W-:Y:S01]  /*275f0*/  @!P1 STG.E.U8 desc[UR38][R14.64+0x91], R23 ;  /* 0x000091170e009986 */ /* 0x0003e2000c101126 */
[----:B------:R-:W-:-:S04]  /*27600*/  @!P2 IADD3 R18, P0, P1, R12, R34, R10 ;  /* 0x000000220c12a210 */ /* 0x000fc8000791e00a */
[----:B------:R-:W-:Y:S02]  /*27610*/  @!P2 IADD3.X R19, R28, R35, R9, P0, P1 ;  /* 0x000000231c13a210 */ /* 0x000fe400007e2409 */
[----:B0-----:R-:W-:-:S04]  /*27620*/  @!P3 IADD3 R20, P0, P1, R12, R20, R10 ;  /* 0x000000140c14b210 */ /* 0x001fc8000791e00a */
[----:B------:R-:W-:Y:S02]  /*27630*/  @!P3 IADD3.X R21, R28, R21, R9, P0, P1 ;  /* 0x000000151c15b210 */ /* 0x000fe400007e2409 */
[----:B------:R-:W-:-:S04]  /*27640*/  @!P4 IADD3 R13, P0, P1, R3, R12, R10 ;  /* 0x0000000c030dc210 */ /* 0x000fc8000791e00a */
[----:B------:R-:W-:Y:S02]  /*27650*/  @!P4 IADD3.X R22, R4, R28, R9, P0, P1 ;  /* 0x0000001c0416c210 */ /* 0x000fe400007e2409 */
[----:B------:R-:W-:-:S04]  /*27660*/  @!P5 IADD3 R17, P0, P1, R3, R12, R10 ;  /* 0x0000000c0311d210 */ /* 0x000fc8000791e00a */
[----:B------:R-:W-:Y:S02]  /*27670*/  @!P5 IADD3.X R28, R4, R28, R9, P0, P1 ;  /* 0x0000001c041cd210 */ /* 0x000fe400007e2409 */
[----:B-1----:R-:W-:-:S05]  /*27680*/  @!P5 IADD3 R14, P0, R17, R30, RZ ;  /* 0x0000001e110ed210 */ /* 0x002fca0007f1e0ff */
[----:B------:R-:W-:Y:S02]  /*27690*/  @!P5 IMAD.X R15, R28, 0x1, R31, P0 ;  /* 0x000000011c0fd824 */ /* 0x000fe400000e061f */
[----:B------:R-:W-:-:S05]  /*276a0*/  FMUL R11, R173, UR33 ;  /* 0x00000021ad0b7c20 */ /* 0x000fca0008400000 */
[----:B------:R-:W-:Y:S01]  /*276b0*/  F2FP.SATFINITE.E4M3.F32.PACK_AB_MERGE_C R25, RZ, R11, RZ ;  /* 0x0000000bff19723e */ /* 0x000fe200048070ff */
[----:B----4-:R-:W-:-:S04]  /*276c0*/  FMUL R11, R172, UR33 ;  /* 0x00000021ac0b7c20 */ /* 0x010fc80008400000 */
[----:B------:R4:W-:Y:S01]  /*276d0*/  @!P2 STG.E.U8 desc[UR38][R18.64+0x98], R25 ;  /* 0x000098191200a986 */ /* 0x0009e2000c101126 */
[----:B------:R-:W-:Y:S01]  /*276e0*/  @!P4 IADD3 R12, P2, R13, R26, RZ ;  /* 0x0000001a0d0cc210 */ /* 0x000fe20007f5e0ff */
[----:B---3--:R-:W-:Y:S01]  /*276f0*/  FMUL R16, R171, UR33 ;  /* 0x00000021ab107c20 */ /* 0x008fe20008400000 */
[----:B------:R-:W-:-:S03]  /*27700*/  F2FP.SATFINITE.E4M3.F32.PACK_AB_MERGE_C R11, RZ, R11, RZ ;  /* 0x0000000bff0b723e */ /* 0x000fc600048070ff */
[----:B------:R-:W-:Y:S01]  /*27710*/  @!P4 IMAD.X R13, R22, 0x1, R27, P2 ;  /* 0x00000001160dc824 */ /* 0x000fe200010e061b */
[----:B------:R-:W-:Y:S01]  /*27720*/  F2FP.SATFINITE.E4M3.F32.PACK_AB_MERGE_C R23, RZ, R16, RZ ;  /* 0x00000010ff17723e */ /* 0x000fe200048070ff */
[----:B------:R4:W-:Y:S04]  /*27730*/  @!P3 STG.E.U8 desc[UR38][R20.64+0x99], R11 ;  /* 0x0000990b1400b986 */ /* 0x0009e8000c101126 */
[----:B------:R4:W-:Y:S01]  /*27740*/  @!P4 STG.E.U8 desc[UR38][R12.64+0x98], R23 ;  /* 0x000098170c00c986 */ /* 0x0009e2000c101126 */
[----:B--2---:R-:W-:-:S05]  /*27750*/  FMUL R17, R170, UR33 ;  /* 0x00000021aa117c20 */ /* 0x004fca0008400000 */
[----:B------:R-:W-:-:S05]  /*27760*/  F2FP.SATFINITE.E4M3.F32.PACK_AB_MERGE_C R17, RZ, R17, RZ ;  /* 0x00000011ff11723e */ /* 0x000fca00048070ff */
[----:B------:R4:W-:Y:S02]  /*27770*/  @!P5 STG.E.U8 desc[UR38][R14.64+0x99], R17 ;  /* 0x000099110e00d986 */ /* 0x0009e4000c101126 */
.L_x_36:
[----:B------:R-:W-:Y:S05]  /*27780*/  BSYNC B0 ;  /* 0x0000000000007941 */ /* 0x000fea0003800000 */
.L_x_32:
[----:B--2-4-:R-:W2:Y:S04]  /*27790*/  LDL.LU R13, [R1+0x408] ;  /* 0x00040800010d7983 */ /* 0x014ea80000300800 */
[----:B------:R-:W2:Y:S01]  /*277a0*/  LDL.LU R12, [R1+0x40c] ;  /* 0x00040c00010c7983 */ /* 0x000ea20000300800 */
[----:B------:R-:W-:Y:S01]  /*277b0*/  ULDC UR12, c[0x0][0xc] ;  /* 0x00000300000c7ab9 */ /* 0x000fe20000000800 */
[----:B------:R-:W-:Y:S01]  /*277c0*/  ULDC UR13, c[0x0][0x10] ;  /* 0x00000400000d7ab9 */ /* 0x000fe20000000800 */
[----:B-----5:R-:W2:Y:S01]  /*277d0*/  LDC R11, c[0x0][0x14] ;  /* 0x00000500ff0b7b82 */ /* 0x020ea20000000800 */
[----:B------:R-:W-:Y:S01]  /*277e0*/  UIMAD.WIDE.U32 UR12, UR12, UR13, URZ ;  /* 0x0000000d0c0c72a5 */ /* 0x000fe2000f8e003f */
[----:B------:R-:W-:-:S05]  /*277f0*/  UMOV UR34, 0xffffffff ;  /* 0xffffffff00227882 */ /* 0x000fca0000000000 */
[----:B--2---:R-:W-:-:S04]  /*27800*/  IMAD.WIDE.U32 R12, R11, UR12, R12 ;  /* 0x0000000c0b0c7c25 */ /* 0x004fc8000f8e000c */
[----:B------:R-:W-:Y:S01]  /*27810*/  IMAD R11, R11, UR13, RZ ;  /* 0x0000000d0b0b7c24 */ /* 0x000fe2000f8e02ff */
[----:B------:R-:W-:Y:S01]  /*27820*/  ULDC.64 UR12, c[0x0][0x650] ;  /* 0x00019400000c7ab9 */ /* 0x000fe20000000a00 */
[----:B------:R-:W-:Y:S01]  /*27830*/  IMAD.MOV.U32 R29, RZ, RZ, R12 ;  /* 0x000000ffff1d7224 */ /* 0x000fe200078e000c */
[----:B------:R-:W-:Y:S01]  /*27840*/  ISETP.GE.U32.AND P0, PT, R12, UR12, PT ;  /* 0x0000000c0c007c0c */ /* 0x000fe2000bf06070 */
[--C-:B------:R-:W-:Y:S01]  /*27850*/  IMAD.IADD R31, R13, 0x1, R11.reuse ;  /* 0x000000010d1f7824 */ /* 0x100fe200078e020b */
[----:B------:R-:W-:Y:S01]  /*27860*/  PRMT R11, RZ, 0x7610, R11 ;  /* 0x00007610ff0b7816 */ /* 0x000fe2000000000b */
[----:B------:R-:W-:-:S03]  /*27870*/  IMAD.MOV.U32 R12, RZ, RZ, -0x1 ;  /* 0xffffffffff0c7424 */ /* 0x000fc600078e00ff */
[----:B------:R2:W-:Y:S01]  /*27880*/  STL [R1+0x408], R31 ;  /* 0x0004081f01007387 */ /* 0x0005e20000100800 */
[----:B------:R-:W-:-:S03]  /*27890*/  ISETP.GE.U32.AND.EX P0, PT, R31, UR13, PT, P0 ;  /* 0x0000000d1f007c0c */ /* 0x000fc6000bf06100 */
[----:B------:R2:W-:Y:S04]  /*278a0*/  STL [R1+0x40c], R29 ;  /* 0x00040c1d01007387 */ /* 0x0005e80000100800 */
[----:B------:R2:W-:Y:S06]  /*278b0*/  STL [R1+0x404], R12 ;  /* 0x0004040c01007387 */ /* 0x0005ec0000100800 */
[----:B------:R-:W-:Y:S05]  /*278c0*/  @P0 BRA `(.L_x_37) ;  /* 0x0000000400780947 */ /* 0x000fea0003800000 */
[----:B------:R-:W3:Y:S01]  /*278d0*/  S2R R24, SR_CTAID.X ;  /* 0x0000000000187919 */ /* 0x000ee20000002500 */
[----:B------:R-:W4:Y:S01]  /*278e0*/  LDC.64 R18, c[0x0][0x628] ;  /* 0x00018a00ff127b82 */ /* 0x000f220000000a00 */
[----:B------:R-:W-:Y:S01]  /*278f0*/  ULDC UR5, c[0x0][0x150] ;  /* 0x0000540000057ab9 */ /* 0x000fe20000000800 */
[----:B0-----:R-:W-:Y:S01]  /*27900*/  IMAD.MOV.U32 R16, RZ, RZ, R29 ;  /* 0x000000ffff107224 */ /* 0x001fe200078e001d */
[----:B------:R-:W0:Y:S01]  /*27910*/  S2R R26, SR_CTAID.Y ;  /* 0x00000000001a7919 */ /* 0x000e220000002600 */
[----:B------:R-:W-:-:S04]  /*27920*/  IMAD.MOV.U32 R17, RZ, RZ, R31 ;  /* 0x000000ffff117224 */ /* 0x000fc800078e001f */
[----:B------:R-:W0:Y:S08]  /*27930*/  LDC R27, c[0x0][0x144] ;  /* 0x00005100ff1b7b82 */ /* 0x000e300000000800 */
[----:B------:R-:W0:Y:S08]  /*27940*/  LDC R20, c[0x0][0x630] ;  /* 0x00018c00ff147b82 */ /* 0x000e300000000800 */
[----:B-1----:R-:W1:Y:S01]  /*27950*/  LDC.64 R22, c[0x0][0x620] ;  /* 0x00018800ff167b82 */ /* 0x002e620000000a00 */
[----:B----4-:R-:W-:-:S04]  /*27960*/  ISETP.NE.U32.AND P0, PT, R18, RZ, PT ;  /* 0x000000ff1200720c */ /* 0x010fc80003f05070 */
[----:B------:R-:W-:Y:S02]  /*27970*/  ISETP.NE.AND.EX P0, PT, R19, RZ, PT, P0 ;  /* 0x000000ff1300720c */ /* 0x000fe40003f05300 */
[----:B---3--:R-:W-:-:S05]  /*27980*/  I2FP.F32.U32 R11, R24 ;  /* 0x00000018000b7245 */ /* 0x008fca0000201000 */
[----:B------:R-:W-:-:S04]  /*27990*/  FMUL R11, R11, UR5 ;  /* 0x000000050b0b7c20 */ /* 0x000fc80008400000 */
[----:B------:R3:W4:Y:S02]  /*279a0*/  F2I.U32.TRUNC.NTZ R25, R11 ;  /* 0x0000000b00197305 */ /* 0x000724000020f000 */
[----:B0-----:R-:W-:Y:S05]  /*279b0*/  @!P0 BRA `(.L_x_38) ;  /* 0x0000000000288947 */ /* 0x001fea0003800000 */
[----:B---3--:R-:W0:Y:S02]  /*279c0*/  LDC R11, c[0x0][0x634] ;  /* 0x00018d00ff0b7b82 */ /* 0x008e240000000800 */
[----:B0-----:R-:W-:-:S05]  /*279d0*/  IADD3 R11, P0, R29, R11, RZ ;  /* 0x0000000b1d0b7210 */ /* 0x001fca0007f1e0ff */
[----:B------:R-:W-:-:S04]  /*279e0*/  IMAD.X R21, RZ, RZ, R31, P0 ;  /* 0x000000ffff157224 */ /* 0x000fc800000e061f */
[----:B--2---:R-:W-:-:S04]  /*279f0*/  IMAD.WIDE.U32 R12, R21, R18, RZ ;  /* 0x00000012150c7225 */ /* 0x004fc800078e00ff */
[----:B------:R-:W-:-:S04]  /*27a00*/  IMAD.WIDE.U32 R14, P0, R11, R19, R12 ;  /* 0x000000130b0e7225 */ /* 0x000fc8000780000c */
[----:B------:R-:W-:-:S04]  /*27a10*/  IMAD.WIDE.U32 R12, R11, R18, RZ ;  /* 0x000000120b0c7225 */ /* 0x000fc800078e00ff */
[----:B------:R-:W-:Y:S01]  /*27a20*/  IMAD.X R17, RZ, RZ, RZ, P0 ;  /* 0x000000ffff117224 */ /* 0x000fe200000e06ff */
[----:B------:R-:W-:Y:S01]  /*27a30*/  IADD3 RZ, P0, R13, R14, RZ ;  /* 0x0000000e0dff7210 */ /* 0x000fe20007f1e0ff */
[----:B------:R-:W-:-:S04]  /*27a40*/  IMAD.MOV.U32 R16, RZ, RZ, R15 ;  /* 0x000000ffff107224 */ /* 0x000fc800078e000f */
[----:B------:R-:W-:-:S08]  /*27a50*/  IMAD.WIDE.U32.X R16, R21, R19, R16, P0 ;  /* 0x0000001315107225 */ /* 0x000fd000000e0410 */
.L_x_38:
[-CC-:B------:R-:W-:Y:S01]  /*27a60*/  SHF.R.U64 R35, R16, R20.reuse, R17.reuse ;  /* 0x0000001410237219 */ /* 0x180fe20000001211 */
[----:B------:R-:W0:Y:S01]  /*27a70*/  LDC.64 R32, c[0x0][0x640] ;  /* 0x00019000ff207b82 */ /* 0x000e220000000a00 */
[----:B---3--:R-:W-:Y:S01]  /*27a80*/  SHF.R.U32.HI R11, RZ, R20, R17 ;  /* 0x00000014ff0b7219 */ /* 0x008fe20000011611 */
[----:B--2---:R-:W-:Y:S01]  /*27a90*/  IMAD.MOV.U32 R12, RZ, RZ, R29 ;  /* 0x000000ffff0c7224 */ /* 0x004fe200078e001d */
[----:B------:R-:W-:Y:S01]  /*27aa0*/  IADD3 R15, P0, RZ, -R35, RZ ;  /* 0x80000023ff0f7210 */ /* 0x000fe20007f1e0ff */
[----:B------:R-:W-:Y:S01]  /*27ab0*/  IMAD.MOV.U32 R13, RZ, RZ, R31 ;  /* 0x000000ffff0d7224 */ /* 0x000fe200078e001f */
[----:B------:R-:W-:Y:S01]  /*27ac0*/  ULDC UR5, c[0x0][0x154] ;  /* 0x0000550000057ab9 */ /* 0x000fe20000000800 */
[----:B----4-:R-:W-:Y:S02]  /*27ad0*/  IMAD.MOV R25, RZ, RZ, -R25 ;  /* 0x000000ffff197224 */ /* 0x010fe400078e0a19 */
[----:B------:R-:W2:Y:S01]  /*27ae0*/  LDC R16, c[0x0][0x618] ;  /* 0x00018600ff107b82 */ /* 0x000ea20000000800 */
[----:B------:R-:W-:-:S02]  /*27af0*/  IMAD.X R11, RZ, RZ, ~R11, P0 ;  /* 0x000000ffff0b7224 */ /* 0x000fc400000e0e0b */
[----:B-1----:R-:W-:-:S04]  /*27b00*/  IMAD.WIDE.U32 R12, R15, R22, R12 ;  /* 0x000000160f0c7225 */ /* 0x002fc800078e000c */
[----:B------:R-:W-:Y:S01]  /*27b10*/  IMAD R14, R11, R22, RZ ;  /* 0x000000160b0e7224 */ /* 0x000fe200078e02ff */
[----:B------:R-:W1:Y:S01]  /*27b20*/  LDC R28, c[0x0][0x608] ;  /* 0x00018200ff1c7b82 */ /* 0x000e620000000800 */
[----:B------:R-:W-:Y:S02]  /*27b30*/  IMAD R25, R27, R25, R24 ;  /* 0x000000191b197224 */ /* 0x000fe400078e0218 */
[----:B------:R-:W-:Y:S02]  /*27b40*/  IMAD R11, R15, R23, R14 ;  /* 0x000000170f0b7224 */ /* 0x000fe400078e020e */
[----:B------:R-:W-:Y:S02]  /*27b50*/  IMAD.MOV.U32 R15, RZ, RZ, 0x1 ;  /* 0x00000001ff0f7424 */ /* 0x000fe400078e00ff */
[----:B------:R-:W-:Y:S01]  /*27b60*/  IMAD.IADD R11, R13, 0x1, R11 ;  /* 0x000000010d0b7824 */ /* 0x000fe200078e020b */
[----:B------:R-:W3:Y:S01]  /*27b70*/  LDC R30, c[0x0][0x658] ;  /* 0x00019600ff1e7b82 */ /* 0x000ee20000000800 */
[----:B------:R-:W-:-:S02]  /*27b80*/  I2FP.F32.U32 R13, R26 ;  /* 0x0000001a000d7245 */ /* 0x000fc40000201000 */
[----:B0-----:R-:W-:-:S03]  /*27b90*/  ISETP.NE.U32.AND P0, PT, R32, RZ, PT ;  /* 0x000000ff2000720c */ /* 0x001fc60003f05070 */
[----:B------:R-:W-:Y:S01]  /*27ba0*/  FMUL R14, R13, UR5 ;  /* 0x000000050d0e7c20 */ /* 0x000fe20008400000 */
[----:B------:R-:W-:Y:S01]  /*27bb0*/  ISETP.NE.AND.EX P0, PT, R33, RZ, PT, P0 ;  /* 0x000000ff2100720c */ /* 0x000fe20003f05300 */
[----:B------:R-:W0:Y:S01]  /*27bc0*/  LDC R23, c[0x0][0x148] ;  /* 0x00005200ff177b82 */ /* 0x000e220000000800 */
[-CC-:B--2---:R-:W-:Y:S01]  /*27bd0*/  SHF.R.U64 R20, R12, R16.reuse, R11.reuse ;  /* 0x000000100c147219 */ /* 0x184fe2000000120b */
[----:B------:R2:W4:Y:S01]  /*27be0*/  F2I.U32.TRUNC.NTZ R22, R14 ;  /* 0x0000000e00167305 */ /* 0x000522000020f000 */
[----:B------:R-:W-:Y:S01]  /*27bf0*/  SHF.R.U32.HI R11, RZ, R16, R11 ;  /* 0x00000010ff0b7219 */ /* 0x000fe2000001160b */
[----:B------:R-:W-:-:S04]  /*27c00*/  IMAD.MOV.U32 R13, RZ, RZ, -0x1 ;  /* 0xffffffffff0d7424 */ /* 0x000fc800078e00ff */
[----:B------:R-:W0:Y:S01]  /*27c10*/  LDC R24, c[0x0][0x600] ;  /* 0x00018000ff187b82 */ /* 0x000e220000000800 */
[-CC-:B-1----:R-:W-:Y:S02]  /*27c20*/  SHF.R.U64 R18, R20, R28.reuse, R11.reuse ;  /* 0x0000001c14127219 */ /* 0x182fe4000000120b */
[----:B------:R-:W-:-:S05]  /*27c30*/  SHF.R.U32.HI R11, RZ, R28, R11 ;  /* 0x0000001cff0b7219 */ /* 0x000fca000001160b */
[----:B------:R-:W1:Y:S01]  /*27c40*/  LDC R29, c[0x0][0x648] ;  /* 0x00019200ff1d7b82 */ /* 0x000e620000000800 */
[-C--:B---3--:R-:W-:Y:S02]  /*27c50*/  SHF.L.U32 R12, R13, R30.reuse, RZ ;  /* 0x0000001e0d0c7219 */ /* 0x088fe400000006ff */
[-CC-:B------:R-:W-:Y:S02]  /*27c60*/  SHF.R.U64 R21, R18, R30.reuse, R11.reuse ;  /* 0x0000001e12157219 */ /* 0x180fe4000000120b */
[----:B------:R-:W-:Y:S02]  /*27c70*/  SHF.R.U32.HI R13, RZ, R30, R11 ;  /* 0x0000001eff0d7219 */ /* 0x000fe4000001160b */
[----:B------:R-:W-:Y:S01]  /*27c80*/  LOP3.LUT R27, RZ, R12, RZ, 0x33, !PT ;  /* 0x0000000cff1b7212 */ /* 0x000fe200078e33ff */
[----:B------:R-:W3:Y:S01]  /*27c90*/  LDC R31, c[0x0][0x638] ;  /* 0x00018e00ff1f7b82 */ /* 0x000ee20000000800 */
[----:B------:R-:W-:Y:S01]  /*27ca0*/  SHF.L.U32 R30, R15, R30, RZ ;  /* 0x0000001e0f1e7219 */ /* 0x000fe200000006ff */
[----:B------:R-:W-:-:S06]  /*27cb0*/  IMAD.MOV.U32 R12, RZ, RZ, R21 ;  /* 0x000000ffff0c7224 */ /* 0x000fcc00078e0015 */
[----:B------:R-:W0:Y:S01]  /*27cc0*/  LDC R34, c[0x0][0x610] ;  /* 0x00018400ff227b82 */ /* 0x000e220000000800 */
[----:B--2-4-:R-:W-:Y:S05]  /*27cd0*/  @!P0 BRA `(.L_x_39) ;  /* 0x0000000000288947 */ /* 0x014fea0003800000 */
        /* <DEDUP_REMOVED lines=10> */
.L_x_39:
[----:B------:R-:W2:Y:S01]  /*27d80*/  LDC R14, c[0x0][0x65c] ;  /* 0x00019700ff0e7b82 */ /* 0x000ea20000000800 */
[----:B-1----:R-:W-:Y:S01]  /*27d90*/  SHF.R.U64 R11, R12, R29, R13 ;  /* 0x0000001d0c0b7219 */ /* 0x002fe2000000120d */
[----:B0-----:R-:W-:Y:S01]  /*27da0*/  VIADD R13, R24, 0xffffffff ;  /* 0xffffffff180d7836 */ /* 0x001fe20000000000 */
[----:B------:R-:W-:Y:S01]  /*27db0*/  LOP3.LUT R182, R18, R27, RZ, 0xc0, !PT ;  /* 0x0000001b12b67212 */ /* 0x000fe200078ec0ff */
[----:B------:R-:W-:Y:S01]  /*27dc0*/  IMAD.MOV R22, RZ, RZ, -R22 ;  /* 0x000000ffff167224 */ /* 0x000fe200078e0a16 */
[----:B------:R-:W-:Y:S01]  /*27dd0*/  R2UR UR34, R35 ;  /* 0x00000000232272ca */ /* 0x000fe200000e0000 */
[----:B------:R-:W-:Y:S01]  /*27de0*/  IMAD.MOV R12, RZ, RZ, -R11 ;  /* 0x000000ffff0c7224 */ /* 0x000fe200078e0a0b */
[----:B------:R-:W-:Y:S01]  /*27df0*/  LOP3.LUT R20, R20, R13, RZ, 0xc0, !PT ;  /* 0x0000000d14147212 */ /* 0x000fe200078ec0ff */
[----:B------:R-:W-:Y:S02]  /*27e00*/  IMAD R182, R30, R11, R182 ;  /* 0x0000000b1eb67224 */ /* 0x000fe400078e02b6 */
[----:B---3--:R-:W-:-:S02]  /*27e10*/  IMAD R11, R12, R31, R21 ;  /* 0x0000001f0c0b7224 */ /* 0x008fc400078e0215 */
[----:B------:R-:W-:Y:S02]  /*27e20*/  IMAD.MOV.U32 R12, RZ, RZ, 0x1 ;  /* 0x00000001ff0c7424 */ /* 0x000fe400078e00ff */
[----:B------:R-:W-:Y:S01]  /*27e30*/  IMAD R11, R11, R24, R20 ;  /* 0x000000180b0b7224 */ /* 0x000fe200078e0214 */
[----:B--2---:R-:W-:-:S13]  /*27e40*/  ISETP.NE.AND P0, PT, R14, 0x1, PT ;  /* 0x000000010e00780c */ /* 0x004fda0003f05270 */
[----:B------:R-:W-:-:S04]  /*27e50*/  @P0 IMAD R25, R23, R22, R26 ;  /* 0x0000001617190224 */ /* 0x000fc800078e021a */
[----:B------:R-:W-:-:S05]  /*27e60*/  IMAD R182, R182, R34, R25 ;  /* 0x00000022b6b67224 */ /* 0x000fca00078e0219 */
[----:B------:R-:W-:Y:S02]  /*27e70*/  SEL R13, R11, R182, !P0 ;  /* 0x000000b60b0d7207 */ /* 0x000fe40004000000 */
[----:B------:R-:W-:Y:S02]  /*27e80*/  SEL R182, R182, R11, !P0 ;  /* 0x0000000bb6b67207 */ /* 0x000fe40004000000 */
[----:B------:R-:W-:Y:S01]  /*27e90*/  PRMT R11, R12, 0x7610, R11 ;  /* 0x000076100c0b7816 */ /* 0x000fe2000000000b */
[----:B------:R3:W-:Y:S06]  /*27ea0*/  STL [R1+0x404], R13 ;  /* 0x0004040d01007387 */ /* 0x0007ec0000100800 */
.L_x_37:
[----:B------:R4:W-:Y:S01]  /*27eb0*/  STL [R1+0x400], R182 ;  /* 0x000400b601007387 */ /* 0x0009e20000100800 */
[----:B------:R-:W-:Y:S01]  /*27ec0*/  LOP3.LUT P0, RZ, R11, 0xff, RZ, 0xc0, !PT ;  /* 0x000000ff0bff7812 */ /* 0x000fe2000780c0ff */
[----:B------:R-:W-:-:S04]  /*27ed0*/  UIMAD.WIDE.U32 UR12, UR6, 0x4ec4ec4f, URZ ;  /* 0x4ec4ec4f060c78a5 */ /* 0x000fc8000f8e003f */
[----:B------:R-:W-:-:S04]  /*27ee0*/  USHF.R.U32.HI UR12, URZ, 0x2, UR13 ;  /* 0x000000023f0c7899 */ /* 0x000fc8000801160d */
[----:B------:R-:W-:-:S04]  /*27ef0*/  UIMAD UR5, UR12, -0xd, UR6 ;  /* 0xfffffff30c0578a4 */ /* 0x000fc8000f8e0206 */
[----:B----4-:R-:W-:Y:S08]  /*27f00*/  @P0 BRA `(.L_x_40) ;  /* 0xfffffd9000bc0947 */ /* 0x010ff0000383ffff */
[----:B------:R-:W-:Y:S05]  /*27f10*/  EXIT ;  /* 0x000000000000794d */ /* 0x000fea0003800000 */
.L_x_4:
[----:B------:R-:W2:Y:S01]  /*27f20*/  LDL R17, [R1+0x40c] ;  /* 0x00040c0001117983 */ /* 0x000ea20000100800 */
[----:B------:R-:W-:-:S03]  /*27f30*/  ULDC.64 UR4, c[0x0][0x650] ;  /* 0x0001940000047ab9 */ /* 0x000fc60000000a00 */
[----:B------:R-:W3:Y:S01]  /*27f40*/  LDL R18, [R1+0x408] ;  /* 0x0004080001127983 */ /* 0x000ee20000100800 */
[----:B------:R-:W-:Y:S01]  /*27f50*/  PRMT R6, RZ, 0x7610, R6 ;  /* 0x00007610ff067816 */ /* 0x000fe20000000006 */
[----:B------:R-:W-:Y:S02]  /*27f60*/  IMAD.MOV.U32 R5, RZ, RZ, -0x1 ;  /* 0xffffffffff057424 */ /* 0x000fe400078e00ff */
[----:B------:R-:W-:Y:S02]  /*27f70*/  IMAD.MOV.U32 R4, RZ, RZ, -0x1 ;  /* 0xffffffffff047424 */ /* 0x000fe400078e00ff */
[----:B------:R-:W-:Y:S01]  /*27f80*/  IMAD.MOV.U32 R10, RZ, RZ, -0x1 ;  /* 0xffffffffff0a7424 */ /* 0x000fe200078e00ff */
[----:B--2---:R-:W-:-:S04]  /*27f90*/  ISETP.GE.U32.AND P0, PT, R17, UR4, PT ;  /* 0x0000000411007c0c */ /* 0x004fc8000bf06070 */
[----:B---3--:R-:W-:-:S13]  /*27fa0*/  ISETP.GE.U32.AND.EX P0, PT, R18, UR5, PT, P0 ;  /* 0x0000000512007c0c */ /* 0x008fda000bf06100 */
[----:B------:R-:W-:Y:S05]  /*27fb0*/  @P0 BRA `(.L_x_41) ;  /* 0x0000000400640947 */ /* 0x000fea0003800000 */
        /* <DEDUP_REMOVED lines=18> */
.L_x_42:
[--C-:B------:R-:W-:Y:S01]  /*280e0*/  SHF.R.U64 R10, R8, R12, R9.reuse ;  /* 0x0000000c080a7219 */ /* 0x100fe20000001209 */
[----:B------:R-:W-:Y:S01]  /*280f0*/  IMAD.MOV.U32 R5, RZ, RZ, R18 ;  /* 0x000000ffff057224 */ /* 0x000fe200078e0012 */
[----:B------:R-:W-:Y:S01]  /*28100*/  I2FP.F32.U32 R6, R2 ;  /* 0x0000000200067245 */ /* 0x000fe20000201000 */
[----:B------:R-:W0:Y:S01]  /*28110*/  LDC R16, c[0x0][0x618] ;  /* 0x00018600ff107b82 */ /* 0x000e220000000800 */
[----:B------:R-:W-:Y:S01]  /*28120*/  SHF.R.U32.HI R3, RZ, R12, R9 ;  /* 0x0000000cff037219 */ /* 0x000fe20000011609 */
[----:B------:R-:W-:Y:S01]  /*28130*/  ULDC UR4, c[0x0][0x150] ;  /* 0x0000540000047ab9 */ /* 0x000fe20000000800 */
[----:B------:R-:W-:Y:S01]  /*28140*/  IADD3 R7, P0, RZ, -R10, RZ ;  /* 0x8000000aff077210 */ /* 0x000fe20007f1e0ff */
[----:B------:R-:W-:Y:S01]  /*28150*/  FMUL R9, R6, UR4 ;  /* 0x0000000406097c20 */ /* 0x000fe20008400000 */
[----:B------:R-:W-:Y:S01]  /*28160*/  IMAD.MOV.U32 R4, RZ, RZ, R17 ;  /* 0x000000ffff047224 */ /* 0x000fe200078e0011 */
[----:B------:R-:W-:Y:S02]  /*28170*/  ULDC UR4, c[0x0][0x154] ;  /* 0x0000550000047ab9 */ /* 0x000fe40000000800 */
[----:B------:R-:W1:Y:S01]  /*28180*/  LDC.64 R18, c[0x0][0x640] ;  /* 0x00019000ff127b82 */ /* 0x000e620000000a00 */
[----:B------:R-:W-:Y:S01]  /*28190*/  IMAD.X R3, RZ, RZ, ~R3, P0 ;  /* 0x000000ffff037224 */ /* 0x000fe200000e0e03 */
[----:B------:R-:W2:Y:S01]  /*281a0*/  F2I.U32.TRUNC.NTZ R9, R9 ;  /* 0x0000000900097305 */ /* 0x000ea2000020f000 */
[----:B------:R-:W-:-:S04]  /*281b0*/  IMAD.WIDE.U32 R4, R7, R14, R4 ;  /* 0x0000000e07047225 */ /* 0x000fc800078e0004 */
[----:B------:R-:W-:Y:S01]  /*281c0*/  IMAD R6, R3, R14, RZ ;  /* 0x0000000e03067224 */ /* 0x000fe200078e02ff */
[----:B------:R-:W3:Y:S03]  /*281d0*/  LDC R11, c[0x0][0x144] ;  /* 0x00005100ff0b7b82 */ /* 0x000ee60000000800 */
[----:B------:R-:W-:Y:S02]  /*281e0*/  IMAD R3, R7, R15, R6 ;  /* 0x0000000f07037224 */ /* 0x000fe400078e0206 */
[----:B------:R-:W-:Y:S02]  /*281f0*/  IMAD.MOV.U32 R6, RZ, RZ, -0x1 ;  /* 0xffffffffff067424 */ /* 0x000fe400078e00ff */
[----:B------:R-:W-:Y:S01]  /*28200*/  IMAD.IADD R3, R5, 0x1, R3 ;  /* 0x0000000105037824 */ /* 0x000fe200078e0203 */
[----:B------:R-:W4:Y:S01]  /*28210*/  LDC R12, c[0x0][0x608] ;  /* 0x00018200ff0c7b82 */ /* 0x000f220000000800 */
[----:B------:R-:W-:-:S03]  /*28220*/  I2FP.F32.U32 R5, R0 ;  /* 0x0000000000057245 */ /* 0x000fc60000201000 */
[-C--:B0-----:R-:W-:Y:S01]  /*28230*/  SHF.R.U64 R8, R4, R16.reuse, R3 ;  /* 0x0000001004087219 */ /* 0x081fe20000001203 */
[----:B--2---:R-:W-:Y:S01]  /*28240*/  IMAD.MOV R4, RZ, RZ, -R9 ;  /* 0x000000ffff047224 */ /* 0x004fe200078e0a09 */
[----:B------:R-:W-:Y:S01]  /*28250*/  SHF.R.U32.HI R3, RZ, R16, R3 ;  /* 0x00000010ff037219 */ /* 0x000fe20000011603 */
[----:B------:R-:W-:Y:S01]  /*28260*/  FMUL R5, R5, UR4 ;  /* 0x0000000405057c20 */ /* 0x000fe20008400000 */
[----:B------:R-:W0:Y:S01]  /*28270*/  LDC R7, c[0x0][0x658] ;  /* 0x00019600ff077b82 */ /* 0x000e220000000800 */
[----:B-1----:R-:W-:-:S04]  /*28280*/  ISETP.NE.U32.AND P0, PT, R18, RZ, PT ;  /* 0x000000ff1200720c */ /* 0x002fc80003f05070 */
[----:B------:R-:W-:-:S03]  /*28290*/  ISETP.NE.AND.EX P0, PT, R19, RZ, PT, P0 ;  /* 0x000000ff1300720c */ /* 0x000fc60003f05300 */
[----:B------:R-:W1:Y:S01]  /*282a0*/  LDC R15, c[0x0][0x148] ;  /* 0x00005200ff0f7b82 */ /* 0x000e620000000800 */
[----:B---3--:R-:W-:Y:S02]  /*282b0*/  IMAD R17, R11, R4, R2 ;  /* 0x000000040b117224 */ /* 0x008fe400078e0202 */
[----:B------:R-:W-:-:S05]  /*282c0*/  IMAD.MOV.U32 R4, RZ, RZ, 0x1 ;  /* 0x00000001ff047424 */ /* 0x000fca00078e00ff */
[----:B------:R-:W2:Y:S01]  /*282d0*/  LDC R14, c[0x0][0x600] ;  /* 0x00018000ff0e7b82 */ /* 0x000ea20000000800 */
[-CC-:B----4-:R-:W-:Y:S02]  /*282e0*/  SHF.R.U64 R11, R8, R12.reuse, R3.reuse ;  /* 0x0000000c080b7219 */ /* 0x190fe40000001203 */
[----:B------:R-:W-:Y:S02]  /*282f0*/  SHF.R.U32.HI R2, RZ, R12, R3 ;  /* 0x0000000cff027219 */ /* 0x000fe40000011603 */
[----:B------:R3:W4:Y:S03]  /*28300*/  F2I.U32.TRUNC.NTZ R12, R5 ;  /* 0x00000005000c7305 */ /* 0x000726000020f000 */
[----:B------:R-:W1:Y:S01]  /*28310*/  LDC R20, c[0x0][0x648] ;  /* 0x00019200ff147b82 */ /* 0x000e620000000800 */
[-C--:B0-----:R-:W-:Y:S02]  /*28320*/  SHF.R.U64 R13, R11, R7.reuse, R2 ;  /* 0x000000070b0d7219 */ /* 0x081fe40000001202 */
[----:B------:R-:W-:-:S02]  /*28330*/  SHF.L.U32 R6, R6, R7, RZ ;  /* 0x0000000706067219 */ /* 0x000fc400000006ff */
[-C--:B------:R-:W-:Y:S01]  /*28340*/  SHF.R.U32.HI R3, RZ, R7.reuse, R2 ;  /* 0x00000007ff037219 */ /* 0x080fe20000011602 */
[----:B------:R-:W-:Y:S01]  /*28350*/  IMAD.MOV.U32 R2, RZ, RZ, R13 ;  /* 0x000000ffff027224 */ /* 0x000fe200078e000d */
[----:B------:R-:W-:Y:S01]  /*28360*/  SHF.L.U32 R16, R4, R7, RZ ;  /* 0x0000000704107219 */ /* 0x000fe200000006ff */
[----:B------:R-:W0:Y:S01]  /*28370*/  LDC R21, c[0x0][0x638] ;  /* 0x00018e00ff157b82 */ /* 0x000e220000000800 */
[----:B------:R-:W-:-:S07]  /*28380*/  LOP3.LUT R22, RZ, R6, RZ, 0x33, !PT ;  /* 0x00000006ff167212 */ /* 0x000fce00078e33ff */
[----:B------:R-:W0:Y:S01]  /*28390*/  LDC R23, c[0x0][0x610] ;  /* 0x00018400ff177b82 */ /* 0x000e220000000800 */
[----:B---34-:R-:W-:Y:S05]  /*283a0*/  @!P0 BRA `(.L_x_43) ;  /* 0x0000000000288947 */ /* 0x018fea0003800000 */
[----:B------:R-:W3:Y:S02]  /*283b0*/  LDC R2, c[0x0][0x64c] ;  /* 0x00019300ff027b82 */ /* 0x000ee40000000800 */
[----:B---3--:R-:W-:-:S05]  /*283c0*/  IADD3 R7, P0, R13, R2, RZ ;  /* 0x000000020d077210 */ /* 0x008fca0007f1e0ff */
        /* <DEDUP_REMOVED lines=8> */
.L_x_43:
[----:B------:R-:W3:Y:S01]  /*28450*/  LDC R4, c[0x0][0x65c] ;  /* 0x00019700ff047b82 */ /* 0x000ee20000000800 */
[----:B-1----:R-:W-:Y:S01]  /*28460*/  SHF.R.U64 R3, R2, R20, R3 ;  /* 0x0000001402037219 */ /* 0x002fe20000001203 */
[----:B--2---:R-:W-:Y:S01]  /*28470*/  VIADD R5, R14, 0xffffffff ;  /* 0xffffffff0e057836 */ /* 0x004fe20000000000 */
[----:B------:R-:W-:Y:S01]  /*28480*/  LOP3.LUT R2, R11, R22, RZ, 0xc0, !PT ;  /* 0x000000160b027212 */ /* 0x000fe200078ec0ff */
[----:B------:R-:W-:Y:S02]  /*28490*/  IMAD.MOV R12, RZ, RZ, -R12 ;  /* 0x000000ffff0c7224 */ /* 0x000fe400078e0a0c */
[----:B------:R-:W-:Y:S02]  /*284a0*/  IMAD.MOV.U32 R6, RZ, RZ, 0x1 ;  /* 0x00000001ff067424 */ /* 0x000fe400078e00ff */
[----:B------:R-:W-:Y:S01]  /*284b0*/  IMAD R2, R16, R3, R2 ;  /* 0x0000000310027224 */ /* 0x000fe200078e0202 */
[----:B---3--:R-:W-:Y:S01]  /*284c0*/  ISETP.NE.AND P0, PT, R4, 0x1, PT ;  /* 0x000000010400780c */ /* 0x008fe20003f05270 */
[----:B------:R-:W-:Y:S01]  /*284d0*/  IMAD.MOV R4, RZ, RZ, -R3 ;  /* 0x000000ffff047224 */ /* 0x000fe200078e0a03 */
[----:B------:R-:W-:-:S11]  /*284e0*/  LOP3.LUT R3, R8, R5, RZ, 0xc0, !PT ;  /* 0x0000000508037212 */ /* 0x000fd600078ec0ff */
[----:B------:R-:W-:Y:S02]  /*284f0*/  @P0 IMAD R17, R15, R12, R0 ;  /* 0x0000000c0f110224 */ /* 0x000fe400078e0200 */
[----:B0-----:R-:W-:Y:S02]  /*28500*/  IMAD R0, R4, R21, R13 ;  /* 0x0000001504007224 */ /* 0x001fe400078e020d */
[----:B------:R-:W-:Y:S02]  /*28510*/  IMAD R5, R2, R23, R17 ;  /* 0x0000001702057224 */ /* 0x000fe400078e0211 */
[----:B------:R-:W-:-:S05]  /*28520*/  IMAD R0, R0, R14, R3 ;  /* 0x0000000e00007224 */ /* 0x000fca00078e0203 */
[----:B------:R-:W-:Y:S02]  /*28530*/  SEL R4, R0, R5, !P0 ;  /* 0x0000000500047207 */ /* 0x000fe40004000000 */
[----:B------:R-:W-:-:S07]  /*28540*/  SEL R5, R5, R0, !P0 ;  /* 0x0000000005057207 */ /* 0x000fce0004000000 */
.L_x_41:
[----:B------:R-:W-:-:S08]  /*28550*/  NOP ;  /* 0x0000000000007918 */ /* 0x000fd00000000000 */
[----:B------:R-:W0:-:S00]  /*28560*/  USETMAXREG.DEALLOC.CTAPOOL 0x18 ;  /* 0x00000018000079c8 */ /* 0x000e0000080e0500 */
[----:B------:R-:W-:-:S13]  /*28570*/  ISETP.NE.AND P0, PT, RZ, UR6, PT ;  /* 0x00000006ff007c0c */ /* 0x000fda000bf05270 */
[----:B------:R-:W-:Y:S05]  /*28580*/  @P0 EXIT ;  /* 0x000000000000094d */ /* 0x000fea0003800000 */
[----:B0-----:R-:W-:Y:S01]  /*28590*/  LOP3.LUT P0, RZ, R6, 0xff, RZ, 0xc0, !PT ;  /* 0x000000ff06ff7812 */ /* 0x001fe2000780c0ff */
[----:B------:R-:W-:Y:S02]  /*285a0*/  IMAD.MOV.U32 R6, RZ, RZ, 0x1 ;  /* 0x00000001ff067424 */ /* 0x000fe400078e00ff */
[----:B------:R-:W-:-:S10]  /*285b0*/  IMAD.MOV.U32 R7, RZ, RZ, RZ ;  /* 0x000000ffff077224 */ /* 0x000fd400078e00ff */
[----:B------:R-:W-:Y:S05]  /*285c0*/  @!P0 BRA `(.L_x_44) ;  /* 0x0000000c00508947 */ /* 0x000fea0003800000 */
[----:B------:R-:W0:Y:S01]  /*285d0*/  LDC R0, c[0x0][0x28c] ;  /* 0x0000a300ff007b82 */ /* 0x000e220000000800 */
[----:B------:R-:W1:Y:S01]  /*285e0*/  S2R R2, SR_TID.X ;  /* 0x0000000000027919 */ /* 0x000e620000002100 */
[----:B------:R-:W-:Y:S01]  /*285f0*/  ULDC UR8, c[0x0][0xc] ;  /* 0x0000030000087ab9 */ /* 0x000fe20000000800 */
[----:B------:R-:W-:Y:S01]  /*28600*/  ULDC UR9, c[0x0][0x10] ;  /* 0x0000040000097ab9 */ /* 0x000fe20000000800 */
[----:B------:R-:W-:Y:S01]  /*28610*/  ULDC UR5, c[0x0][0x658] ;  /* 0x0001960000057ab9 */ /* 0x000fe20000000800 */
[----:B------:R-:W-:Y:S01]  /*28620*/  UMOV UR6, 0xffffffff ;  /* 0xffffffff00067882 */ /* 0x000fe20000000000 */
[----:B------:R-:W-:Y:S01]  /*28630*/  UMOV UR10, 0x1 ;  /* 0x00000001000a7882 */ /* 0x000fe20000000000 */
[----:B------:R-:W-:Y:S01]  /*28640*/  UIMAD.WIDE.U32 UR8, UR8, UR9, URZ ;  /* 0x00000009080872a5 */ /* 0x000fe2000f8e003f */
[----:B------:R-:W-:Y:S01]  /*28650*/  BSSY B0, `(.L_x_44) ;  /* 0x00000cb000007945 */ /* 0x000fe20003800000 */
[----:B------:R-:W-:Y:S01]  /*28660*/  USHF.L.U32 UR6, UR6, UR5, URZ ;  /* 0x0000000506067299 */ /* 0x000fe2000800063f */
[----:B------:R-:W-:Y:S01]  /*28670*/  IMAD.MOV.U32 R9, RZ, RZ, 0x1 ;  /* 0x00000001ff097424 */ /* 0x000fe200078e00ff */
[----:B------:R-:W-:Y:S01]  /*28680*/  USHF.L.U32 UR19, UR10, UR5, URZ ;  /* 0x000000050a137299 */ /* 0x000fe2000800063f */
[----:B------:R-:W-:Y:S01]  /*28690*/  IMAD.MOV.U32 R6, RZ, RZ, 0x1 ;  /* 0x00000001ff067424 */ /* 0x000fe200078e00ff */
[----:B------:R-:W-:Y:S01]  /*286a0*/  ULDC UR4, c[0x0][0x600] ;  /* 0x0001800000047ab9 */ /* 0x000fe20000000800 */
[----:B------:R-:W-:Y:S01]  /*286b0*/  ULDC UR5, c[0x0][0x14] ;  /* 0x0000050000057ab9 */ /* 0x000fe20000000800 */
[----:B------:R-:W-:Y:S01]  /*286c0*/  IMAD.MOV.U32 R7, RZ, RZ, RZ ;  /* 0x000000ffff077224 */ /* 0x000fe200078e00ff */
[----:B------:R-:W-:-:S02]  /*286d0*/  UIMAD.WIDE.U32 UR22, UR8, UR5, URZ ;  /* 0x00000005081672a5 */ /* 0x000fc4000f8e003f */
[----:B------:R-:W-:Y:S02]  /*286e0*/  UIMAD UR13, UR9, UR5, URZ ;  /* 0x00000005090d72a4 */ /* 0x000fe4000f8e023f */
[----:B------:R-:W-:Y:S02]  /*286f0*/  ULOP3.LUT UR21, UR7, 0x2, URZ, 0xfc, !UPT ;  /* 0x0000000207157892 */ /* 0x000fe4000f8efc3f */
[----:B------:R-:W-:Y:S01]  /*28700*/  UIADD3 UR4, UR4, -0x1, URZ ;  /* 0xffffffff04047890 */ /* 0x000fe2000fffe03f */
[----:B0-----:R-:W-:Y:S01]  /*28710*/  VIADD R0, R0, 0x1f ;  /* 0x0000001f00007836 */ /* 0x001fe20000000000 */
[----:B------:R-:W-:Y:S02]  /*28720*/  ULOP3.LUT UR18, URZ, UR6, URZ, 0x33, !UPT ;  /* 0x000000063f127292 */ /* 0x000fe4000f8e333f */
[----:B------:R-:W-:Y:S02]  /*28730*/  UIADD3 UR13, UR23, UR13, URZ ;  /* 0x0000000d170d7290 */ /* 0x000fe4000fffe03f */
[----:B------:R-:W-:Y:S01]  /*28740*/  SHF.R.S32.HI R3, RZ, 0x1f, R0 ;  /* 0x0000001fff037819 */ /* 0x000fe20000011400 */
[----:B------:R-:W-:-:S03]  /*28750*/  ULDC.64 UR24, c[0x0][0x198] ;  /* 0x0000660000187ab9 */ /* 0x000fc60000000a00 */
[----:B------:R-:W-:Y:S02]  /*28760*/  LEA.HI R0, R3, R0, RZ, 0x5 ;  /* 0x0000000003007211 */ /* 0x000fe400078f28ff */
[C---:B-1----:R-:W-:Y:S02]  /*28770*/  LOP3.LUT P2, RZ, R2.reuse, 0x7f, RZ, 0xc0, !PT ;  /* 0x0000007f02ff7812 */ /* 0x042fe4000784c0ff */
[----:B------:R-:W-:Y:S02]  /*28780*/  SHF.R.S32.HI R0, RZ, 0x5, R0 ;  /* 0x00000005ff007819 */ /* 0x000fe40000011400 */
[----:B------:R-:W-:-:S03]  /*28790*/  LOP3.LUT P0, RZ, R2, 0x1f, RZ, 0xc0, !PT ;  /* 0x0000001f02ff7812 */ /* 0x000fc6000780c0ff */
[----:B------:R-:W-:Y:S01]  /*287a0*/  VIADD R14, R0, 0x1 ;  /* 0x00000001000e7836 */ /* 0x000fe20000000000 */
[----:B------:R-:W-:-:S13]  /*287b0*/  PLOP3.LUT P0, PT, P0, P2, PT, 0x8a, 0x0 ;  /* 0x000000000000781c */ /* 0x000fda0000705172 */
.L_x_56:
[----:B------:R-:W-:-:S03]  /*287c0*/  UMOV UR5, 0xffffffff ;  /* 0xffffffff00057882 */ /* 0x000fc60000000000 */
[----:B------:R-:W-:Y:S05]  /*287d0*/  BRA.DIV UR5, `(.L_x_45) ;  /* 0x00000016050c7947 */ /* 0x000fea000b800000 */
[----:B------:R-:W-:-:S13]  /*287e0*/  ELECT P1, URZ, PT ;  /* 0x00000000003f782f */ /* 0x000fda0003820000 */
.L_x_76:
[----:B------:R-:W0:Y:S01]  /*287f0*/  LDC R2, c[0x0][0x28c] ;  /* 0x0000a300ff027b82 */ /* 0x000e220000000800 */
[----:B------:R-:W-:Y:S01]  /*28800*/  BSSY B1, `(.L_x_46) ;  /* 0x0000037000017945 */ /* 0x000fe20003800000 */
[----:B0-----:R-:W-:-:S13]  /*28810*/  ISETP.LT.OR P1, PT, R2, 0x1, !P1 ;  /* 0x000000010200780c */ /* 0x001fda0004f21670 */
[----:B------:R-:W-:Y:S05]  /*28820*/  @P1 BRA `(.L_x_47) ;  /* 0x0000000000d01947 */ /* 0x000fea0003800000 */
[----:B------:R-:W-:Y:S02]  /*28830*/  IMAD R4, R4, 0xa0, RZ ;  /* 0x000000a004047824 */ /* 0x000fe400078e02ff */
[----:B------:R-:W-:Y:S02]  /*28840*/  IMAD R5, R5, 0x180, RZ ;  /* 0x0000018005057824 */ /* 0x000fe400078e02ff */
[----:B------:R-:W-:Y:S02]  /*28850*/  IMAD.MOV.U32 R13, RZ, RZ, RZ ;  /* 0x000000ffff0d7224 */ /* 0x000fe400078e00ff */
[----:B------:R-:W-:Y:S02]  /*28860*/  IMAD.MOV.U32 R2, RZ, RZ, R14 ;  /* 0x000000ffff027224 */ /* 0x000fe400078e000e */
[----:B------:R-:W-:Y:S02]  /*28870*/  IMAD.MOV.U32 R3, RZ, RZ, R6 ;  /* 0x000000ffff037224 */ /* 0x000fe400078e0006 */
[----:B------:R-:W-:-:S07]  /*28880*/  IMAD.MOV.U32 R8, RZ, RZ, R7 ;  /* 0x000000ffff087224 */ /* 0x000fce00078e0007 */
.L_x_51:
[----:B------:R-:W0:Y:S01]  /*28890*/  S2R R12, SR_CgaCtaId ;  /* 0x00000000000c7919 */ /* 0x000e220000008800 */
[----:B------:R-:W-:-:S04]  /*288a0*/  MOV R11, 0x400 ;  /* 0x00000400000b7802 */ /* 0x000fc80000000f00 */
[----:B0-----:R-:W-:Y:S02]  /*288b0*/  LEA R15, R12, R11, 0x18 ;  /* 0x0000000b0c0f7211 */ /* 0x001fe400078ec0ff */
[----:B------:R-:W-:Y:S01]  /*288c0*/  SHF.L.U32 R11, R3, 0x1f, RZ ;  /* 0x0000001f030b7819 */ /* 0x000fe200000006ff */
[----:B------:R-:W0:Y:S02]  /*288d0*/  @!P2 LDC R12, c[0x0][0x500] ;  /* 0x00014000ff0cab82 */ /* 0x000e240000000800 */
[----:B------:R-:W-:-:S04]  /*288e0*/  IMAD R16, R8, 0x8, R15 ;  /* 0x0000000808107824 */ /* 0x000fc800078e020f */
[----:B------:R-:W1:Y:S02]  /*288f0*/  SYNCS.PHASECHK.TRANS64.TRYWAIT P1, [R16+URZ+0x68], R11 ;  /* 0x0000680b100075a7 */ /* 0x000e64000802017f */
[----:B-1----:R-:W-:Y:S05]  /*28900*/  @!P1 BRA `(.L_x_48) ;  /* 0x0000001000e09947 */ /* 0x002fea0003800000 */
.L_x_77:
[----:B------:R-:W-:Y:S01]  /*28910*/  UPRMT UR5, UR21, 0x9910, URZ ;  /* 0x0000991015057896 */ /* 0x000fe2000800003f */
[----:B0-----:R0:W-:Y:S03]  /*28920*/  @!P2 SYNCS.ARRIVE.TRANS64 RZ, [R16+URZ], R12 ;  /* 0x0000000c10ffa9a7 */ /* 0x0011e6000800003f */
[----:B------:R-:W-:-:S06]  /*28930*/  UISETP.NE.AND UP0, UPT, UR5, 0x2, UPT ;  /* 0x000000020500788c */ /* 0x000fcc000bf05270 */
[----:B------:R-:W-:-:S13]  /*28940*/  PLOP3.LUT P1, PT, PT, PT, UP0, 0x80, 0x0 ;  /* 0x000000000000781c */ /* 0x000fda0003f2f008 */
[----:B0-----:R-:W-:Y:S05]  /*28950*/  @P1 BRA `(.L_x_49) ;  /* 0x0000000000041947 */ /* 0x001fea0003800000 */
[----:B------:R-:W-:Y:S01]  /*28960*/  BPT.TRAP 0x1 ;  /* 0x000000040000795c */ /* 0x000fe20000300000 */
.L_x_49:
[----:B------:R-:W-:Y:S05]  /*28970*/  @P0 BRA `(.L_x_50) ;  /* 0x0000000000040947 */ /* 0x000fea0003800000 */
[----:B------:R-:W-:Y:S01]  /*28980*/  BPT.TRAP 0x1 ;  /* 0x000000040000795c */ /* 0x000fe20000300000 */
.L_x_50:
[--C-:B-1----:R-:W-:Y:S01]  /*28990*/  IMAD R11, R8, 0x3000, R15.reuse ;  /* 0x00003000080b7824 */ /* 0x102fe200078e020f */
[----:B------:R-:W-:Y:S01]  /*289a0*/  R2UR UR9, R16 ;  /* 0x00000000100972ca */ /* 0x000fe200000e0000 */
[----:B------:R-:W-:Y:S01]  /*289b0*/  IMAD R15, R8, 0x1400, R15 ;  /* 0x00001400080f7824 */ /* 0x000fe200078e020f */
[----:B------:R-:W-:Y:S01]  /*289c0*/  UIADD3 UR14, UP0, UR24, 0xf0, URZ ;  /* 0x000000f0180e7890 */ /* 0x000fe2000ff1e03f */
[----:B------:R-:W-:Y:S01]  /*289d0*/  VIADD R2, R2, 0xffffffff ;  /* 0xffffffff02027836 */ /* 0x000fe20000000000 */
[----:B------:R-:W-:Y:S01]  /*289e0*/  R2UR UR5, R11 ;  /* 0x000000000b0572ca */ /* 0x000fe200000e0000 */
[----:B------:R-:W-:Y:S01]  /*289f0*/  UIADD3 UR26, UP1, UR24, 0x1f0, URZ ;  /* 0x000001f0181a7890 */ /* 0x000fe2000ff3e03f */
[----:B------:R-:W-:Y:S01]  /*28a00*/  R2UR UR6, R15 ;  /* 0x000000000f0672ca */ /* 0x000fe200000e0000 */
[----:B------:R-:W-:Y:S01]  /*28a10*/  UIADD3.X UR15, URZ, UR25, URZ, UP0, !UPT ;  /* 0x000000193f0f7290 */ /* 0x000fe200087fe43f */
[----:B------:R-:W-:Y:S01]  /*28a20*/  R2UR UR11, R5 ;  /* 0x00000000050b72ca */ /* 0x000fe200000e0000 */
[----:B------:R-:W-:Y:S01]  /*28a30*/  VIADD R8, R8, 0x1 ;  /* 0x0000000108087836 */ /* 0x000fe20000000000 */
[C---:B------:R-:W-:Y:S01]  /*28a40*/  R2UR UR10, R13.reuse ;  /* 0x000000000d0a72ca */ /* 0x040fe200000e0000 */
[----:B------:R-:W-:Y:S01]  /*28a50*/  UIADD3.X UR27, URZ, UR25, URZ, UP1, !UPT ;  /* 0x000000193f1b7290 */ /* 0x000fe20008ffe43f */
[----:B------:R-:W-:Y:S01]  /*28a60*/  R2UR UR12, R10 ;  /* 0x000000000a0c72ca */ /* 0x000fe200000e0000 */
[----:B------:R-:W-:Y:S01]  /*28a70*/  UMOV UR16, 0x0 ;  /* 0x0000000000107882 */ /* 0x000fe20000000000 */
[----:B------:R-:W-:Y:S01]  /*28a80*/  R2UR UR20, R4 ;  /* 0x00000000041472ca */ /* 0x000fe200000e0000 */
[----:B------:R-:W-:Y:S01]  /*28a90*/  UMOV UR17, 0x10000000 ;  /* 0x1000000000117882 */ /* 0x000fe20000000000 */
[----:B------:R-:W-:Y:S01]  /*28aa0*/  ISETP.GT.AND P3, PT, R2, 0x1, PT ;  /* 0x000000010200780c */ /* 0x000fe20003f64270 */
[----:B------:R-:W-:Y:S01]  /*28ab0*/  UIADD3 UR8, UR5, 0x180, URZ ;  /* 0x0000018005087890 */ /* 0x000fe2000fffe03f */
[----:B------:R-:W-:Y:S01]  /*28ac0*/  ISETP.NE.AND P1, PT, R8, 0xd, PT ;  /* 0x0000000d0800780c */ /* 0x000fe20003f25270 */
[----:B------:R-:W-:Y:S01]  /*28ad0*/  UIADD3 UR6, UR6, 0x27180, URZ ;  /* 0x0002718006067890 */ /* 0x000fe2000fffe03f */
[----:B------:R-:W-:-:S02]  /*28ae0*/  VIADD R13, R13, 0x20 ;  /* 0x000000200d0d7836 */ /* 0x000fc40000000000 */
[----:B------:R-:W-:Y:S02]  /*28af0*/  SEL R12, RZ, 0x1, P1 ;  /* 0x00000001ff0c7807 */ /* 0x000fe40000800000 */
[----:B------:R-:W-:Y:S02]  /*28b00*/  SEL R8, R8, RZ, P1 ;  /* 0x000000ff08087207 */ /* 0x000fe40000800000 */
[----:B------:R0:W-:Y:S01]  /*28b10*/  UTMALDG.3D [UR8], [UR14], desc[UR16] ;  /* 0x000010080e0075b4 */ /* 0x0001e20008011000 */
[----:B------:R-:W-:Y:S01]  /*28b20*/  LOP3.LUT R3, R3, R12, RZ, 0x3c, !PT ;  /* 0x0000000c03037212 */ /* 0x000fe200078e3cff */
[----:B0-----:R-:W-:Y:S01]  /*28b30*/  UMOV UR8, UR6 ;  /* 0x0000000600087c82 */ /* 0x001fe20008000000 */
[----:B------:R-:W-:Y:S02]  /*28b40*/  UMOV UR11, UR20 ;  /* 0x00000014000b7c82 */ /* 0x000fe40008000000 */
[----:B------:R0:W-:Y:S02]  /*28b50*/  UTMALDG.3D [UR8], [UR26], desc[UR16] ;  /* 0x000010081a0075b4 */ /* 0x0001e40008011000 */
[----:B0-----:R-:W-:Y:S05]  /*28b60*/  @P3 BRA `(.L_x_51) ;  /* 0xfffffffc00483947 */ /* 0x001fea000383ffff */
.L_x_47:
[----:B------:R-:W-:Y:S05]  /*28b70*/  BSYNC B1 ;  /* 0x0000000000017941 */ /* 0x000fea0003800000 */
.L_x_46:
[----:B------:R-:W2:Y:S01]  /*28b80*/  LDL.LU R16, [R1+0x408] ;  /* 0x0004080001107983 */ /* 0x000ea20000300800 */
[----:B------:R-:W-:Y:S01]  /*28b90*/  LOP3.LUT P1, RZ, R9, 0xff, RZ, 0xc0, !PT ;  /* 0x000000ff09ff7812 */ /* 0x000fe2000782c0ff */
[C---:B------:R-:W-:Y:S01]  /*28ba0*/  IMAD.IADD R4, R0.reuse, 0x1, R7 ;  /* 0x0000000100047824 */ /* 0x040fe200078e0207 */
[----:B------:R-:W-:Y:S01]  /*28bb0*/  ULDC.64 UR8, c[0x0][0x650] ;  /* 0x0001940000087ab9 */ /* 0x000fe20000000a00 */
[----:B------:R-:W3:Y:S01]  /*28bc0*/  LDL.LU R15, [R1+0x40c] ;  /* 0x00040c00010f7983 */ /* 0x000ee20000300800 */
[----:B------:R-:W-:Y:S01]  /*28bd0*/  ISETP.GE.U32.AND P3, PT, R0, 0xd, PT ;  /* 0x0000000d0000780c */ /* 0x000fe20003f66070 */
[----:B------:R-:W-:Y:S01]  /*28be0*/  BSSY B1, `(.L_x_52) ;  /* 0x000006f000017945 */ /* 0x000fe20003800000 */
[----:B------:R-:W-:Y:S01]  /*28bf0*/  IMAD.MOV.U32 R10, RZ, RZ, -0x1 ;  /* 0xffffffffff0a7424 */ /* 0x000fe200078e00ff */
[----:B------:R-:W-:-:S06]  /*28c00*/  PRMT R9, RZ, 0x7610, R9 ;  /* 0x00007610ff097816 */ /* 0x000fcc0000000009 */
[----:B------:R-:W0:Y:S01]  /*28c10*/  @P1 S2R R3, SR_CgaCtaId ;  /* 0x0000000000031919 */ /* 0x000e220000008800 */
[----:B------:R-:W-:-:S04]  /*28c20*/  @P1 MOV R2, 0x400 ;  /* 0x0000040000021802 */ /* 0x000fc80000000f00 */
[----:B0-----:R-:W-:-:S04]  /*28c30*/  @P1 LEA R2, R3, R2, 0x18 ;  /* 0x0000000203021211 */ /* 0x001fc800078ec0ff */
[----:B------:R0:W-:Y:S01]  /*28c40*/  @P1 SYNCS.ARRIVE.TRANS64.A1T0 RZ, [R2+URZ+0xe8], RZ ;  /* 0x0000e8ff02ff19a7 */ /* 0x0001e2000810003f */
[----:B------:R-:W-:-:S04]  /*28c50*/  ISETP.GT.U32.AND P1, PT, R4, 0xc, PT ;  /* 0x0000000c0400780c */ /* 0x000fc80003f24070 */
[----:B------:R-:W-:Y:S01]  /*28c60*/  ISETP.LT.U32.AND P1, PT, R0, 0xd, P1 ;  /* 0x0000000d0000780c */ /* 0x000fe20000f21070 */
[----:B0-----:R-:W-:-:S05]  /*28c70*/  IMAD.WIDE.U32 R2, R4, 0x4ec4ec4f, RZ ;  /* 0x4ec4ec4f04027825 */ /* 0x001fca00078e00ff */
[----:B------:R-:W-:Y:S02]  /*28c80*/  SHF.R.U32.HI R5, RZ, 0x2, R3 ;  /* 0x00000002ff057819 */ /* 0x000fe40000011603 */
[----:B------:R-:W-:Y:S02]  /*28c90*/  SEL R3, RZ, 0x1, !P1 ;  /* 0x00000001ff037807 */ /* 0x000fe40004800000 */
[----:B------:R-:W-:Y:S01]  /*28ca0*/  PRMT R2, RZ, 0x7610, R2 ;  /* 0x00007610ff027816 */ /* 0x000fe20000000002 */
[----:B------:R-:W-:Y:S01]  /*28cb0*/  IMAD R7, R5, -0xd, R4 ;  /* 0xfffffff305077824 */ /* 0x000fe200078e0204 */
[----:B------:R-:W-:Y:S01]  /*28cc0*/  LOP3.LUT R6, R6, R3, RZ, 0x3c, !PT ;  /* 0x0000000306067212 */ /* 0x000fe200078e3cff */
[----:B------:R-:W-:-:S03]  /*28cd0*/  IMAD.MOV.U32 R4, RZ, RZ, -0x1 ;  /* 0xffffffffff047424 */ /* 0x000fc600078e00ff */
[----:B------:R-:W-:Y:S01]  /*28ce0*/  @P3 LOP3.LUT R6, R6, 0x1, R5, 0x78, !PT ;  /* 0x0000000106063812 */ /* 0x000fe200078e7805 */
[----:B------:R-:W-:Y:S01]  /*28cf0*/  IMAD.MOV.U32 R5, RZ, RZ, -0x1 ;  /* 0xffffffffff057424 */ /* 0x000fe200078e00ff */
[----:B---3--:R-:W-:-:S04]  /*28d00*/  IADD3 R15, P1, R15, UR22, RZ ;  /* 0x000000160f0f7c10 */ /* 0x008fc8000ff3e0ff */
[----:B--2---:R-:W-:Y:S01]  /*28d10*/  IADD3.X R16, R16, UR13, RZ, P1, !PT ;  /* 0x0000000d10107c10 */ /* 0x004fe20008ffe4ff */
[----:B------:R0:W-:Y:S01]  /*28d20*/  STL [R1+0x40c], R15 ;  /* 0x00040c0f01007387 */ /* 0x0001e20000100800 */
[----:B------:R-:W-:-:S03]  /*28d30*/  ISETP.GE.U32.AND P1, PT, R15, UR8, PT ;  /* 0x000000080f007c0c */ /* 0x000fc6000bf26070 */
[----:B------:R0:W-:Y:S01]  /*28d40*/  STL [R1+0x408], R16 ;  /* 0x0004081001007387 */ /* 0x0001e20000100800 */
[----:B------:R-:W-:-:S13]  /*28d50*/  ISETP.GE.U32.AND.EX P1, PT, R16, UR9, PT, P1 ;  /* 0x0000000910007c0c */ /* 0x000fda000bf26110 */
[----:B0-----:R-:W-:Y:S05]  /*28d60*/  @P1 BRA `(.L_x_53) ;  /* 0x0000000400581947 */ /* 0x001fea0003800000 */
[----:B------:R-:W0:Y:S01]  /*28d70*/  S2R R8, SR_CTAID.X ;  /* 0x0000000000087919 */ /* 0x000e220000002500 */
[----:B------:R-:W1:Y:S01]  /*28d80*/  LDC R11, c[0x0][0x65c] ;  /* 0x00019700ff0b7b82 */ /* 0x000e620000000800 */
[----:B------:R-:W-:Y:S01]  /*28d90*/  ULDC UR5, c[0x0][0x150] ;  /* 0x0000540000057ab9 */ /* 0x000fe20000000800 */
[----:B------:R-:W-:Y:S01]  /*28da0*/  ULDC.64 UR8, c[0x0][0x628] ;  /* 0x00018a0000087ab9 */ /* 0x000fe20000000a00 */
[----:B------:R-:W2:Y:S01]  /*28db0*/  S2R R5, SR_CTAID.Y ;  /* 0x0000000000057919 */ /* 0x000ea20000002600 */
[----:B------:R-:W-:Y:S01]  /*28dc0*/  ISETP.NE.U32.AND P1, PT, RZ, UR8, PT ;  /* 0x00000008ff007c0c */ /* 0x000fe2000bf25070 */
[----:B------:R-:W-:-:S03]  /*28dd0*/  ULDC UR6, c[0x0][0x630] ;  /* 0x00018c0000067ab9 */ /* 0x000fc60000000800 */
[----:B------:R-:W3:Y:S01]  /*28de0*/  LDC R3, c[0x0][0x144] ;  /* 0x00005100ff037b82 */ /* 0x000ee20000000800 */
[----:B------:R-:W-:-:S07]  /*28df0*/  ISETP.NE.AND.EX P1, PT, RZ, UR9, PT, P1 ;  /* 0x00000009ff007c0c */ /* 0x000fce000bf25310 */
[----:B------:R-:W4:Y:S01]  /*28e00*/  LDC R12, c[0x0][0x148] ;  /* 0x00005200ff0c7b82 */ /* 0x000f220000000800 */
[----:B-1----:R-:W-:Y:S02]  /*28e10*/  ISETP.NE.AND P4, PT, R11, 0x1, PT ;  /* 0x000000010b00780c */ /* 0x002fe40003f85270 */
[----:B0-----:R-:W-:Y:S02]  /*28e20*/  I2FP.F32.U32 R2, R8 ;  /* 0x0000000800027245 */ /* 0x001fe40000201000 */
[----:B--2---:R-:W-:-:S03]  /*28e30*/  I2FP.F32.U32 R4, R5 ;  /* 0x0000000500047245 */ /* 0x004fc60000201000 */
[----:B------:R-:W-:Y:S01]  /*28e40*/  FMUL R2, R2, UR5 ;  /* 0x0000000502027c20 */ /* 0x000fe20008400000 */
[----:B------:R-:W-:Y:S02]  /*28e50*/  ULDC UR5, c[0x0][0x154] ;  /* 0x0000550000057ab9 */ /* 0x000fe40000000800 */
[----:B------:R-:W-:-:S03]  /*28e60*/  FMUL R10, R4, UR5 ;  /* 0x00000005040a7c20 */ /* 0x000fc60008400000 */
[----:B------:R-:W0:Y:S08]  /*28e70*/  F2I.U32.TRUNC.NTZ R2, R2 ;  /* 0x0000000200027305 */ /* 0x000e30000020f000 */
[----:B------:R-:W1:Y:S01]  /*28e80*/  F2I.U32.TRUNC.NTZ R10, R10 ;  /* 0x0000000a000a7305 */ /* 0x000e62000020f000 */
[----:B0-----:R-:W-:Y:S02]  /*28e90*/  IMAD.MOV R4, RZ, RZ, -R2 ;  /* 0x000000ffff047224 */ /* 0x001fe400078e0a02 */
[----:B------:R-:W-:-:S02]  /*28ea0*/  IMAD.MOV.U32 R2, RZ, RZ, R15 ;  /* 0x000000ffff027224 */ /* 0x000fc400078e000f */
[----:B---3--:R-:W-:Y:S02]  /*28eb0*/  IMAD R8, R3, R4, R8 ;  /* 0x0000000403087224 */ /* 0x008fe400078e0208 */
[----:B-1----:R-:W-:-:S04]  /*28ec0*/  IMAD.MOV R3, RZ, RZ, -R10 ;  /* 0x000000ffff037224 */ /* 0x002fc800078e0a0a */
[----:B----4-:R-:W-:Y:S02]  /*28ed0*/  @P4 IMAD R8, R12, R3, R5 ;  /* 0x000000030c084224 */ /* 0x010fe400078e0205 */
[----:B------:R-:W-:Y:S01]  /*28ee0*/  IMAD.MOV.U32 R3, RZ, RZ, R16 ;  /* 0x000000ffff037224 */ /* 0x000fe200078e0010 */
[----:B------:R-:W-:Y:S06]  /*28ef0*/  @!P1 BRA `(.L_x_54) ;  /* 0x0000000000289947 */ /* 0x000fec0003800000 */
[----:B------:R-:W-:Y:S02]  /*28f00*/  ULDC UR5, c[0x0][0x634] ;  /* 0x00018d0000057ab9 */ /* 0x000fe40000000800 */
[----:B------:R-:W-:-:S05]  /*28f10*/  IADD3 R3, P1, R15, UR5, RZ ;  /* 0x000000050f037c10 */ /* 0x000fca000ff3e0ff */
[----:B------:R-:W-:-:S04]  /*28f20*/  IMAD.X R11, RZ, RZ, R16, P1 ;  /* 0x000000ffff0b7224 */ /* 0x000fc800008e0610 */
[----:B------:R-:W-:-:S04]  /*28f30*/  IMAD.WIDE.U32 R4, R11, UR8, RZ ;  /* 0x000000080b047c25 */ /* 0x000fc8000f8e00ff */
[----:B------:R-:W-:-:S04]  /*28f40*/  IMAD.WIDE.U32 R4, P1, R3, UR9, R4 ;  /* 0x0000000903047c25 */ /* 0x000fc8000f820004 */
[----:B------:R-:W-:-:S04]  /*28f50*/  IMAD.WIDE.U32 R2, R3, UR8, RZ ;  /* 0x0000000803027c25 */ /* 0x000fc8000f8e00ff */
[----:B------:R-:W-:Y:S01]  /*28f60*/  IMAD.MOV.U32 R2, RZ, RZ, R5 ;  /* 0x000000ffff027224 */ /* 0x000fe200078e0005 */
[----:B------:R-:W-:Y:S01]  /*28f70*/  IADD3 RZ, P3, R3, R4, RZ ;  /* 0x0000000403ff7210 */ /* 0x000fe20007f7e0ff */
[----:B------:R-:W-:-:S04]  /*28f80*/  IMAD.X R3, RZ, RZ, RZ, P1 ;  /* 0x000000ffff037224 */ /* 0x000fc800008e06ff */
[----:B------:R-:W-:-:S08]  /*28f90*/  IMAD.WIDE.U32.X R2, R11, UR9, R2, P3 ;  /* 0x000000090b027c25 */ /* 0x000fd000098e0402 */
.L_x_54:
[--C-:B------:R-:W-:Y:S01]  /*28fa0*/  SHF.R.U64 R10, R2, UR6, R3.reuse ;  /* 0x00000006020a7c19 */ /* 0x100fe20008001203 */
[----:B------:R-:W-:Y:S01]  /*28fb0*/  ULDC.64 UR8, c[0x0][0x620] ;  /* 0x0001880000087ab9 */ /* 0x000fe20000000a00 */
[----:B------:R-:W-:Y:S01]  /*28fc0*/  SHF.R.U32.HI R2, RZ, UR6, R3 ;  /* 0x00000006ff027c19 */ /* 0x000fe20008011603 */
[----:B------:R-:W-:Y:S01]  /*28fd0*/  IMAD.MOV.U32 R3, RZ, RZ, R16 ;  /* 0x000000ffff037224 */ /* 0x000fe200078e0010 */
[----:B------:R-:W-:Y:S01]  /*28fe0*/  IADD3 R11, P1, RZ, -R10, RZ ;  /* 0x8000000aff0b7210 */ /* 0x000fe20007f3e0ff */
[----:B------:R-:W-:-:S04]  /*28ff0*/  ULDC UR5, c[0x0][0x618] ;  /* 0x0001860000057ab9 */ /* 0x000fc80000000800 */
[----:B------:R-:W-:-:S04]  /*29000*/  IMAD.X R2, RZ, RZ, ~R2, P1 ;  /* 0x000000ffff027224 */ /* 0x000fc800008e0e02 */
[----:B------:R-:W-:-:S04]  /*29010*/  IMAD R2, R2, UR8, RZ ;  /* 0x0000000802027c24 */ /* 0x000fc8000f8e02ff */
[----:B------:R-:W-:Y:S02]  /*29020*/  IMAD R5, R11, UR9, R2 ;  /* 0x000000090b057c24 */ /* 0x000fe4000f8e0202 */
[----:B------:R-:W-:-:S04]  /*29030*/  IMAD.MOV.U32 R2, RZ, RZ, R15 ;  /* 0x000000ffff027224 */ /* 0x000fc800078e000f */
[----:B------:R-:W-:Y:S01]  /*29040*/  IMAD.WIDE.U32 R2, R11, UR8, R2 ;  /* 0x000000080b027c25 */ /* 0x000fe2000f8e0002 */
[----:B------:R-:W-:Y:S02]  /*29050*/  ULDC.64 UR8, c[0x0][0x640] ;  /* 0x0001900000087ab9 */ /* 0x000fe40000000a00 */
[----:B------:R-:W-:Y:S01]  /*29060*/  ISETP.NE.U32.AND P1, PT, RZ, UR8, PT ;  /* 0x00000008ff007c0c */ /* 0x000fe2000bf25070 */
[----:B------:R-:W-:-:S03]  /*29070*/  IMAD.IADD R3, R3, 0x1, R5 ;  /* 0x0000000103037824 */ /* 0x000fc600078e0205 */
[----:B------:R-:W-:Y:S02]  /*29080*/  ISETP.NE.AND.EX P1, PT, RZ, UR9, PT, P1 ;  /* 0x00000009ff007c0c */ /* 0x000fe4000bf25310 */
[--C-:B------:R-:W-:Y:S02]  /*29090*/  SHF.R.U64 R11, R2, UR5, R3.reuse ;  /* 0x00000005020b7c19 */ /* 0x100fe40008001203 */
[----:B------:R-:W-:Y:S01]  /*290a0*/  SHF.R.U32.HI R2, RZ, UR5, R3 ;  /* 0x00000005ff027c19 */ /* 0x000fe20008011603 */
[----:B------:R-:W-:-:S03]  /*290b0*/  ULDC UR5, c[0x0][0x608] ;  /* 0x0001820000057ab9 */ /* 0x000fc60000000800 */
[--C-:B------:R-:W-:Y:S02]  /*290c0*/  SHF.R.U64 R12, R11, UR5, R2.reuse ;  /* 0x000000050b0c7c19 */ /* 0x100fe40008001202 */
[----:B------:R-:W-:Y:S01]  /*290d0*/  SHF.R.U32.HI R3, RZ, UR5, R2 ;  /* 0x00000005ff037c19 */ /* 0x000fe20008011602 */
[----:B------:R-:W-:-:S03]  /*290e0*/  ULDC UR5, c[0x0][0x658] ;  /* 0x0001960000057ab9 */ /* 0x000fc60000000800 */
[--C-:B------:R-:W-:Y:S02]  /*290f0*/  SHF.R.U64 R13, R12, UR5, R3.reuse ;  /* 0x000000050c0d7c19 */ /* 0x100fe40008001203 */
[----:B------:R-:W-:-:S03]  /*29100*/  SHF.R.U32.HI R15, RZ, UR5, R3 ;  /* 0x00000005ff0f7c19 */ /* 0x000fc60008011603 */
[----:B------:R-:W-:Y:S02]  /*29110*/  IMAD.MOV.U32 R2, RZ, RZ, R13 ;  /* 0x000000ffff027224 */ /* 0x000fe400078e000d */
        /* <DEDUP_REMOVED lines=12> */
.L_x_55:
[----:B------:R-:W-:Y:S01]  /*291e0*/  ULDC UR5, c[0x0][0x648] ;  /* 0x0001920000057ab9 */ /* 0x000fe20000000800 */
[----:B------:R-:W-:Y:S02]  /*291f0*/  LOP3.LUT R12, R12, UR18, RZ, 0xc0, !PT ;  /* 0x000000120c0c7c12 */ /* 0x000fe4000f8ec0ff */
[----:B------:R-:W-:Y:S01]  /*29200*/  SHF.R.U64 R3, R2, UR5, R3 ;  /* 0x0000000502037c19 */ /* 0x000fe20008001203 */
[----:B------:R-:W-:-:S04]  /*29210*/  ULDC UR5, c[0x0][0x638] ;  /* 0x00018e0000057ab9 */ /* 0x000fc80000000800 */
[----:B------:R-:W-:Y:S02]  /*29220*/  IMAD.MOV R2, RZ, RZ, -R3 ;  /* 0x000000ffff027224 */ /* 0x000fe400078e0a03 */
[----:B------:R-:W-:Y:S02]  /*29230*/  IMAD R5, R3, UR19, R12 ;  /* 0x0000001303057c24 */ /* 0x000fe4000f8e020c */
[----:B------:R-:W-:Y:S01]  /*29240*/  IMAD R13, R2, UR5, R13 ;  /* 0x00000005020d7c24 */ /* 0x000fe2000f8e020d */
[----:B------:R-:W-:Y:S01]  /*29250*/  ULDC UR5, c[0x0][0x610] ;  /* 0x0001840000057ab9 */ /* 0x000fe20000000800 */
[----:B------:R-:W-:Y:S01]  /*29260*/  LOP3.LUT R2, R11, UR4, RZ, 0xc0, !PT ;  /* 0x000000040b027c12 */ /* 0x000fe2000f8ec0ff */
[----:B------:R-:W-:Y:S01]  /*29270*/  IMAD R8, R5, UR5, R8 ;  /* 0x0000000505087c24 */ /* 0x000fe2000f8e0208 */
[----:B------:R-:W-:-:S03]  /*29280*/  ULDC UR5, c[0x0][0x600] ;  /* 0x0001800000057ab9 */ /* 0x000fc60000000800 */
[----:B------:R-:W-:Y:S02]  /*29290*/  IMAD R13, R13, UR5, R2 ;  /* 0x000000050d0d7c24 */ /* 0x000fe4000f8e0202 */
[----:B------:R-:W-:-:S03]  /*292a0*/  IMAD.MOV.U32 R2, RZ, RZ, 0x1 ;  /* 0x00000001ff027424 */ /* 0x000fc600078e00ff */
[----:B------:R-:W-:Y:S02]  /*292b0*/  SEL R4, R13, R8, !P4 ;  /* 0x000000080d047207 */ /* 0x000fe40006000000 */
[----:B------:R-:W-:-:S07]  /*292c0*/  SEL R5, R8, R13, !P4 ;  /* 0x0000000d08057207 */ /* 0x000fce0006000000 */
.L_x_53:
[----:B------:R-:W-:Y:S05]  /*292d0*/  BSYNC B1 ;  /* 0x0000000000017941 */ /* 0x000fea0003800000 */
.L_x_52:
[----:B------:R-:W-:-:S13]  /*292e0*/  LOP3.LUT P1, RZ, R2, 0xff, RZ, 0xc0, !PT ;  /* 0x000000ff02ff7812 */ /* 0x000fda000782c0ff */
[----:B------:R-:W-:Y:S05]  /*292f0*/  @P1 BRA `(.L_x_56) ;  /* 0xfffffff400301947 */ /* 0x000fea000383ffff */
[----:B------:R-:W-:Y:S05]  /*29300*/  BSYNC B0 ;  /* 0x0000000000007941 */ /* 0x000fea0003800000 */
.L_x_44:
[----:B------:R-:W-:-:S03]  /*29310*/  UMOV UR5, 0xffffffff ;  /* 0xffffffff00057882 */ /* 0x000fc60000000000 */
[----:B------:R-:W-:Y:S05]  /*29320*/  BRA.DIV UR5, `(.L_x_57) ;  /* 0x0000000a056c7947 */ /* 0x000fea000b800000 */
[----:B------:R-:W-:-:S13]  /*29330*/  ELECT P0, URZ, PT ;  /* 0x00000000003f782f */ /* 0x000fda0003800000 */
.L_x_80:
[----:B------:R-:W-:Y:S04]  /*29340*/  BSSY B0, `(.L_x_58) ;  /* 0x000007d000007945 */ /* 0x000fe80003800000 */
[----:B------:R-:W-:Y:S05]  /*29350*/  @!P0 BRA `(.L_x_59) ;  /* 0x0000000400ec8947 */ /* 0x000fea0003800000 */
[----:B------:R-:W-:-:S04]  /*29360*/  ULOP3.LUT UR5, UR7, 0x2, URZ, 0xfc, !UPT ;  /* 0x0000000207057892 */ /* 0x000fc8000f8efc3f */
[----:B------:R-:W-:-:S06]  /*29370*/  UISETP.NE.AND UP0, UPT, UR5, 0x3, UPT ;  /* 0x000000030500788c */ /* 0x000fcc000bf05270 */
[----:B------:R-:W-:-:S13]  /*29380*/  PLOP3.LUT P0, PT, PT, PT, UP0, 0x80, 0x0 ;  /* 0x000000000000781c */ /* 0x000fda0003f0f008 */
[----:B------:R-:W-:Y:S05]  /*29390*/  @!P0 BRA `(.L_x_60) ;  /* 0x0000000000048947 */ /* 0x000fea0003800000 */
[----:B------:R-:W-:Y:S01]  /*293a0*/  BPT.TRAP 0x1 ;  /* 0x000000040000795c */ /* 0x000fe20000300000 */
.L_x_60:
[----:B------:R-:W0:Y:S01]  /*293b0*/  S2R R3, SR_CgaCtaId ;  /* 0x0000000000037919 */ /* 0x000e220000008800 */
[----:B------:R-:W-:Y:S02]  /*293c0*/  MOV R0, 0x400 ;  /* 0x0000040000007802 */ /* 0x000fe40000000f00 */
[----:B------:R-:W-:Y:S02]  /*293d0*/  SHF.L.U32 R2, R6, 0x1f, RZ ;  /* 0x0000001f06027819 */ /* 0x000fe400000006ff */
[----:B0-----:R-:W-:-:S05]  /*293e0*/  LEA R0, R3, R0, 0x18 ;  /* 0x0000000003007211 */ /* 0x001fca00078ec0ff */
[----:B------:R-:W-:-:S04]  /*293f0*/  VIADD R0, R0, 0x68 ;  /* 0x0000006800007836 */ /* 0x000fc80000000000 */
[----:B------:R-:W-:-:S04]  /*29400*/  IMAD R3, R7, 0x8, R0 ;  /* 0x0000000807037824 */ /* 0x000fc800078e0200 */
[----:B------:R-:W0:Y:S02]  /*29410*/  SYNCS.PHASECHK.TRANS64.TRYWAIT P0, [R3+URZ], R2 ;  /* 0x00000002030075a7 */ /* 0x000e24000800017f */
[----:B0-----:R-:W-:Y:S05]  /*29420*/  @!P0 BRA `(.L_x_61) ;  /* 0x0000000800508947 */ /* 0x001fea0003800000 */
.L_x_81:
[----:B------:R-:W-:-:S05]  /*29430*/  VIADD R7, R7, 0x1 ;  /* 0x0000000107077836 */ /* 0x000fca0000000000 */
[----:B------:R-:W-:-:S04]  /*29440*/  ISETP.NE.AND P0, PT, R7, 0xd, PT ;  /* 0x0000000d0700780c */ /* 0x000fc80003f05270 */
[----:B0-----:R-:W-:Y:S02]  /*29450*/  SEL R3, RZ, 0x1, P0 ;  /* 0x00000001ff037807 */ /* 0x001fe40000000000 */
[----:B------:R-:W-:Y:S02]  /*29460*/  SEL R7, R7, RZ, P0 ;  /* 0x000000ff07077207 */ /* 0x000fe40000000000 */
[----:B------:R-:W-:-:S03]  /*29470*/  LOP3.LUT R6, R6, R3, RZ, 0x3c, !PT ;  /* 0x0000000306067212 */ /* 0x000fc600078e3cff */
[----:B------:R-:W-:Y:S01]  /*29480*/  IMAD R3, R7, 0x8, R0 ;  /* 0x0000000807037824 */ /* 0x000fe200078e0200 */
[----:B------:R-:W-:-:S04]  /*29490*/  SHF.L.U32 R2, R6, 0x1f, RZ ;  /* 0x0000001f06027819 */ /* 0x000fc800000006ff */
[----:B------:R-:W0:Y:S02]  /*294a0*/  SYNCS.PHASECHK.TRANS64.TRYWAIT P0, [R3+URZ], R2 ;  /* 0x00000002030075a7 */ /* 0x000e24000800017f */
[----:B0-----:R-:W-:Y:S05]  /*294b0*/  @!P0 BRA `(.L_x_62) ;  /* 0x0000000800408947 */ /* 0x001fea0003800000 */
.L_x_82:
[----:B0-----:R-:W-:-:S05]  /*294c0*/  VIADD R2, R7, 0x1 ;  /* 0x0000000107027836 */ /* 0x001fca0000000000 */
[----:B------:R-:W-:-:S04]  /*294d0*/  ISETP.NE.AND P0, PT, R2, 0xd, PT ;  /* 0x0000000d0200780c */ /* 0x000fc80003f05270 */
[----:B------:R-:W-:Y:S02]  /*294e0*/  SEL R3, RZ, 0x1, P0 ;  /* 0x00000001ff037807 */ /* 0x000fe40000000000 */
[----:B------:R-:W-:Y:S02]  /*294f0*/  SEL R5, R2, RZ, P0 ;  /* 0x000000ff02057207 */ /* 0x000fe40000000000 */
[----:B------:R-:W-:-:S03]  /*29500*/  LOP3.LUT R6, R6, R3, RZ, 0x3c, !PT ;  /* 0x0000000306067212 */ /* 0x000fc600078e3cff */
[----:B------:R-:W-:Y:S01]  /*29510*/  IMAD R3, R5, 0x8, R0 ;  /* 0x0000000805037824 */ /* 0x000fe200078e0200 */
[----:B------:R-:W-:-:S04]  /*29520*/  SHF.L.U32 R2, R6, 0x1f, RZ ;  /* 0x0000001f06027819 */ /* 0x000fc800000006ff */
[----:B------:R-:W0:Y:S02]  /*29530*/  SYNCS.PHASECHK.TRANS64.TRYWAIT P0, [R3+URZ], R2 ;  /* 0x00000002030075a7 */ /* 0x000e24000800017f */
[----:B0-----:R-:W-:Y:S05]  /*29540*/  @!P0 BRA `(.L_x_63) ;  /* 0x0000000800308947 */ /* 0x001fea0003800000 */
.L_x_83:
        /* <DEDUP_REMOVED lines=9> */
.L_x_84:
        /* <DEDUP_REMOVED lines=9> */
.L_x_85:
        /* <DEDUP_REMOVED lines=9> */
.L_x_86:
        /* <DEDUP_REMOVED lines=9> */
.L_x_87:
        /* <DEDUP_REMOVED lines=9> */
.L_x_88:
        /* <DEDUP_REMOVED lines=9> */
.L_x_89:
        /* <DEDUP_REMOVED lines=9> */
.L_x_90:
        /* <DEDUP_REMOVED lines=9> */
.L_x_91:
        /* <DEDUP_REMOVED lines=9> */
.L_x_92:
[----:B0-----:R-:W-:-:S05]  /*29a60*/  VIADD R2, R5, 0x1 ;  /* 0x0000000105027836 */ /* 0x001fca0000000000 */
[----:B------:R-:W-:-:S04]  /*29a70*/  ISETP.NE.AND P0, PT, R2, 0xd, PT ;  /* 0x0000000d0200780c */ /* 0x000fc80003f05270 */
[----:B------:R-:W-:Y:S02]  /*29a80*/  SEL R4, RZ, 0x1, P0 ;  /* 0x00000001ff047807 */ /* 0x000fe40000000000 */
[----:B------:R-:W-:Y:S02]  /*29a90*/  SEL R3, R2, RZ, P0 ;  /* 0x000000ff02037207 */ /* 0x000fe40000000000 */
[----:B------:R-:W-:-:S03]  /*29aa0*/  LOP3.LUT R4, R7, R4, RZ, 0x3c, !PT ;  /* 0x0000000407047212 */ /* 0x000fc600078e3cff */
[----:B------:R-:W-:Y:S01]  /*29ab0*/  IMAD R3, R3, 0x8, R0 ;  /* 0x0000000803037824 */ /* 0x000fe200078e0200 */
[----:B------:R-:W-:-:S07]  /*29ac0*/  SHF.L.U32 R0, R4, 0x1f, RZ ;  /* 0x0000001f04007819 */ /* 0x000fce00000006ff */
.L_x_73:
[----:B0-----:R0:W1:Y:S02]  /*29ad0*/  SYNCS.PHASECHK.TRANS64.TRYWAIT P0, [R3+URZ], R0 ;  /* 0x00000000030075a7 */ /* 0x001064000800017f */
[----:B-1----:R-:W-:Y:S05]  /*29ae0*/  @!P0 NANOSLEEP.SYNCS 0x989680 ;  /* 0x009896800000895d */ /* 0x002fea0003900000 */
[----:B------:R-:W1:Y:S02]  /*29af0*/  @!P0 SYNCS.PHASECHK.TRANS64 P0, [R3+URZ], R0 ;  /* 0x00000000030085a7 */ /* 0x000e64000800007f */
[----:B-1----:R-:W-:Y:S05]  /*29b00*/  @!P0 BRA `(.L_x_73) ;  /* 0xfffffffc00f08947 */ /* 0x002fea000383ffff */
.L_x_59:
[----:B------:R-:W-:Y:S05]  /*29b10*/  BSYNC B0 ;  /* 0x0000000000007941 */ /* 0x000fea0003800000 */
.L_x_58:
[----:B------:R-:W-:Y:S05]  /*29b20*/  EXIT ;  /* 0x000000000000794d */ /* 0x000fea0003800000 */
.L_x_18:
[----:B--2---:R-:W-:-:S04]  /*29b30*/  IMAD.U32 R12, RZ, RZ, UR12 ;  /* 0x0000000cff0c7e24 */ /* 0x004fc8000f8e00ff */
[----:B------:R2:W0:Y:S03]  /*29b40*/  SYNCS.PHASECHK.TRANS64.TRYWAIT P0, [R12+URZ], R11 ;  /* 0x0000000b0c0075a7 */ /* 0x000426000800017f */
[----:B0-----:R-:W-:Y:S05]  /*29b50*/  @!P0 NANOSLEEP.SYNCS 0x989680 ;  /* 0x009896800000895d */ /* 0x001fea0003900000 */
[----:B------:R-:W0:Y:S02]  /*29b60*/  @!P0 SYNCS.PHASECHK.TRANS64 P0, [R12+URZ], R11 ;  /* 0x0000000b0c0085a7 */ /* 0x000e24000800007f */
[----:B0-----:R-:W-:Y:S05]  /*29b70*/  @!P0 BRA `(.L_x_18) ;  /* 0xfffffffc00ec8947 */ /* 0x001fea000383ffff */
[----:B------:R-:W-:Y:S05]  /*29b80*/  BRA `(.L_x_17) ;  /* 0xfffffd8c00f47947 */ /* 0x000fea000383ffff */
.L_x_24:
[----:B-----5:R0:W-:Y:S02]  /*29b90*/  STL [R1+0x414], R0 ;  /* 0x0004140001007387 */ /* 0x0201e40000100800 */
[----:B0-----:R-:W-:-:S04]  /*29ba0*/  IMAD.U32 R0, RZ, RZ, UR13 ;  /* 0x0000000dff007e24 */ /* 0x001fc8000f8e00ff */
[----:B------:R0:W2:Y:S03]  /*29bb0*/  SYNCS.PHASECHK.TRANS64.TRYWAIT P0, [R0+URZ], R13 ;  /* 0x0000000d000075a7 */ /* 0x0000a6000800017f */
[----:B--2---:R-:W-:Y:S05]  /*29bc0*/  @!P0 NANOSLEEP.SYNCS 0x989680 ;  /* 0x009896800000895d */ /* 0x004fea0003900000 */
[----:B------:R0:W2:Y:S02]  /*29bd0*/  @!P0 SYNCS.PHASECHK.TRANS64 P0, [R0+URZ], R13 ;  /* 0x0000000d000085a7 */ /* 0x0000a4000800007f */
[----:B0-----:R0:W5:Y:S02]  /*29be0*/  LDL.LU R0, [R1+0x414] ;  /* 0x0004140001007983 */ /* 0x0011640000300800 */
[----:B0-2---:R-:W-:Y:S05]  /*29bf0*/  @!P0 BRA `(.L_x_24) ;  /* 0xfffffffc00e48947 */ /* 0x005fea000383ffff */
[----:B------:R-:W-:Y:S05]  /*29c00*/  BRA `(.L_x_23) ;  /* 0xfffffdc400ec7947 */ /* 0x000fea000383ffff */
.L_x_45:
[----:B------:R-:W-:Y:S01]  /*29c10*/  BSSY B1, `(.L_x_74) ;  /* 0x0000006000017945 */ /* 0x000fe20003800000 */
[----:B------:R-:W-:-:S07]  /*29c20*/  IMAD.MOV.U32 R2, RZ, RZ, -0x1 ;  /* 0xffffffffff027424 */ /* 0x000fce00078e00ff */
[----:B------:R-:W-:Y:S05]  /*29c30*/  WARPSYNC.COLLECTIVE R2, `(.L_x_75) ;  /* 0x00000000020c7348 */ /* 0x000fea0003c00000 */
[----:B------:R-:W-:Y:S02]  /*29c40*/  ELECT P1, UR62, PT ;  /* 0x00000000003e782f */ /* 0x000fe40003820000 */
[----:B------:R-:W-:Y:S01]  /*29c50*/  MOV R2, UR62 ;  /* 0x0000003e00027c02 */ /* 0x000fe20008000f00 */
[----:B------:R-:W-:Y:S10]  /*29c60*/  ENDCOLLECTIVE ;  /* 0x000000000000791b */ /* 0x000ff40003800000 */
.L_x_75:
[----:B------:R-:W-:Y:S05]  /*29c70*/  BSYNC B1 ;  /* 0x0000000000017941 */ /* 0x000fea0003800000 */
.L_x_74:
[----:B------:R-:W-:Y:S05]  /*29c80*/  BRA `(.L_x_76) ;  /* 0xffffffe800d87947 */ /* 0x000fea000383ffff */
.L_x_48:
[----:B-1----:R1:W2:Y:S02]  /*29c90*/  SYNCS.PHASECHK.TRANS64.TRYWAIT P1, [R16+URZ+0x68], R11 ;  /* 0x0000680b100075a7 */ /* 0x0022a4000802017f */
[----:B--2---:R-:W-:Y:S05]  /*29ca0*/  @!P1 NANOSLEEP.SYNCS 0x989680 ;  /* 0x009896800000995d */ /* 0x004fea0003900000 */
[----:B------:R-:W2:Y:S02]  /*29cb0*/  @!P1 SYNCS.PHASECHK.TRANS64 P1, [R16+URZ+0x68], R11 ;  /* 0x0000680b100095a7 */ /* 0x000ea4000802007f */
[----:B--2---:R-:W-:Y:S05]  /*29cc0*/  @!P1 BRA `(.L_x_48) ;  /* 0xfffffffc00f09947 */ /* 0x004fea000383ffff */
[----:B------:R-:W-:Y:S05]  /*29cd0*/  BRA `(.L_x_77) ;  /* 0xffffffec000c7947 */ /* 0x000fea000383ffff */
.L_x_57:
[----:B------:R-:W-:Y:S01]  /*29ce0*/  BSSY B0, `(.L_x_78) ;  /* 0x0000006000007945 */ /* 0x000fe20003800000 */
[----:B------:R-:W-:-:S07]  /*29cf0*/  IMAD.MOV.U32 R2, RZ, RZ, -0x1 ;  /* 0xffffffffff027424 */ /* 0x000fce00078e00ff */
[----:B------:R-:W-:Y:S05]  /*29d00*/  WARPSYNC.COLLECTIVE R2, `(.L_x_79) ;  /* 0x00000000020c7348 */ /* 0x000fea0003c00000 */
[----:B------:R-:W-:Y:S02]  /*29d10*/  ELECT P1, UR62, PT ;  /* 0x00000000003e782f */ /* 0x000fe40003820000 */
[----:B------:R-:W-:Y:S01]  /*29d20*/  MOV R2, UR62 ;  /* 0x0000003e00027c02 */ /* 0x000fe20008000f00 */
[----:B------:R-:W-:Y:S10]  /*29d30*/  ENDCOLLECTIVE ;  /* 0x000000000000791b */ /* 0x000ff40003800000 */
.L_x_79:
[----:B------:R-:W-:Y:S05]  /*29d40*/  BSYNC B0 ;  /* 0x0000000000007941 */ /* 0x000fea0003800000 */
.L_x_78:
[----:B------:R-:W-:Y:S01]  /*29d50*/  PLOP3.LUT P0, PT, P1, PT, PT, 0x80, 0x0 ;  /* 0x000000000000781c */ /* 0x000fe20000f0f070 */
[----:B------:R-:W-:-:S12]  /*29d60*/  BRA `(.L_x_80) ;  /* 0xfffffff400747947 */ /* 0x000fd8000383ffff */
.L_x_61:
[----:B0-----:R0:W1:Y:S02]  /*29d70*/  SYNCS.PHASECHK.TRANS64.TRYWAIT P0, [R3+URZ], R2 ;  /* 0x00000002030075a7 */ /* 0x001064000800017f */
[----:B-1----:R-:W-:Y:S05]  /*29d80*/  @!P0 NANOSLEEP.SYNCS 0x989680 ;  /* 0x009896800000895d */ /* 0x002fea0003900000 */
[----:B------:R-:W1:Y:S02]  /*29d90*/  @!P0 SYNCS.PHASECHK.TRANS64 P0, [R3+URZ], R2 ;  /* 0x00000002030085a7 */ /* 0x000e64000800007f */
[----:B-1----:R-:W-:Y:S05]  /*29da0*/  @!P0 BRA `(.L_x_61) ;  /* 0xfffffffc00f08947 */ /* 0x002fea000383ffff */
[----:B------:R-:W-:Y:S05]  /*29db0*/  BRA `(.L_x_81) ;  /* 0xfffffff4009c7947 */ /* 0x000fea000383ffff */
.L_x_62:
[----:B0-----:R0:W1:Y:S02]  /*29dc0*/  SYNCS.PHASECHK.TRANS64.TRYWAIT P0, [R3+URZ], R2 ;  /* 0x00000002030075a7 */ /* 0x001064000800017f */
[----:B-1----:R-:W-:Y:S05]  /*29dd0*/  @!P0 NANOSLEEP.SYNCS 0x989680 ;  /* 0x009896800000895d */ /* 0x002fea0003900000 */
[----:B------:R-:W1:Y:S02]  /*29de0*/  @!P0 SYNCS.PHASECHK.TRANS64 P0, [R3+URZ], R2 ;  /* 0x00000002030085a7 */ /* 0x000e64000800007f */
[----:B-1----:R-:W-:Y:S05]  /*29df0*/  @!P0 BRA `(.L_x_62) ;  /* 0xfffffffc00f08947 */ /* 0x002fea000383ffff */
[----:B------:R-:W-:Y:S05]  /*29e00*/  BRA `(.L_x_82) ;  /* 0xfffffff400ac7947 */ /* 0x000fea000383ffff */
.L_x_63:
[----:B0-----:R0:W1:Y:S02]  /*29e10*/  SYNCS.PHASECHK.TRANS64.TRYWAIT P0, [R3+URZ], R2 ;  /* 0x00000002030075a7 */ /* 0x001064000800017f */
[----:B-1----:R-:W-:Y:S05]  /*29e20*/  @!P0 NANOSLEEP.SYNCS 0x989680 ;  /* 0x009896800000895d */ /* 0x002fea0003900000 */
[----:B------:R-:W1:Y:S02]  /*29e30*/  @!P0 SYNCS.PHASECHK.TRANS64 P0, [R3+URZ], R2 ;  /* 0x00000002030085a7 */ /* 0x000e64000800007f */
[----:B-1----:R-:W-:Y:S05]  /*29e40*/  @!P0 BRA `(.L_x_63) ;  /* 0xfffffffc00f08947 */ /* 0x002fea000383ffff */
[----:B------:R-:W-:Y:S05]  /*29e50*/  BRA `(.L_x_83) ;  /* 0xfffffff400bc7947 */ /* 0x000fea000383ffff */
.L_x_64:
[----:B0-----:R0:W1:Y:S02]  /*29e60*/  SYNCS.PHASECHK.TRANS64.TRYWAIT P0, [R3+URZ], R2 ;  /* 0x00000002030075a7 */ /* 0x001064000800017f */
[----:B-1----:R-:W-:Y:S05]  /*29e70*/  @!P0 NANOSLEEP.SYNCS 0x989680 ;  /* 0x009896800000895d */ /* 0x002fea0003900000 */
[----:B------:R-:W1:Y:S02]  /*29e80*/  @!P0 SYNCS.PHASECHK.TRANS64 P0, [R3+URZ], R2 ;  /* 0x00000002030085a7 */ /* 0x000e64000800007f */
[----:B-1----:R-:W-:Y:S05]  /*29e90*/  @!P0 BRA `(.L_x_64) ;  /* 0xfffffffc00f08947 */ /* 0x002fea000383ffff */
[----:B------:R-:W-:Y:S05]  /*29ea0*/  BRA `(.L_x_84) ;  /* 0xfffffff400cc7947 */ /* 0x000fea000383ffff */
.L_x_65:
[----:B0-----:R0:W1:Y:S02]  /*29eb0*/  SYNCS.PHASECHK.TRANS64.TRYWAIT P0, [R3+URZ], R2 ;  /* 0x00000002030075a7 */ /* 0x001064000800017f */
[----:B-1----:R-:W-:Y:S05]  /*29ec0*/  @!P0 NANOSLEEP.SYNCS 0x989680 ;  /* 0x009896800000895d */ /* 0x002fea0003900000 */
[----:B------:R-:W1:Y:S02]  /*29ed0*/  @!P0 SYNCS.PHASECHK.TRANS64 P0, [R3+URZ], R2 ;  /* 0x00000002030085a7 */ /* 0x000e64000800007f */
[----:B-1----:R-:W-:Y:S05]  /*29ee0*/  @!P0 BRA `(.L_x_65) ;  /* 0xfffffffc00f08947 */ /* 0x002fea000383ffff */
[----:B------:R-:W-:Y:S05]  /*29ef0*/  BRA `(.L_x_85) ;  /* 0xfffffff400dc7947 */ /* 0x000fea000383ffff */
.L_x_66:
[----:B0-----:R0:W1:Y:S02]  /*29f00*/  SYNCS.PHASECHK.TRANS64.TRYWAIT P0, [R3+URZ], R2 ;  /* 0x00000002030075a7 */ /* 0x001064000800017f */
[----:B-1----:R-:W-:Y:S05]  /*29f10*/  @!P0 NANOSLEEP.SYNCS 0x989680 ;  /* 0x009896800000895d */ /* 0x002fea0003900000 */
[----:B------:R-:W1:Y:S02]  /*29f20*/  @!P0 SYNCS.PHASECHK.TRANS64 P0, [R3+URZ], R2 ;  /* 0x00000002030085a7 */ /* 0x000e64000800007f */
[----:B-1----:R-:W-:Y:S05]  /*29f30*/  @!P0 BRA `(.L_x_66) ;  /* 0xfffffffc00f08947 */ /* 0x002fea000383ffff */
[----:B------:R-:W-:Y:S05]  /*29f40*/  BRA `(.L_x_86) ;  /* 0xfffffff400ec7947 */ /* 0x000fea000383ffff */
.L_x_67:
[----:B0-----:R0:W1:Y:S02]  /*29f50*/  SYNCS.PHASECHK.TRANS64.TRYWAIT P0, [R3+URZ], R2 ;  /* 0x00000002030075a7 */ /* 0x001064000800017f */
[----:B-1----:R-:W-:Y:S05]  /*29f60*/  @!P0 NANOSLEEP.SYNCS 0x989680 ;  /* 0x009896800000895d */ /* 0x002fea0003900000 */
[----:B------:R-:W1:Y:S02]  /*29f70*/  @!P0 SYNCS.PHASECHK.TRANS64 P0, [R3+URZ], R2 ;  /* 0x00000002030085a7 */ /* 0x000e64000800007f */
[----:B-1----:R-:W-:Y:S05]  /*29f80*/  @!P0 BRA `(.L_x_67) ;  /* 0xfffffffc00f08947 */ /* 0x002fea000383ffff */
[----:B------:R-:W-:Y:S05]  /*29f90*/  BRA `(.L_x_87) ;  /* 0xfffffff400fc7947 */ /* 0x000fea000383ffff */
.L_x_68:
[----:B0-----:R0:W1:Y:S02]  /*29fa0*/  SYNCS.PHASECHK.TRANS64.TRYWAIT P0, [R3+URZ], R2 ;  /* 0x00000002030075a7 */ /* 0x001064000800017f */
[----:B-1----:R-:W-:Y:S05]  /*29fb0*/  @!P0 NANOSLEEP.SYNCS 0x989680 ;  /* 0x009896800000895d */ /* 0x002fea0003900000 */
[----:B------:R-:W1:Y:S02]  /*29fc0*/  @!P0 SYNCS.PHASECHK.TRANS64 P0, [R3+URZ], R2 ;  /* 0x00000002030085a7 */ /* 0x000e64000800007f */
[----:B-1----:R-:W-:Y:S05]  /*29fd0*/  @!P0 BRA `(.L_x_68) ;  /* 0xfffffffc00f08947 */ /* 0x002fea000383ffff */
[----:B------:R-:W-:Y:S05]  /*29fe0*/  BRA `(.L_x_88) ;  /* 0xfffffff8000c7947 */ /* 0x000fea000383ffff */
.L_x_69:
[----:B0-----:R0:W1:Y:S02]  /*29ff0*/  SYNCS.PHASECHK.TRANS64.TRYWAIT P0, [R3+URZ], R2 ;  /* 0x00000002030075a7 */ /* 0x001064000800017f */
[----:B-1----:R-:W-:Y:S05]  /*2a000*/  @!P0 NANOSLEEP.SYNCS 0x989680 ;  /* 0x009896800000895d */ /* 0x002fea0003900000 */
[----:B------:R-:W1:Y:S02]  /*2a010*/  @!P0 SYNCS.PHASECHK.TRANS64 P0, [R3+URZ], R2 ;  /* 0x00000002030085a7 */ /* 0x000e64000800007f */
[----:B-1----:R-:W-:Y:S05]  /*2a020*/  @!P0 BRA `(.L_x_69) ;  /* 0xfffffffc00f08947 */ /* 0x002fea000383ffff */
[----:B------:R-:W-:Y:S05]  /*2a030*/  BRA `(.L_x_89) ;  /* 0xfffffff8001c7947 */ /* 0x000fea000383ffff */
.L_x_70:
[----:B0-----:R0:W1:Y:S02]  /*2a040*/  SYNCS.PHASECHK.TRANS64.TRYWAIT P0, [R3+URZ], R2 ;  /* 0x00000002030075a7 */ /* 0x001064000800017f */
[----:B-1----:R-:W-:Y:S05]  /*2a050*/  @!P0 NANOSLEEP.SYNCS 0x989680 ;  /* 0x009896800000895d */ /* 0x002fea0003900000 */
[----:B------:R-:W1:Y:S02]  /*2a060*/  @!P0 SYNCS.PHASECHK.TRANS64 P0, [R3+URZ], R2 ;  /* 0x00000002030085a7 */ /* 0x000e64000800007f */
[----:B-1----:R-:W-:Y:S05]  /*2a070*/  @!P0 BRA `(.L_x_70) ;  /* 0xfffffffc00f08947 */ /* 0x002fea000383ffff */
[----:B------:R-:W-:Y:S05]  /*2a080*/  BRA `(.L_x_90) ;  /* 0xfffffff8002c7947 */ /* 0x000fea000383ffff */
.L_x_71:
[----:B0-----:R0:W1:Y:S02]  /*2a090*/  SYNCS.PHASECHK.TRANS64.TRYWAIT P0, [R3+URZ], R2 ;  /* 0x00000002030075a7 */ /* 0x001064000800017f */
[----:B-1----:R-:W-:Y:S05]  /*2a0a0*/  @!P0 NANOSLEEP.SYNCS 0x989680 ;  /* 0x009896800000895d */ /* 0x002fea0003900000 */
[----:B------:R-:W1:Y:S02]  /*2a0b0*/  @!P0 SYNCS.PHASECHK.TRANS64 P0, [R3+URZ], R2 ;  /* 0x00000002030085a7 */ /* 0x000e64000800007f */
[----:B-1----:R-:W-:Y:S05]  /*2a0c0*/  @!P0 BRA `(.L_x_71) ;  /* 0xfffffffc00f08947 */ /* 0x002fea000383ffff */
[----:B------:R-:W-:Y:S05]  /*2a0d0*/  BRA `(.L_x_91) ;  /* 0xfffffff8003c7947 */ /* 0x000fea000383ffff */
.L_x_72:
[----:B0-----:R0:W1:Y:S02]  /*2a0e0*/  SYNCS.PHASECHK.TRANS64.TRYWAIT P0, [R3+URZ], R2 ;  /* 0x00000002030075a7 */ /* 0x001064000800017f */
[----:B-1----:R-:W-:Y:S05]  /*2a0f0*/  @!P0 NANOSLEEP.SYNCS 0x989680 ;  /* 0x009896800000895d */ /* 0x002fea0003900000 */
[----:B------:R-:W1:Y:S02]  /*2a100*/  @!P0 SYNCS.PHASECHK.TRANS64 P0, [R3+URZ], R2 ;  /* 0x00000002030085a7 */ /* 0x000e64000800007f */
[----:B-1----:R-:W-:Y:S05]  /*2a110*/  @!P0 BRA `(.L_x_72) ;  /* 0xfffffffc00f08947 */ /* 0x002fea000383ffff */
[----:B------:R-:W-:Y:S05]  /*2a120*/  BRA `(.L_x_92) ;  /* 0xfffffff8004c7947 */ /* 0x000fea000383ffff */
.L_x_93:
[----:B------:R-:W-:-:S00]  /*2a130*/  BRA `(.L_x_93) ;  /* 0xfffffffc00fc7947 */ /* 0x000fc0000383ffff */
[----:B------:R-:W-:-:S00]  /*2a140*/  NOP ;  /* 0x0000000000007918 */ /* 0x000fc00000000000 */
        /* <DEDUP_REMOVED lines=11> */
.L_x_94:


//--------------------- .nv.shared._ZN7cutlass13device_kernelINS_4gemm6kernel13GemmUniversalIN4cute5tupleIJiiiiEEENS1_10collective13CollectiveMmaINS1_37MainloopSm90TmaGmmaWarpSpecializedFP8ILi13ENS5_IJNS4_1CILi1EEESB_SB_EEENS1_35KernelTmaWarpSpecializedCooperativeEEENS5_IJNSA_ILi384EEENSA_ILi160EEENSA_ILi32EEEEEENS_12float_e4m3_tENS5_IJlSB_lEEESJ_SK_NS4_8TiledMMAINS4_8MMA_AtomIJNS4_4SM904GMMA30MMA_64x32x32_F32E4M3E4M3_SS_TNILNSO_7ScaleInE1ELSQ_1EEEEEENS4_6LayoutINS5_IJNSA_ILi2EEESB_SB_EEENS5_IJSB_NSA_ILi0EEESW_EEEEENS5_IJNS4_10UnderscoreESZ_SZ_EEEEENS4_13SM90_TMA_LOADENS4_14ComposedLayoutINS4_7SwizzleILi1ELi4ELi3EEENS4_18smem_ptr_flag_bitsILi8EEENST_INS5_IJNSA_ILi8EEESH_EEENS5_IJSH_SB_EEEEEEEvNS4_8identityES12_S1C_vS1D_EENS_8epilogue10collective6detail29Sm90TmaWarpSpecializedAdapterINS1G_15DefaultEpilogueISJ_SK_SK_NS1F_6thread17LinearCombinationISJ_Li1EffLNS1K_9ScaleType4KindE0ELNS_15FloatRoundStyleE2ESJ_EENS1_15EpilogueDefaultEEEEEvvEEEEvNT_6ParamsE --------------------------
	.section	.nv.shared._ZN7cutlass13device_kernelINS_4gemm6kernel13GemmUniversalIN4cute5tupleIJiiiiEEENS1_10collective13CollectiveMmaINS1_37MainloopSm90TmaGmmaWarpSpecializedFP8ILi13ENS5_IJNS4_1CILi1EEESB_SB_EEENS1_35KernelTmaWarpSpecializedCooperativeEEENS5_IJNSA_ILi384EEENSA_ILi160EEENSA_ILi32EEEEEENS_12float_e4m3_tENS5_IJlSB_lEEESJ_SK_NS4_8TiledMMAINS4_8MMA_AtomIJNS4_4SM904GMMA30MMA_64x32x32_F32E4M3E4M3_SS_TNILNSO_7ScaleInE1ELSQ_1EEEEEENS4_6LayoutINS5_IJNSA_ILi2EEESB_SB_EEENS5_IJSB_NSA_ILi0EEESW_EEEEENS5_IJNS4_10UnderscoreESZ_SZ_EEEEENS4_13SM90_TMA_LOADENS4_14ComposedLayoutINS4_7SwizzleILi1ELi4ELi3EEENS4_18smem_ptr_flag_bitsILi8EEENST_INS5_IJNSA_ILi8EEESH_EEENS5_IJSH_SB_EEEEEEEvNS4_8identityES12_S1C_vS1D_EENS_8epilogue10collective6detail29Sm90TmaWarpSpecializedAdapterINS1G_15DefaultEpilogueISJ_SK_SK_NS1F_6thread17LinearCombinationISJ_Li1EffLNS1K_9ScaleType4KindE0ELNS_15FloatRoundStyleE2ESJ_EENS1_15EpilogueDefaultEEEEEvvEEEEvNT_6ParamsE,"aw",@nobits
	.sectionflags	@""
	.align	16
	.zero		1024


//--------------------- .nv.shared.reserved.0     --------------------------
	.section	.nv.shared.reserved.0,"aw",@nobits
	.weak		__nv_reservedSMEM_offset_0_alias
	.size		__nv_reservedSMEM_offset_0_alias, 0, 0
	.other		__nv_reservedSMEM_offset_0_alias,@"STO_CUDA_RESERVED_SHARED STV_DEFAULT"
__nv_reservedSMEM_offset_0_alias:
	.zero		0


//--------------------- .nv.global                --------------------------
	.section	.nv.global,"aw",@nobits
.nv.global:
	.type		_ZN40_INTERNAL_4fd44065_4_k_cu_d2277b60_176044cute1_E,@object
	.size		_ZN40_INTERNAL_4fd44065_4_k_cu_d2277b60_176044cute1_E,(_ZN40_INTERNAL_4fd44065_4_k_cu_d2277b60_176044cuda3std3__45__cpo6cbeginE - _ZN40_INTERNAL_4fd44065_4_k_cu_d2277b60_176044cute1_E)
_ZN40_INTERNAL_4fd44065_4_k_cu_d2277b60_176044cute1_E:
	.zero		1
	.type		_ZN40_INTERNAL_4fd44065_4_k_cu_d2277b60_176044cuda3std3__45__cpo6cbeginE,@object
	.size		_ZN40_INTERNAL_4fd44065_4_k_cu_d2277b60_176044cuda3std3__45__cpo6cbeginE,(_ZN40_INTERNAL_4fd44065_4_k_cu_d2277b60_176044cuda3std3__48in_placeE - _ZN40_INTERNAL_4fd44065_4_k_cu_d2277b60_176044cuda3std3__45__cpo6cbeginE)
_ZN40_INTERNAL_4fd44065_4_k_cu_d2277b60_176044cuda3std3__45__cpo6cbeginE:
	.zero		1
	.type		_ZN40_INTERNAL_4fd44065_4_k_cu_d2277b60_176044cuda3std3__48in_placeE,@object
	.size		_ZN40_INTERNAL_4fd44065_4_k_cu_d2277b60_176044cuda3std3__48in_placeE,(_ZN40_INTERNAL_4fd44065_4_k_cu_d2277b60_176044cuda3std6ranges3__45__cpo9iter_moveE - _ZN40_INTERNAL_4fd44065_4_k_cu_d2277b60_176044cuda3std3__48in_placeE)
_ZN40_INTERNAL_4fd44065_4_k_cu_d2277b60_176044cuda3std3__48in_placeE:
	.zero		1
	.type		_ZN40_INTERNAL_4fd44065_4_k_cu_d2277b60_176044cuda3std6ranges3__45__cpo9iter_moveE,@object
	.size		_ZN40_INTERNAL_4fd44065_4_k_cu_d2277b60_176044cuda3std6ranges3__45__cpo9iter_moveE,(_ZN40_INTERNAL_4fd44065_4_k_cu_d2277b60_176044cuda3std3__45__cpo5beginE - _ZN40_INTERNAL_4fd44065_4_k_cu_d2277b60_176044cuda3std6ranges3__45__cpo9iter_moveE)
_ZN40_INTERNAL_4fd44065_4_k_cu_d2277b60_176044cuda3std6ranges3__45__cpo9iter_moveE:
	.zero		1
	.type		_ZN40_INTERNAL_4fd44065_4_k_cu_d2277b60_176044cuda3std3__45__cpo5beginE,@object
	.size		_ZN40_INTERNAL_4fd44065_4_k_cu_d2277b60_176044cuda3std3__45__cpo5beginE,(_ZN40_INTERNAL_4fd44065_4_k_cu_d2277b60_176044cuda3std3__442_GLOBAL__N__4fd44065_4_k_cu_d2277b60_176046ignoreE - _ZN40_INTERNAL_4fd44065_4_k_cu_d2277b60_176044cuda3std3__45__cpo5beginE)
_ZN40_INTERNAL_4fd44065_4_k_cu_d2277b60_176044cuda3std3__45__cpo5beginE:
	.zero		1
	.type		_ZN40_INTERNAL_4fd44065_4_k_cu_d2277b60_176044cuda3std3__442_GLOBAL__N__4fd44065_4_k_cu_d2277b60_176046ignoreE,@object
	.size		_ZN40_INTERNAL_4fd44065_4_k_cu_d2277b60_176044cuda3std3__442_GLOBAL__N__4fd44065_4_k_cu_d2277b60_176046ignoreE,(_ZN40_INTERNAL_4fd44065_4_k_cu_d2277b60_176044cute7productE - _ZN40_INTERNAL_4fd44065_4_k_cu_d2277b60_176044cuda3std3__442_GLOBAL__N__4fd44065_4_k_cu_d2277b60_176046ignoreE)
_ZN40_INTERNAL_4fd44065_4_k_cu_d2277b60_176044cuda3std3__442_GLOBAL__N__4fd44065_4_k_cu_d2277b60_176046ignoreE:
	.zero		1
	.type		_ZN40_INTERNAL_4fd44065_4_k_cu_d2277b60_176044cute7productE,@object
	.size		_ZN40_INTERNAL_4fd44065_4_k_cu_d2277b60_176044cute7productE,(_ZN40_INTERNAL_4fd44065_4_k_cu_d2277b60_176044cuda3std3__45__cpo3endE - _ZN40_INTERNAL_4fd44065_4_k_cu_d2277b60_176044cute7productE)
_ZN40_INTERNAL_4fd44065_4_k_cu_d2277b60_176044cute7productE:
	.zero		1
	.type		_ZN40_INTERNAL_4fd44065_4_k_cu_d2277b60_176044cuda3std3__45__cpo3endE,@object
	.size		_ZN40_INTERNAL_4fd44065_4_k_cu_d2277b60_176044cuda3std3__45__cpo3endE,(_ZN40_INTERNAL_4fd44065_4_k_cu_d2277b60_176044cuda3std3__419piecewise_constructE - _ZN40_INTERNAL_4fd44065_4_k_cu_d2277b60_176044cuda3std3__45__cpo3endE)
_ZN40_INTERNAL_4fd44065_4_k_cu_d2277b60_176044cuda3std3__45__cpo3endE:
	.zero		1
	.type		_ZN40_INTERNAL_4fd44065_4_k_cu_d2277b60_176044cuda3std3__419piecewise_constructE,@object
	.size		_ZN40_INTERNAL_4fd44065_4_k_cu_d2277b60_176044cuda3std3__419piecewise_constructE,(_ZN40_INTERNAL_4fd44065_4_k_cu_d2277b60_176044cuda3std3__45__cpo4cendE - _ZN40_INTERNAL_4fd44065_4_k_cu_d2277b60_176044cuda3std3__419piecewise_constructE)
_ZN40_INTERNAL_4fd44065_4_k_cu_d2277b60_176044cuda3std3__419piecewise_constructE:
	.zero		1
	.type		_ZN40_INTERNAL_4fd44065_4_k_cu_d2277b60_176044cuda3std3__45__cpo4cendE,@object
	.size		_ZN40_INTERNAL_4fd44065_4_k_cu_d2277b60_176044cuda3std3__45__cpo4cendE,(_ZN40_INTERNAL_4fd44065_4_k_cu_d2277b60_176044cuda3std6ranges3__45__cpo4swapE - _ZN40_INTERNAL_4fd44065_4_k_cu_d2277b60_176044cuda3std3__45__cpo4cendE)
_ZN40_INTERNAL_4fd44065_4_k_cu_d2277b60_176044cuda3std3__45__cpo4cendE:
	.zero		1
	.type		_ZN40_INTERNAL_4fd44065_4_k_cu_d2277b60_176044cuda3std6ranges3__45__cpo4swapE,@object
	.size		_ZN40_INTERNAL_4fd44065_4_k_cu_d2277b60_176044cuda3std6ranges3__45__cpo4swapE,(.L_7 - _ZN40_INTERNAL_4fd44065_4_k_cu_d2277b60_176044cuda3std6ranges3__45__cpo4swapE)
_ZN40_INTERNAL_4fd44065_4_k_cu_d2277b60_176044cuda3std6ranges3__45__cpo4swapE:
	.zero		1
.L_7:


//--------------------- .nv.constant0._ZN7cutlass13device_kernelINS_4gemm6kernel13GemmUniversalIN4cute5tupleIJiiiiEEENS1_10collective13CollectiveMmaINS1_37MainloopSm90TmaGmmaWarpSpecializedFP8ILi13ENS5_IJNS4_1CILi1EEESB_SB_EEENS1_35KernelTmaWarpSpecializedCooperativeEEENS5_IJNSA_ILi384EEENSA_ILi160EEENSA_ILi32EEEEEENS_12float_e4m3_tENS5_IJlSB_lEEESJ_SK_NS4_8TiledMMAINS4_8MMA_AtomIJNS4_4SM904GMMA30MMA_64x32x32_F32E4M3E4M3_SS_TNILNSO_7ScaleInE1ELSQ_1EEEEEENS4_6LayoutINS5_IJNSA_ILi2EEESB_SB_EEENS5_IJSB_NSA_ILi0EEESW_EEEEENS5_IJNS4_10UnderscoreESZ_SZ_EEEEENS4_13SM90_TMA_LOADENS4_14ComposedLayoutINS4_7SwizzleILi1ELi4ELi3EEENS4_18smem_ptr_flag_bitsILi8EEENST_INS5_IJNSA_ILi8EEESH_EEENS5_IJSH_SB_EEEEEEEvNS4_8identityES12_S1C_vS1D_EENS_8epilogue10collective6detail29Sm90TmaWarpSpecializedAdapterINS1G_15DefaultEpilogueISJ_SK_SK_NS1F_6thread17LinearCombinationISJ_Li1EffLNS1K_9ScaleType4KindE0ELNS_15FloatRoundStyleE2ESJ_EENS1_15EpilogueDefaultEEEEEvvEEEEvNT_6ParamsE --------------------------
	.section	.nv.constant0._ZN7cutlass13device_kernelINS_4gemm6kernel13GemmUniversalIN4cute5tupleIJiiiiEEENS1_10collective13CollectiveMmaINS1_37MainloopSm90TmaGmmaWarpSpecializedFP8ILi13ENS5_IJNS4_1CILi1EEESB_SB_EEENS1_35KernelTmaWarpSpecializedCooperativeEEENS5_IJNSA_ILi384EEENSA_ILi160EEENSA_ILi32EEEEEENS_12float_e4m3_tENS5_IJlSB_lEEESJ_SK_NS4_8TiledMMAINS4_8MMA_AtomIJNS4_4SM904GMMA30MMA_64x32x32_F32E4M3E4M3_SS_TNILNSO_7ScaleInE1ELSQ_1EEEEEENS4_6LayoutINS5_IJNSA_ILi2EEESB_SB_EEENS5_IJSB_NSA_ILi0EEESW_EEEEENS5_IJNS4_10UnderscoreESZ_SZ_EEEEENS4_13SM90_TMA_LOADENS4_14ComposedLayoutINS4_7SwizzleILi1ELi4ELi3EEENS4_18smem_ptr_flag_bitsILi8EEENST_INS5_IJNSA_ILi8EEESH_EEENS5_IJSH_SB_EEEEEEEvNS4_8identityES12_S1C_vS1D_EENS_8epilogue10collective6detail29Sm90TmaWarpSpecializedAdapterINS1G_15DefaultEpilogueISJ_SK_SK_NS1F_6thread17LinearCombinationISJ_Li1EffLNS1K_9ScaleType4KindE0ELNS_15FloatRoundStyleE2ESJ_EENS1_15EpilogueDefaultEEEEEvvEEEEvNT_6ParamsE,"a",@progbits
	.sectionflags	@""
	.align	4
.nv.constant0._ZN7cutlass13device_kernelINS_4gemm6kernel13GemmUniversalIN4cute5tupleIJiiiiEEENS1_10collective13CollectiveMmaINS1_37MainloopSm90TmaGmmaWarpSpecializedFP8ILi13ENS5_IJNS4_1CILi1EEESB_SB_EEENS1_35KernelTmaWarpSpecializedCooperativeEEENS5_IJNSA_ILi384EEENSA_ILi160EEENSA_ILi32EEEEEENS_12float_e4m3_tENS5_IJlSB_lEEESJ_SK_NS4_8TiledMMAINS4_8MMA_AtomIJNS4_4SM904GMMA30MMA_64x32x32_F32E4M3E4M3_SS_TNILNSO_7ScaleInE1ELSQ_1EEEEEENS4_6LayoutINS5_IJNSA_ILi2EEESB_SB_EEENS5_IJSB_NSA_ILi0EEESW_EEEEENS5_IJNS4_10UnderscoreESZ_SZ_EEEEENS4_13SM90_TMA_LOADENS4_14ComposedLayoutINS4_7SwizzleILi1ELi4ELi3EEENS4_18smem_ptr_flag_bitsILi8EEENST_INS5_IJNSA_ILi8EEESH_EEENS5_IJSH_SB_EEEEEEEvNS4_8identityES12_S1C_vS1D_EENS_8epilogue10collective6detail29Sm90TmaWarpSpecializedAdapterINS1G_15DefaultEpilogueISJ_SK_SK_NS1F_6thread17LinearCombinationISJ_Li1EffLNS1K_9ScaleType4KindE0ELNS_15FloatRoundStyleE2ESJ_EENS1_15EpilogueDefaultEEEEEvvEEEEvNT_6ParamsE:
	.zero		1664


//--------------------- SYMBOLS --------------------------

	.type		.nv.reservedSmem.offset0,@object
	.size		.nv.reservedSmem.offset0,0x4
